	.target	sm_80

	.elftype	@"ET_EXEC"


//--------------------- .note.nv.tkinfo           --------------------------
	.section	.note.nv.tkinfo,"",@"SHT_NOTE"
	.sectionflags	@"SHF_NOTE_NV_TKINFO"
	.tkinfo
        /*0018*/ 	.word	0x00000002
        /*0030*/ 	.string	""
        /*0030*/ 	.string	"ptxas"
        /*0030*/ 	.string	"Cuda compilation tools, release 13.0, V13.0.88"
        /*0030*/ 	.string	"Build cuda_13.0.r13.0/compiler.36424714_0"
        /*0030*/ 	.string	"-v  -suppress-debug-info  -lineinfo  -arch sm_80 "



//--------------------- .note.nv.cuinfo           --------------------------
	.section	.note.nv.cuinfo,"",@"SHT_NOTE"
	.sectionflags	@"SHF_NOTE_NV_CUINFO"
        /*0018*/ 	.short	0x0002
        /*001a*/ 	.short	0x0050
        /*001c*/ 	.short	0x0082
	.zero		2


//--------------------- .nv.info                  --------------------------
	.section	.nv.info,"",@"SHT_CUDA_INFO"
	.align	4


	//----- nvinfo : EIATTR_REGCOUNT
	.align		4
        /*0000*/ 	.byte	0x04, 0x2f
        /*0002*/ 	.short	(.L_1 - .L_0)
	.align		4
.L_0:
        /*0004*/ 	.word	index@(matmul_kernel)
        /*0008*/ 	.word	0x000000ff


	//----- nvinfo : EIATTR_FRAME_SIZE
	.align		4
.L_1:
        /*000c*/ 	.byte	0x04, 0x11
        /*000e*/ 	.short	(.L_3 - .L_2)
	.align		4
.L_2:
        /*0010*/ 	.word	index@(matmul_kernel)
        /*0014*/ 	.word	0x00005898


	//----- nvinfo : EIATTR_MIN_STACK_SIZE
	.align		4
.L_3:
        /*0018*/ 	.byte	0x04, 0x12
        /*001a*/ 	.short	(.L_5 - .L_4)
	.align		4
.L_4:
        /*001c*/ 	.word	index@(matmul_kernel)
        /*0020*/ 	.word	0x00005898
.L_5:


//--------------------- .nv.info.matmul_kernel    --------------------------
	.section	.nv.info.matmul_kernel,"",@"SHT_CUDA_INFO"
	.sectionflags	@""
	.align	4


	//----- nvinfo : EIATTR_CUDA_API_VERSION
	.align		4
        /*0000*/ 	.byte	0x04, 0x37
        /*0002*/ 	.short	(.L_7 - .L_6)
.L_6:
        /*0004*/ 	.word	0x00000082


	//----- nvinfo : EIATTR_SW2861232_WAR
	.align		4
.L_7:
        /*0008*/ 	.byte	0x01, 0x35
	.zero		2


	//----- nvinfo : EIATTR_PARAM_CBANK
	.align		4
        /*000c*/ 	.byte	0x04, 0x0a
        /*000e*/ 	.short	(.L_9 - .L_8)
	.align		4
.L_8:
        /*0010*/ 	.word	index@(.nv.constant0.matmul_kernel)
        /*0014*/ 	.short	0x0160
        /*0016*/ 	.short	0x0050


	//----- nvinfo : EIATTR_CBANK_PARAM_SIZE
	.align		4
.L_9:
        /*0018*/ 	.byte	0x03, 0x19
        /*001a*/ 	.short	0x0050


	//----- nvinfo : EIATTR_KPARAM_INFO
	.align		4
        /*001c*/ 	.byte	0x04, 0x17
        /*001e*/ 	.short	(.L_11 - .L_10)
.L_10:
        /*0020*/ 	.word	0x00000000
        /*0024*/ 	.short	0x000d
        /*0026*/ 	.short	0x0048
        /*0028*/ 	.byte	0x00, 0xf4, 0x21, 0x00


	//----- nvinfo : EIATTR_KPARAM_INFO
	.align		4
.L_11:
        /*002c*/ 	.byte	0x04, 0x17
        /*002e*/ 	.short	(.L_13 - .L_12)
.L_12:
        /*0030*/ 	.word	0x00000000
        /*0034*/ 	.short	0x000c
        /*0036*/ 	.short	0x0040
        /*0038*/ 	.byte	0x00, 0xf4, 0x21, 0x00


	//----- nvinfo : EIATTR_KPARAM_INFO
	.align		4
.L_13:
        /*003c*/ 	.byte	0x04, 0x17
        /*003e*/ 	.short	(.L_15 - .L_14)
.L_14:
        /*0040*/ 	.word	0x00000000
        /*0044*/ 	.short	0x000b
        /*0046*/ 	.short	0x0038
        /*0048*/ 	.byte	0x00, 0xf0, 0x11, 0x00


	//----- nvinfo : EIATTR_KPARAM_INFO
	.align		4
.L_15:
        /*004c*/ 	.byte	0x04, 0x17
        /*004e*/ 	.short	(.L_17 - .L_16)
.L_16:
        /*0050*/ 	.word	0x00000000
        /*0054*/ 	.short	0x000a
        /*0056*/ 	.short	0x0034
        /*0058*/ 	.byte	0x00, 0xf0, 0x11, 0x00


	//----- nvinfo : EIATTR_KPARAM_INFO
	.align		4
.L_17:
        /*005c*/ 	.byte	0x04, 0x17
        /*005e*/ 	.short	(.L_19 - .L_18)
.L_18:
        /*0060*/ 	.word	0x00000000
        /*0064*/ 	.short	0x0009
        /*0066*/ 	.short	0x0030
        /*0068*/ 	.byte	0x00, 0xf0, 0x11, 0x00


	//----- nvinfo : EIATTR_KPARAM_INFO
	.align		4
.L_19:
        /*006c*/ 	.byte	0x04, 0x17
        /*006e*/ 	.short	(.L_21 - .L_20)
.L_20:
        /*0070*/ 	.word	0x00000000
        /*0074*/ 	.short	0x0008
        /*0076*/ 	.short	0x002c
        /*0078*/ 	.byte	0x00, 0xf0, 0x11, 0x00


	//----- nvinfo : EIATTR_KPARAM_INFO
	.align		4
.L_21:
        /*007c*/ 	.byte	0x04, 0x17
        /*007e*/ 	.short	(.L_23 - .L_22)
.L_22:
        /*0080*/ 	.word	0x00000000
        /*0084*/ 	.short	0x0007
        /*0086*/ 	.short	0x0028
        /*0088*/ 	.byte	0x00, 0xf0, 0x11, 0x00


	//----- nvinfo : EIATTR_KPARAM_INFO
	.align		4
.L_23:
        /*008c*/ 	.byte	0x04, 0x17
        /*008e*/ 	.short	(.L_25 - .L_24)
.L_24:
        /*0090*/ 	.word	0x00000000
        /*0094*/ 	.short	0x0006
        /*0096*/ 	.short	0x0024
        /*0098*/ 	.byte	0x00, 0xf0, 0x11, 0x00


	//----- nvinfo : EIATTR_KPARAM_INFO
	.align		4
.L_25:
        /*009c*/ 	.byte	0x04, 0x17
        /*009e*/ 	.short	(.L_27 - .L_26)
.L_26:
        /*00a0*/ 	.word	0x00000000
        /*00a4*/ 	.short	0x0005
        /*00a6*/ 	.short	0x0020
        /*00a8*/ 	.byte	0x00, 0xf0, 0x11, 0x00


	//----- nvinfo : EIATTR_KPARAM_INFO
	.align		4
.L_27:
        /*00ac*/ 	.byte	0x04, 0x17
        /*00ae*/ 	.short	(.L_29 - .L_28)
.L_28:
        /*00b0*/ 	.word	0x00000000
        /*00b4*/ 	.short	0x0004
        /*00b6*/ 	.short	0x001c
        /*00b8*/ 	.byte	0x00, 0xf0, 0x11, 0x00


	//----- nvinfo : EIATTR_KPARAM_INFO
	.align		4
.L_29:
        /*00bc*/ 	.byte	0x04, 0x17
        /*00be*/ 	.short	(.L_31 - .L_30)
.L_30:
        /*00c0*/ 	.word	0x00000000
        /*00c4*/ 	.short	0x0003
        /*00c6*/ 	.short	0x0018
        /*00c8*/ 	.byte	0x00, 0xf0, 0x11, 0x00


	//----- nvinfo : EIATTR_KPARAM_INFO
	.align		4
.L_31:
        /*00cc*/ 	.byte	0x04, 0x17
        /*00ce*/ 	.short	(.L_33 - .L_32)
.L_32:
        /*00d0*/ 	.word	0x00000000
        /*00d4*/ 	.short	0x0002
        /*00d6*/ 	.short	0x0010
        /*00d8*/ 	.byte	0x00, 0xf4, 0x21, 0x00


	//----- nvinfo : EIATTR_KPARAM_INFO
	.align		4
.L_33:
        /*00dc*/ 	.byte	0x04, 0x17
        /*00de*/ 	.short	(.L_35 - .L_34)
.L_34:
        /*00e0*/ 	.word	0x00000000
        /*00e4*/ 	.short	0x0001
        /*00e6*/ 	.short	0x0008
        /*00e8*/ 	.byte	0x00, 0xf4, 0x21, 0x00


	//----- nvinfo : EIATTR_KPARAM_INFO
	.align		4
.L_35:
        /*00ec*/ 	.byte	0x04, 0x17
        /*00ee*/ 	.short	(.L_37 - .L_36)
.L_36:
        /*00f0*/ 	.word	0x00000000
        /*00f4*/ 	.short	0x0000
        /*00f6*/ 	.short	0x0000
        /*00f8*/ 	.byte	0x00, 0xf4, 0x21, 0x00


	//----- nvinfo : EIATTR_MAXREG_COUNT
	.align		4
.L_37:
        /*00fc*/ 	.byte	0x03, 0x1b
        /*00fe*/ 	.short	0x00ff


	//----- nvinfo : EIATTR_NUM_BARRIERS
	.align		4
        /*0100*/ 	.byte	0x02, 0x4c
        /*0102*/ 	.byte	0x01
	.zero		1


	//----- nvinfo : EIATTR_ANNOTATIONS
	.align		4
        /*0104*/ 	.byte	0x04, 0x55
        /*0106*/ 	.short	(.L_39 - .L_38)


	//   ....[0]....
.L_38:
        /*0108*/ 	.word	0x00000001
        /*010c*/ 	.byte	0xf0, 0x05, 0x00, 0x00, 0x01, 0x00, 0x00, 0x00, 0x60, 0x06, 0x00, 0x00, 0x01, 0x00, 0x00, 0x00
        /* <DEDUP_REMOVED lines=1974> */
        /*7c7c*/ 	.byte	0x30, 0x86, 0x02, 0x00, 0x01, 0x00, 0x00, 0x00, 0x40, 0x86, 0x02, 0x00


	//----- nvinfo : EIATTR_MERCURY_ISA_VERSION
	.align		4
.L_39:
        /*7c88*/ 	.byte	0x03, 0x5f
        /*7c8a*/ 	.short	0x0000


	//----- nvinfo : EIATTR_EXIT_INSTR_OFFSETS
	.align		4
        /*7c8c*/ 	.byte	0x04, 0x1c
        /*7c8e*/ 	.short	(.L_41 - .L_40)


	//   ....[0]....
.L_40:
        /*7c90*/ 	.word	0x000f3370


	//   ....[1]....
        /*7c94*/ 	.word	0x000f3390


	//----- nvinfo : EIATTR_REQNTID
	.align		4
.L_41:
        /*7c98*/ 	.byte	0x04, 0x10
        /*7c9a*/ 	.short	(.L_43 - .L_42)
.L_42:
        /*7c9c*/ 	.word	0x00000080
        /*7ca0*/ 	.word	0x00000001
        /*7ca4*/ 	.word	0x00000001
.L_43:


//--------------------- .nv.callgraph             --------------------------
	.section	.nv.callgraph,"",@"SHT_CUDA_CALLGRAPH"
	.align	4
	.sectionentsize	8
	.align		4
        /*0000*/ 	.word	0x00000000
	.align		4
        /*0004*/ 	.word	0xffffffff
	.align		4
        /*0008*/ 	.word	0x00000000
	.align		4
        /*000c*/ 	.word	0xfffffffe
	.align		4
        /*0010*/ 	.word	0x00000000
	.align		4
        /*0014*/ 	.word	0xfffffffd
	.align		4
        /*0018*/ 	.word	0x00000000
	.align		4
        /*001c*/ 	.word	0xfffffffc


//--------------------- .nv.rel.action            --------------------------
	.section	.nv.rel.action,"",@"SHT_CUDA_RELOCINFO"
	.align	8
	.sectionentsize	8
        /*0000*/ 	.byte	0x73, 0x00, 0x00, 0x00, 0x00, 0x00, 0x00, 0x00, 0x00, 0x00, 0x00, 0x11, 0x25, 0x00, 0x05, 0x36


//--------------------- .nv.constant0.matmul_kernel --------------------------
	.section	.nv.constant0.matmul_kernel,"a",@progbits
	.sectionflags	@""
	.align	4
.nv.constant0.matmul_kernel:
	.zero		432


//--------------------- .text.matmul_kernel       --------------------------
	.section	.text.matmul_kernel,"ax",@progbits
	.sectioninfo	@"SHI_REGISTERS=255"
	.align	128
        .global         matmul_kernel
        .type           matmul_kernel,@function
        .size           matmul_kernel,(.L_x_4 - matmul_kernel)
        .other          matmul_kernel,@"STO_CUDA_ENTRY STV_DEFAULT"
matmul_kernel:
.text.matmul_kernel:
[----:B------:R-:W-:Y:S02]  /*0000*/  IMAD.MOV.U32 R1, RZ, RZ, c[0x0][0x28] ;  /* 0x00000a00ff017624 */ /* 0x000fe400078e00ff */
[----:B------:R-:W-:Y:S01]  /*0010*/  IMAD.MOV.U32 R6, RZ, RZ, 0x1ff ;  /* 0x000001ffff067424 */ /* 0x000fe200078e00ff */
[----:B------:R-:W1:Y:S01]  /*0020*/  S2R R5, SR_CTAID.X ;  /* 0x0000000000057919 */ /* 0x000e620000002500 */
[----:B------:R-:W-:Y:S01]  /*0030*/  IMAD.MOV.U32 R244, RZ, RZ, RZ ;  /* 0x000000fffff47224 */ /* 0x000fe200078e00ff */
[----:B------:R-:W-:Y:S02]  /*0040*/  IADD3 R1, R1, -0x5898, RZ ;  /* 0xffffa76801017810 */ /* 0x000fe40007ffe0ff */
[----:B------:R-:W-:Y:S01]  /*0050*/  IADD3 R0, R6, c[0x0][0x17c], RZ ;  /* 0x00005f0006007a10 */ /* 0x000fe20007ffe0ff */
[----:B------:R-:W2:Y:S03]  /*0060*/  S2R R12, SR_TID.X ;  /* 0x00000000000c7919 */ /* 0x000ea60000002100 */
[----:B------:R-:W-:-:S04]  /*0070*/  SHF.R.S32.HI R3, RZ, 0x1f, R0 ;  /* 0x0000001fff037819 */ /* 0x000fc80000011400 */
[----:B------:R-:W-:-:S04]  /*0080*/  LEA.HI R3, R3, R0, RZ, 0x9 ;  /* 0x0000000003037211 */ /* 0x000fc800078f48ff */
[----:B------:R-:W-:-:S04]  /*0090*/  SHF.R.S32.HI R4, RZ, 0x9, R3 ;  /* 0x00000009ff047819 */ /* 0x000fc80000011403 */
[-C--:B------:R-:W-:Y:S02]  /*00a0*/  IABS R7, R4.reuse ;  /* 0x0000000400077213 */ /* 0x080fe40000000000 */
[----:B------:R-:W-:Y:S02]  /*00b0*/  IABS R11, R4 ;  /* 0x00000004000b7213 */ /* 0x000fe40000000000 */
[----:B------:R-:W3:Y:S01]  /*00c0*/  I2F.RP R0, R7 ;  /* 0x0000000700007306 */ /* 0x000ee20000209400 */
[----:B-1----:R-:W-:Y:S02]  /*00d0*/  IABS R10, R5 ;  /* 0x00000005000a7213 */ /* 0x002fe40000000000 */
[----:B--2---:R-:W-:Y:S02]  /*00e0*/  LOP3.LUT R13, R12, 0x7f, RZ, 0xc0, !PT ;  /* 0x0000007f0c0d7812 */ /* 0x004fe400078ec0ff */
[----:B------:R-:W-:-:S04]  /*00f0*/  SHF.R.U32.HI R243, RZ, 0x6, R12 ;  /* 0x00000006fff37819 */ /* 0x000fc8000001160c */
[----:B------:R-:W-:Y:S01]  /*0100*/  SGXT.U32 R243, R243, 0x1 ;  /* 0x00000001f3f3781a */ /* 0x000fe20000000000 */
[----:B---3--:R-:W1:Y:S02]  /*0110*/  MUFU.RCP R0, R0 ;  /* 0x0000000000007308 */ /* 0x008e640000001000 */
[----:B-1----:R-:W-:Y:S01]  /*0120*/  IADD3 R2, R0, 0xffffffe, RZ ;  /* 0x0ffffffe00027810 */ /* 0x002fe20007ffe0ff */
[----:B------:R-:W-:-:S05]  /*0130*/  IMAD.MOV R0, RZ, RZ, -R11 ;  /* 0x000000ffff007224 */ /* 0x000fca00078e0a0b */
[----:B------:R1:W2:Y:S02]  /*0140*/  F2I.FTZ.U32.TRUNC.NTZ R3, R2 ;  /* 0x0000000200037305 */ /* 0x0002a4000021f000 */
[----:B-1----:R-:W-:Y:S02]  /*0150*/  IMAD.MOV.U32 R2, RZ, RZ, RZ ;  /* 0x000000ffff027224 */ /* 0x002fe400078e00ff */
[----:B--2---:R-:W-:-:S04]  /*0160*/  IMAD.MOV R8, RZ, RZ, -R3 ;  /* 0x000000ffff087224 */ /* 0x004fc800078e0a03 */
[----:B------:R-:W-:Y:S02]  /*0170*/  IMAD R9, R8, R7, RZ ;  /* 0x0000000708097224 */ /* 0x000fe400078e02ff */
[----:B------:R-:W-:Y:S02]  /*0180*/  IMAD.MOV.U32 R8, RZ, RZ, R10 ;  /* 0x000000ffff087224 */ /* 0x000fe400078e000a */
[----:B------:R-:W-:-:S06]  /*0190*/  IMAD.HI.U32 R3, R3, R9, R2 ;  /* 0x0000000903037227 */ /* 0x000fcc00078e0002 */
[----:B------:R-:W-:-:S04]  /*01a0*/  IMAD.HI.U32 R3, R3, R8, RZ ;  /* 0x0000000803037227 */ /* 0x000fc800078e00ff */
[----:B------:R-:W-:-:S05]  /*01b0*/  IMAD R0, R3, R0, R8 ;  /* 0x0000000003007224 */ /* 0x000fca00078e0208 */
[----:B------:R-:W-:-:S13]  /*01c0*/  ISETP.GT.U32.AND P1, PT, R7, R0, PT ;  /* 0x000000000700720c */ /* 0x000fda0003f24070 */
[-C--:B------:R-:W-:Y:S02]  /*01d0*/  @!P1 IADD3 R0, R0, -R7.reuse, RZ ;  /* 0x8000000700009210 */ /* 0x080fe40007ffe0ff */
[----:B------:R-:W-:Y:S02]  /*01e0*/  @!P1 IADD3 R3, R3, 0x1, RZ ;  /* 0x0000000103039810 */ /* 0x000fe40007ffe0ff */
[----:B------:R-:W-:Y:S02]  /*01f0*/  ISETP.GE.U32.AND P0, PT, R0, R7, PT ;  /* 0x000000070000720c */ /* 0x000fe40003f06070 */
[----:B------:R-:W-:Y:S02]  /*0200*/  LOP3.LUT R0, R5, R4, RZ, 0x3c, !PT ;  /* 0x0000000405007212 */ /* 0x000fe400078e3cff */
[----:B------:R-:W-:Y:S02]  /*0210*/  ISETP.NE.AND P1, PT, R4, RZ, PT ;  /* 0x000000ff0400720c */ /* 0x000fe40003f25270 */
[----:B------:R-:W-:-:S02]  /*0220*/  ISETP.GE.AND P2, PT, R0, RZ, PT ;  /* 0x000000ff0000720c */ /* 0x000fc40003f46270 */
[----:B------:R-:W-:-:S05]  /*0230*/  IADD3 R0, R6, c[0x0][0x178], RZ ;  /* 0x00005e0006007a10 */ /* 0x000fca0007ffe0ff */
[----:B------:R-:W-:-:S05]  /*0240*/  @P0 IADD3 R3, R3, 0x1, RZ ;  /* 0x0000000103030810 */ /* 0x000fca0007ffe0ff */
[----:B------:R-:W-:Y:S01]  /*0250*/  IMAD.MOV.U32 R8, RZ, RZ, R3 ;  /* 0x000000ffff087224 */ /* 0x000fe200078e0003 */
[----:B------:R-:W-:-:S03]  /*0260*/  SHF.R.S32.HI R3, RZ, 0x1f, R0 ;  /* 0x0000001fff037819 */ /* 0x000fc60000011400 */
[----:B------:R-:W-:Y:S01]  /*0270*/  @!P2 IMAD.MOV R8, RZ, RZ, -R8 ;  /* 0x000000ffff08a224 */ /* 0x000fe200078e0a08 */
[----:B------:R-:W-:Y:S02]  /*0280*/  LEA.HI R3, R3, R0, RZ, 0x9 ;  /* 0x0000000003037211 */ /* 0x000fe400078f48ff */
[----:B------:R-:W-:-:S04]  /*0290*/  @!P1 LOP3.LUT R8, RZ, R4, RZ, 0x33, !PT ;  /* 0x00000004ff089212 */ /* 0x000fc800078e33ff */
[----:B------:R-:W-:Y:S01]  /*02a0*/  LEA.HI.SX32 R3, R3, -R8, 0x17 ;  /* 0x8000000803037211 */ /* 0x000fe200078fbaff */
[----:B------:R-:W-:-:S03]  /*02b0*/  IMAD.MOV R6, RZ, RZ, -R8 ;  /* 0x000000ffff067224 */ /* 0x000fc600078e0a08 */
[----:B------:R-:W-:Y:S01]  /*02c0*/  IMNMX R11, R3, 0x1, PT ;  /* 0x00000001030b7817 */ /* 0x000fe20003800200 */
[----:B------:R-:W-:-:S03]  /*02d0*/  IMAD R6, R4, R6, R5 ;  /* 0x0000000604067224 */ /* 0x000fc600078e0205 */
[-C--:B------:R-:W-:Y:S02]  /*02e0*/  IABS R7, R11.reuse ;  /* 0x0000000b00077213 */ /* 0x080fe40000000000 */
[----:B------:R-:W-:Y:S02]  /*02f0*/  IABS R10, R11 ;  /* 0x0000000b000a7213 */ /* 0x000fe40000000000 */
[----:B------:R-:W1:Y:S08]  /*0300*/  I2F.RP R0, R7 ;  /* 0x0000000700007306 */ /* 0x000e700000209400 */
[----:B-1----:R-:W1:Y:S02]  /*0310*/  MUFU.RCP R0, R0 ;  /* 0x0000000000007308 */ /* 0x002e640000001000 */
[----:B-1----:R-:W-:Y:S01]  /*0320*/  IADD3 R2, R0, 0xffffffe, RZ ;  /* 0x0ffffffe00027810 */ /* 0x002fe20007ffe0ff */
[----:B------:R-:W-:-:S05]  /*0330*/  IMAD.MOV R0, RZ, RZ, -R10 ;  /* 0x000000ffff007224 */ /* 0x000fca00078e0a0a */
[----:B------:R1:W2:Y:S02]  /*0340*/  F2I.FTZ.U32.TRUNC.NTZ R3, R2 ;  /* 0x0000000200037305 */ /* 0x0002a4000021f000 */
[----:B-1----:R-:W-:Y:S01]  /*0350*/  MOV R2, RZ ;  /* 0x000000ff00027202 */ /* 0x002fe20000000f00 */
[----:B--2---:R-:W-:-:S04]  /*0360*/  IMAD.MOV R9, RZ, RZ, -R3 ;  /* 0x000000ffff097224 */ /* 0x004fc800078e0a03 */
[----:B------:R-:W-:Y:S01]  /*0370*/  IMAD.MOV.U32 R4, RZ, RZ, R9 ;  /* 0x000000ffff047224 */ /* 0x000fe200078e0009 */
[----:B------:R-:W-:-:S03]  /*0380*/  IABS R9, R6 ;  /* 0x0000000600097213 */ /* 0x000fc60000000000 */
[----:B------:R-:W-:Y:S02]  /*0390*/  IMAD R5, R4, R7, RZ ;  /* 0x0000000704057224 */ /* 0x000fe400078e02ff */
[----:B------:R-:W-:Y:S01]  /*03a0*/  IMAD.MOV.U32 R4, RZ, RZ, R9 ;  /* 0x000000ffff047224 */ /* 0x000fe200078e0009 */
[----:B------:R-:W-:Y:S01]  /*03b0*/  IABS R9, c[0x0][0x178] ;  /* 0x00005e0000097a13 */ /* 0x000fe20000000000 */
[----:B------:R-:W-:-:S03]  /*03c0*/  IMAD.HI.U32 R3, R3, R5, R2 ;  /* 0x0000000503037227 */ /* 0x000fc600078e0002 */
[----:B------:R-:W1:Y:S03]  /*03d0*/  I2F.RP R2, R9 ;  /* 0x0000000900027306 */ /* 0x000e660000209400 */
[----:B------:R-:W-:-:S04]  /*03e0*/  IMAD.HI.U32 R3, R3, R4, RZ ;  /* 0x0000000403037227 */ /* 0x000fc800078e00ff */
[----:B------:R-:W-:Y:S01]  /*03f0*/  IMAD R0, R3, R0, R4 ;  /* 0x0000000003007224 */ /* 0x000fe200078e0204 */
[----:B------:R-:W-:-:S04]  /*0400*/  IABS R4, c[0x0][0x17c] ;  /* 0x00005f0000047a13 */ /* 0x000fc80000000000 */
[----:B------:R-:W-:Y:S01]  /*0410*/  ISETP.GT.U32.AND P1, PT, R7, R0, PT ;  /* 0x000000000700720c */ /* 0x000fe20003f24070 */
[----:B-1----:R-:W1:-:S12]  /*0420*/  MUFU.RCP R2, R2 ;  /* 0x0000000200027308 */ /* 0x002e580000001000 */
[----:B------:R-:W-:Y:S01]  /*0430*/  @!P1 IMAD.IADD R0, R0, 0x1, -R7 ;  /* 0x0000000100009824 */ /* 0x000fe200078e0a07 */
[----:B------:R-:W-:Y:S02]  /*0440*/  @!P1 IADD3 R3, R3, 0x1, RZ ;  /* 0x0000000103039810 */ /* 0x000fe40007ffe0ff */
[----:B------:R-:W-:Y:S02]  /*0450*/  ISETP.NE.AND P1, PT, R11, RZ, PT ;  /* 0x000000ff0b00720c */ /* 0x000fe40003f25270 */
[----:B------:R-:W-:Y:S02]  /*0460*/  ISETP.GE.U32.AND P0, PT, R0, R7, PT ;  /* 0x000000070000720c */ /* 0x000fe40003f06070 */
[----:B------:R-:W-:-:S04]  /*0470*/  LOP3.LUT R0, R6, R11, RZ, 0x3c, !PT ;  /* 0x0000000b06007212 */ /* 0x000fc800078e3cff */
[----:B------:R-:W-:Y:S01]  /*0480*/  ISETP.GE.AND P2, PT, R0, RZ, PT ;  /* 0x000000ff0000720c */ /* 0x000fe20003f46270 */
[----:B------:R-:W-:-:S04]  /*0490*/  IMAD.MOV.U32 R0, RZ, RZ, R4 ;  /* 0x000000ffff007224 */ /* 0x000fc800078e0004 */
[----:B------:R-:W2:Y:S02]  /*04a0*/  I2F.RP R4, R0 ;  /* 0x0000000000047306 */ /* 0x000ea40000209400 */
[----:B------:R-:W-:-:S05]  /*04b0*/  @P0 IADD3 R3, R3, 0x1, RZ ;  /* 0x0000000103030810 */ /* 0x000fca0007ffe0ff */
[----:B------:R-:W-:Y:S01]  /*04c0*/  IMAD.MOV.U32 R252, RZ, RZ, R3 ;  /* 0x000000fffffc7224 */ /* 0x000fe200078e0003 */
[----:B-1----:R-:W-:-:S03]  /*04d0*/  IADD3 R3, R2, 0xffffffe, RZ ;  /* 0x0ffffffe02037810 */ /* 0x002fc60007ffe0ff */
[----:B------:R-:W-:Y:S01]  /*04e0*/  @!P2 IMAD.MOV R252, RZ, RZ, -R252 ;  /* 0x000000fffffca224 */ /* 0x000fe200078e0afc */
[----:B------:R-:W-:Y:S02]  /*04f0*/  @!P1 LOP3.LUT R252, RZ, R11, RZ, 0x33, !PT ;  /* 0x0000000bfffc9212 */ /* 0x000fe400078e33ff */
[----:B------:R-:W1:Y:S03]  /*0500*/  F2I.FTZ.U32.TRUNC.NTZ R3, R3 ;  /* 0x0000000300037305 */ /* 0x000e66000021f000 */
[----:B------:R-:W-:Y:S01]  /*0510*/  IMAD.MOV R2, RZ, RZ, -R252 ;  /* 0x000000ffff027224 */ /* 0x000fe200078e0afc */
[----:B------:R-:W-:-:S03]  /*0520*/  SHF.L.U32 R252, R252, 0x9, RZ ;  /* 0x00000009fcfc7819 */ /* 0x000fc600000006ff */
[----:B------:R-:W-:Y:S01]  /*0530*/  IMAD R2, R11, R2, R6 ;  /* 0x000000020b027224 */ /* 0x000fe200078e0206 */
[----:B--2---:R-:W2:Y:S01]  /*0540*/  MUFU.RCP R4, R4 ;  /* 0x0000000400047308 */ /* 0x004ea20000001000 */
[----:B------:R-:W-:Y:S02]  /*0550*/  LOP3.LUT R243, R252, R243, RZ, 0xfc, !PT ;  /* 0x000000f3fcf37212 */ /* 0x000fe400078efcff */
[----:B------:R-:W-:Y:S02]  /*0560*/  IMAD.IADD R2, R8, 0x1, R2 ;  /* 0x0000000108027824 */ /* 0x000fe400078e0202 */
[----:B------:R-:W-:Y:S02]  /*0570*/  LOP3.LUT R12, R243, 0x1fe, RZ, 0xfc, !PT ;  /* 0x000001fef30c7812 */ /* 0x000fe400078efcff */
[----:B------:R-:W-:Y:S01]  /*0580*/  IMAD R17, R2, 0x200, R13 ;  /* 0x0000020002117824 */ /* 0x000fe200078e020d */
[----:B-1----:R-:W-:Y:S01]  /*0590*/  IADD3 R6, RZ, -R3, RZ ;  /* 0x80000003ff067210 */ /* 0x002fe20007ffe0ff */
[----:B------:R-:W-:Y:S01]  /*05a0*/  IMAD.MOV.U32 R2, RZ, RZ, RZ ;  /* 0x000000ffff027224 */ /* 0x000fe200078e00ff */
[----:B------:R-:W-:-:S02]  /*05b0*/  IABS R15, R12 ;  /* 0x0000000c000f7213 */ /* 0x000fc40000000000 */
[C---:B------:R-:W-:Y:S01]  /*05c0*/  IADD3 R13, R17.reuse, 0x180, RZ ;  /* 0x00000180110d7810 */ /* 0x040fe20007ffe0ff */
[----:B------:R-:W-:Y:S01]  /*05d0*/  IMAD R5, R6, R9, RZ ;  /* 0x0000000906057224 */ /* 0x000fe200078e02ff */
[----:B------:R-:W-:Y:S01]  /*05e0*/  IABS R6, R17 ;  /* 0x0000001100067213 */ /* 0x000fe20000000000 */
[----:B------:R-:W-:Y:S01]  /*05f0*/  STL [R1+0x3420], R17 ;  /* 0x0034201101007387 */ /* 0x000fe20000100800 */
[----:B------:R-:W-:Y:S01]  /*0600*/  IADD3 R16, R17, 0x80, RZ ;  /* 0x0000008011107810 */ /* 0x000fe20007ffe0ff */
[----:B------:R-:W-:Y:S01]  /*0610*/  IMAD.HI.U32 R2, R3, R5, R2 ;  /* 0x0000000503027227 */ /* 0x000fe200078e0002 */
[----:B------:R-:W-:Y:S02]  /*0620*/  IADD3 R14, R17, 0x100, RZ ;  /* 0x00000100110e7810 */ /* 0x000fe40007ffe0ff */
[----:B------:R-:W-:Y:S01]  /*0630*/  IABS R10, R13 ;  /* 0x0000000d000a7213 */ /* 0x000fe20000000000 */
[----:B------:R-:W-:Y:S01]  /*0640*/  IMAD.MOV.U32 R5, RZ, RZ, R6 ;  /* 0x000000ffff057224 */ /* 0x000fe200078e0006 */
[----:B--2---:R-:W-:Y:S01]  /*0650*/  IADD3 R4, R4, 0xffffffe, RZ ;  /* 0x0ffffffe04047810 */ /* 0x004fe20007ffe0ff */
[----:B------:R-:W-:Y:S01]  /*0660*/  STL [R1+0x3424], R16 ;  /* 0x0034241001007387 */ /* 0x000fe20000100800 */
[----:B------:R-:W-:Y:S01]  /*0670*/  IABS R7, R16 ;  /* 0x0000001000077213 */ /* 0x000fe20000000000 */
[----:B------:R-:W-:Y:S01]  /*0680*/  IMAD.HI.U32 R3, R2, R5, RZ ;  /* 0x0000000502037227 */ /* 0x000fe200078e00ff */
[----:B------:R-:W-:Y:S01]  /*0690*/  IABS R8, R14 ;  /* 0x0000000e00087213 */ /* 0x000fe20000000000 */
[----:B------:R1:W2:Y:S01]  /*06a0*/  F2I.FTZ.U32.TRUNC.NTZ R245, R4 ;  /* 0x0000000400f57305 */ /* 0x0002a2000021f000 */
[----:B------:R-:W-:Y:S01]  /*06b0*/  ISETP.GE.AND P5, PT, R16, RZ, PT ;  /* 0x000000ff1000720c */ /* 0x000fe20003fa6270 */
[----:B------:R-:W-:Y:S01]  /*06c0*/  IMAD.MOV R6, RZ, RZ, -R3 ;  /* 0x000000ffff067224 */ /* 0x000fe200078e0a03 */
[----:B------:R-:W-:Y:S01]  /*06d0*/  ISETP.GE.AND P6, PT, R13, RZ, PT ;  /* 0x000000ff0d00720c */ /* 0x000fe20003fc6270 */
[----:B------:R-:W-:Y:S01]  /*06e0*/  STL [R1+0x342c], R14 ;  /* 0x00342c0e01007387 */ /* 0x000fe20000100800 */
[----:B------:R-:W-:Y:S01]  /*06f0*/  LOP3.LUT R19, R243, 0x28, RZ, 0xfc, !PT ;  /* 0x00000028f3137812 */ /* 0x000fe200078efcff */
[----:B------:R-:W-:Y:S01]  /*0700*/  IMAD R3, R9, R6, R5 ;  /* 0x0000000609037224 */ /* 0x000fe200078e0205 */
[----:B------:R-:W-:Y:S01]  /*0710*/  LOP3.LUT R20, R243, 0x2a, RZ, 0xfc, !PT ;  /* 0x0000002af3147812 */ /* 0x000fe200078efcff */
[----:B------:R-:W-:Y:S01]  /*0720*/  IMAD.MOV.U32 R6, RZ, RZ, R10 ;  /* 0x000000ffff067224 */ /* 0x000fe200078e000a */
[----:B------:R3:W-:Y:S01]  /*0730*/  STL [R1+0x3428], R13 ;  /* 0x0034280d01007387 */ /* 0x0007e20000100800 */
[----:B-1----:R-:W-:Y:S01]  /*0740*/  IMAD.HI.U32 R4, R2, R7, RZ ;  /* 0x0000000702047227 */ /* 0x002fe200078e00ff */
[----:B------:R-:W-:-:S02]  /*0750*/  ISETP.GT.U32.AND P0, PT, R9, R3, PT ;  /* 0x000000030900720c */ /* 0x000fc40003f04070 */
[----:B------:R-:W-:Y:S01]  /*0760*/  STL [R1+0x4540], R252 ;  /* 0x004540fc01007387 */ /* 0x000fe20000100800 */
[C---:B------:R-:W-:Y:S01]  /*0770*/  IMAD.HI.U32 R5, R2.reuse, R8, RZ ;  /* 0x0000000802057227 */ /* 0x040fe200078e00ff */
[C---:B------:R-:W-:Y:S02]  /*0780*/  LOP3.LUT R24, R243.reuse, 0x30, RZ, 0xfc, !PT ;  /* 0x00000030f3187812 */ /* 0x040fe400078efcff */
[C---:B------:R-:W-:Y:S01]  /*0790*/  LOP3.LUT R25, R243.reuse, 0x32, RZ, 0xfc, !PT ;  /* 0x00000032f3197812 */ /* 0x040fe200078efcff */
[----:B------:R-:W-:Y:S01]  /*07a0*/  IMAD.HI.U32 R2, R2, R6, RZ ;  /* 0x0000000602027227 */ /* 0x000fe200078e00ff */
[C---:B------:R-:W-:Y:S02]  /*07b0*/  LOP3.LUT R22, R243.reuse, 0x2e, RZ, 0xfc, !PT ;  /* 0x0000002ef3167812 */ /* 0x040fe400078efcff */
[----:B------:R-:W-:Y:S01]  /*07c0*/  IABS R21, R24 ;  /* 0x0000001800157213 */ /* 0x000fe20000000000 */
[----:B------:R-:W-:Y:S01]  /*07d0*/  IMAD.MOV R10, RZ, RZ, -R2 ;  /* 0x000000ffff0a7224 */ /* 0x000fe200078e0a02 */
[----:B------:R-:W-:Y:S01]  /*07e0*/  IABS R23, R25 ;  /* 0x0000001900177213 */ /* 0x000fe20000000000 */
[----:B------:R-:W-:Y:S01]  /*07f0*/  IMAD.MOV R4, RZ, RZ, -R4 ;  /* 0x000000ffff047224 */ /* 0x000fe200078e0a04 */
[----:B------:R-:W-:Y:S01]  /*0800*/  LOP3.LUT R26, R243, 0x36, RZ, 0xfc, !PT ;  /* 0x00000036f31a7812 */ /* 0x000fe200078efcff */
[----:B------:R-:W-:Y:S01]  /*0810*/  IMAD R6, R9, R10, R6 ;  /* 0x0000000a09067224 */ /* 0x000fe200078e0206 */
[C---:B------:R-:W-:Y:S01]  /*0820*/  LOP3.LUT R28, R243.reuse, 0x42, RZ, 0xfc, !PT ;  /* 0x00000042f31c7812 */ /* 0x040fe200078efcff */
[----:B------:R-:W-:Y:S01]  /*0830*/  IMAD.MOV R5, RZ, RZ, -R5 ;  /* 0x000000ffff057224 */ /* 0x000fe200078e0a05 */
[----:B------:R-:W-:Y:S01]  /*0840*/  LOP3.LUT R30, R243, 0x46, RZ, 0xfc, !PT ;  /* 0x00000046f31e7812 */ /* 0x000fe200078efcff */
[C---:B------:R-:W-:Y:S01]  /*0850*/  IMAD R2, R9.reuse, R4, R7 ;  /* 0x0000000409027224 */ /* 0x040fe200078e0207 */
[C---:B------:R-:W-:Y:S01]  /*0860*/  ISETP.GT.U32.AND P3, PT, R9.reuse, R6, PT ;  /* 0x000000060900720c */ /* 0x040fe20003f64070 */
[C---:B------:R-:W-:Y:S01]  /*0870*/  IMAD R4, R9.reuse, R5, R8 ;  /* 0x0000000509047224 */ /* 0x040fe200078e0208 */
[----:B------:R-:W-:Y:S01]  /*0880*/  IABS R31, R28 ;  /* 0x0000001c001f7213 */ /* 0x000fe20000000000 */
[----:B--2---:R-:W-:Y:S01]  /*0890*/  IMAD.MOV R11, RZ, RZ, -R245 ;  /* 0x000000ffff0b7224 */ /* 0x004fe200078e0af5 */
[----:B------:R-:W-:Y:S01]  /*08a0*/  ISETP.GT.U32.AND P1, PT, R9, R2, PT ;  /* 0x000000020900720c */ /* 0x000fe20003f24070 */
[----:B------:R-:W-:Y:S01]  /*08b0*/  @!P0 IMAD.IADD R3, R3, 0x1, -R9 ;  /* 0x0000000103038824 */ /* 0x000fe200078e0a09 */
[----:B------:R-:W-:Y:S01]  /*08c0*/  ISETP.GT.U32.AND P2, PT, R9, R4, PT ;  /* 0x000000040900720c */ /* 0x000fe20003f44070 */
[----:B------:R-:W-:Y:S01]  /*08d0*/  IMAD R5, R11, R0, RZ ;  /* 0x000000000b057224 */ /* 0x000fe200078e02ff */
[----:B------:R-:W-:-:S02]  /*08e0*/  IABS R11, R243 ;  /* 0x000000f3000b7213 */ /* 0x000fc40000000000 */
[----:B------:R-:W-:Y:S01]  /*08f0*/  ISETP.GT.U32.AND P0, PT, R9, R3, PT ;  /* 0x000000030900720c */ /* 0x000fe20003f04070 */
[----:B------:R-:W-:Y:S01]  /*0900*/  IMAD.HI.U32 R244, R245, R5, R244 ;  /* 0x00000005f5f47227 */ /* 0x000fe200078e00f4 */
[----:B------:R-:W-:Y:S02]  /*0910*/  IABS R33, R30 ;  /* 0x0000001e00217213 */ /* 0x000fe40000000000 */
[C---:B------:R-:W-:Y:S01]  /*0920*/  LOP3.LUT R34, R243.reuse, 0x48, RZ, 0xfc, !PT ;  /* 0x00000048f3227812 */ /* 0x040fe200078efcff */
[--C-:B------:R-:W-:Y:S01]  /*0930*/  @!P3 IMAD.IADD R6, R6, 0x1, -R9.reuse ;  /* 0x000000010606b824 */ /* 0x100fe200078e0a09 */
[----:B------:R-:W-:Y:S01]  /*0940*/  LOP3.LUT R36, R243, 0x4a, RZ, 0xfc, !PT ;  /* 0x0000004af3247812 */ /* 0x000fe200078efcff */
[----:B------:R-:W-:Y:S01]  /*0950*/  IMAD.HI.U32 R5, R244, R11, RZ ;  /* 0x0000000bf4057227 */ /* 0x000fe200078e00ff */
[----:B------:R-:W-:Y:S02]  /*0960*/  @!P1 IADD3 R2, R2, -R9, RZ ;  /* 0x8000000902029210 */ /* 0x000fe40007ffe0ff */
[C---:B------:R-:W-:Y:S01]  /*0970*/  ISETP.GT.U32.AND P4, PT, R9.reuse, R6, PT ;  /* 0x000000060900720c */ /* 0x040fe20003f84070 */
[----:B------:R-:W-:Y:S01]  /*0980*/  @!P2 IMAD.IADD R4, R4, 0x1, -R9 ;  /* 0x000000010404a824 */ /* 0x000fe200078e0a09 */
[----:B------:R-:W-:Y:S01]  /*0990*/  ISETP.GT.U32.AND P2, PT, R9, R2, PT ;  /* 0x000000020900720c */ /* 0x000fe20003f44070 */
[----:B------:R-:W-:Y:S01]  /*09a0*/  IMAD.HI.U32 R7, R244, R15, RZ ;  /* 0x0000000ff4077227 */ /* 0x000fe200078e00ff */
[----:B------:R-:W-:-:S02]  /*09b0*/  ISETP.GE.AND P1, PT, R12, RZ, PT ;  /* 0x000000ff0c00720c */ /* 0x000fc40003f26270 */
[----:B------:R-:W-:Y:S01]  /*09c0*/  ISETP.GT.U32.AND P3, PT, R9, R4, PT ;  /* 0x000000040900720c */ /* 0x000fe20003f64070 */
[----:B------:R-:W-:Y:S01]  /*09d0*/  IMAD.MOV R5, RZ, RZ, -R5 ;  /* 0x000000ffff057224 */ /* 0x000fe200078e0a05 */
[----:B------:R-:W-:Y:S01]  /*09e0*/  IABS R35, R34 ;  /* 0x0000002200237213 */ /* 0x000fe20000000000 */
[----:B------:R-:W-:Y:S01]  /*09f0*/  IMAD.MOV R8, RZ, RZ, -R7 ;  /* 0x000000ffff087224 */ /* 0x000fe200078e0a07 */
[C---:B------:R-:W-:Y:S01]  /*0a00*/  LOP3.LUT R40, R243.reuse, 0x4e, RZ, 0xfc, !PT ;  /* 0x0000004ef3287812 */ /* 0x040fe200078efcff */
[----:B------:R-:W-:Y:S01]  /*0a10*/  IMAD R7, R0, R5, R11 ;  /* 0x0000000500077224 */ /* 0x000fe200078e020b */
[----:B------:R-:W-:Y:S01]  /*0a20*/  LOP3.LUT R5, R243, 0x2, RZ, 0xfc, !PT ;  /* 0x00000002f3057812 */ /* 0x000fe200078efcff */
[--C-:B------:R-:W-:Y:S01]  /*0a30*/  @!P4 IMAD.IADD R6, R6, 0x1, -R9.reuse ;  /* 0x000000010606c824 */ /* 0x100fe200078e0a09 */
[----:B------:R-:W-:Y:S01]  /*0a40*/  ISETP.GE.AND P4, PT, R17, RZ, PT ;  /* 0x000000ff1100720c */ /* 0x000fe20003f86270 */
[--C-:B------:R-:W-:Y:S01]  /*0a50*/  @!P0 IMAD.IADD R3, R3, 0x1, -R9.reuse ;  /* 0x0000000103038824 */ /* 0x100fe200078e0a09 */
[----:B------:R-:W-:Y:S01]  /*0a60*/  IABS R11, R5 ;  /* 0x00000005000b7213 */ /* 0x000fe20000000000 */
[----:B------:R-:W-:Y:S01]  /*0a70*/  @!P2 IMAD.IADD R2, R2, 0x1, -R9 ;  /* 0x000000010202a824 */ /* 0x000fe200078e0a09 */
[----:B------:R-:W-:Y:S01]  /*0a80*/  ISETP.GE.AND P2, PT, R5, RZ, PT ;  /* 0x000000ff0500720c */ /* 0x000fe20003f46270 */
[----:B------:R-:W-:Y:S01]  /*0a90*/  IMAD R15, R0, R8, R15 ;  /* 0x00000008000f7224 */ /* 0x000fe200078e020f */
[----:B------:R-:W-:Y:S01]  /*0aa0*/  @!P3 IADD3 R4, R4, -R9, RZ ;  /* 0x800000090404b210 */ /* 0x000fe20007ffe0ff */
[----:B------:R-:W-:Y:S01]  /*0ab0*/  IMAD.MOV.U32 R5, RZ, RZ, R2 ;  /* 0x000000ffff057224 */ /* 0x000fe200078e0002 */
[----:B------:R-:W-:Y:S01]  /*0ac0*/  LOP3.LUT R8, R243, 0x4, RZ, 0xfc, !PT ;  /* 0x00000004f3087812 */ /* 0x000fe200078efcff */
[----:B------:R-:W-:Y:S01]  /*0ad0*/  IMAD.HI.U32 R2, R244, R11, RZ ;  /* 0x0000000bf4027227 */ /* 0x000fe200078e00ff */
[----:B------:R-:W-:-:S02]  /*0ae0*/  ISETP.GT.U32.AND P3, PT, R0, R15, PT ;  /* 0x0000000f0000720c */ /* 0x000fc40003f64070 */
[----:B------:R-:W-:Y:S01]  /*0af0*/  LOP3.LUT R9, R243, 0x6, RZ, 0xfc, !PT ;  /* 0x00000006f3097812 */ /* 0x000fe200078efcff */
[----:B------:R-:W-:Y:S01]  /*0b00*/  @!P4 IMAD.MOV R3, RZ, RZ, -R3 ;  /* 0x000000ffff03c224 */ /* 0x000fe200078e0a03 */
[----:B------:R-:W-:Y:S01]  /*0b10*/  ISETP.GT.U32.AND P4, PT, R0, R7, PT ;  /* 0x000000070000720c */ /* 0x000fe20003f84070 */
[----:B------:R-:W-:Y:S01]  /*0b20*/  @!P5 IMAD.MOV R5, RZ, RZ, -R5 ;  /* 0x000000ffff05d224 */ /* 0x000fe200078e0a05 */
[----:B------:R-:W-:Y:S01]  /*0b30*/  ISETP.GE.AND P5, PT, R14, RZ, PT ;  /* 0x000000ff0e00720c */ /* 0x000fe20003fa6270 */
[----:B------:R-:W-:Y:S01]  /*0b40*/  @!P6 IMAD.MOV R6, RZ, RZ, -R6 ;  /* 0x000000ffff06e224 */ /* 0x000fe200078e0a06 */
[----:B---3--:R-:W-:Y:S02]  /*0b50*/  IABS R13, R8 ;  /* 0x00000008000d7213 */ /* 0x008fe40000000000 */
[----:B------:R-:W-:Y:S02]  /*0b60*/  IABS R17, R9 ;  /* 0x0000000900117213 */ /* 0x000fe40000000000 */
[----:B------:R-:W-:Y:S01]  /*0b70*/  ISETP.GE.AND P0, PT, R8, RZ, PT ;  /* 0x000000ff0800720c */ /* 0x000fe20003f06270 */
[----:B------:R-:W-:Y:S01]  /*0b80*/  @!P3 IMAD.IADD R15, R15, 0x1, -R0 ;  /* 0x000000010f0fb824 */ /* 0x000fe200078e0a00 */
[----:B------:R-:W-:Y:S01]  /*0b90*/  ISETP.GE.AND P6, PT, R9, RZ, PT ;  /* 0x000000ff0900720c */ /* 0x000fe20003fc6270 */
[----:B------:R-:W-:Y:S01]  /*0ba0*/  IMAD.HI.U32 R8, R244, R13, RZ ;  /* 0x0000000df4087227 */ /* 0x000fe200078e00ff */
[----:B------:R-:W-:-:S02]  /*0bb0*/  IADD3 R10, -R2, RZ, RZ ;  /* 0x000000ff020a7210 */ /* 0x000fc40007ffe1ff */
[----:B------:R-:W-:Y:S01]  /*0bc0*/  ISETP.NE.AND P3, PT, RZ, c[0x0][0x178], PT ;  /* 0x00005e00ff007a0c */ /* 0x000fe20003f65270 */
[----:B------:R-:W-:Y:S01]  /*0bd0*/  @!P4 IMAD.IADD R7, R7, 0x1, -R0 ;  /* 0x000000010707c824 */ /* 0x000fe200078e0a00 */
[----:B------:R-:W-:Y:S01]  /*0be0*/  ISETP.GT.U32.AND P4, PT, R0, R15, PT ;  /* 0x0000000f0000720c */ /* 0x000fe20003f84070 */
[----:B------:R-:W-:Y:S01]  /*0bf0*/  @!P5 IMAD.MOV R4, RZ, RZ, -R4 ;  /* 0x000000ffff04d224 */ /* 0x000fe200078e0a04 */
[----:B------:R-:W-:Y:S01]  /*0c00*/  LOP3.LUT R2, RZ, c[0x0][0x178], RZ, 0x33, !PT ;  /* 0x00005e00ff027a12 */ /* 0x000fe200078e33ff */
[----:B------:R-:W-:Y:S01]  /*0c10*/  IMAD.HI.U32 R9, R244, R17, RZ ;  /* 0x00000011f4097227 */ /* 0x000fe200078e00ff */
[----:B------:R-:W-:Y:S02]  /*0c20*/  ISETP.GT.U32.AND P5, PT, R0, R7, PT ;  /* 0x000000070000720c */ /* 0x000fe40003fa4070 */
[----:B------:R-:W-:Y:S01]  /*0c30*/  SEL R5, R2, R5, !P3 ;  /* 0x0000000502057207 */ /* 0x000fe20005800000 */
[----:B------:R-:W-:Y:S01]  /*0c40*/  IMAD.MOV R8, RZ, RZ, -R8 ;  /* 0x000000ffff087224 */ /* 0x000fe200078e0a08 */
[C---:B------:R-:W-:Y:S01]  /*0c50*/  LOP3.LUT R14, R243.reuse, 0xe, RZ, 0xfc, !PT ;  /* 0x0000000ef30e7812 */ /* 0x040fe200078efcff */
[----:B------:R-:W-:Y:S01]  /*0c60*/  IMAD.MOV R12, RZ, RZ, -R9 ;  /* 0x000000ffff0c7224 */ /* 0x000fe200078e0a09 */
[C---:B------:R-:W-:Y:S01]  /*0c70*/  LOP3.LUT R38, R243.reuse, 0x4c, RZ, 0xfc, !PT ;  /* 0x0000004cf3267812 */ /* 0x040fe200078efcff */
[C---:B------:R-:W-:Y:S01]  /*0c80*/  IMAD R9, R0.reuse, R10, R11 ;  /* 0x0000000a00097224 */ /* 0x040fe200078e020b */
[----:B------:R-:W-:Y:S01]  /*0c90*/  LOP3.LUT R10, R243, 0xa, RZ, 0xfc, !PT ;  /* 0x0000000af30a7812 */ /* 0x000fe200078efcff */
[----:B------:R-:W-:Y:S01]  /*0ca0*/  IMAD R11, R0, R8, R13 ;  /* 0x00000008000b7224 */ /* 0x000fe200078e020d */
[----:B------:R-:W-:Y:S01]  /*0cb0*/  SEL R8, R2, R3, !P3 ;  /* 0x0000000302087207 */ /* 0x000fe20005800000 */
[--C-:B------:R-:W-:Y:S01]  /*0cc0*/  @!P4 IMAD.IADD R15, R15, 0x1, -R0.reuse ;  /* 0x000000010f0fc824 */ /* 0x100fe200078e0a00 */
[----:B------:R-:W-:Y:S01]  /*0cd0*/  ISETP.GE.AND P4, PT, R243, RZ, PT ;  /* 0x000000fff300720c */ /* 0x000fe20003f86270 */
[----:B------:R-:W-:Y:S01]  /*0ce0*/  @!P5 IMAD.IADD R7, R7, 0x1, -R0 ;  /* 0x000000010707d824 */ /* 0x000fe200078e0a00 */
[----:B------:R-:W-:Y:S01]  /*0cf0*/  ISETP.GT.U32.AND P5, PT, R0, R11, PT ;  /* 0x0000000b0000720c */ /* 0x000fe20003fa4070 */
[----:B------:R1:W-:Y:S01]  /*0d00*/  STL [R1+0x48], R8 ;  /* 0x0000480801007387 */ /* 0x0003e20000100800 */
[----:B------:R-:W-:Y:S01]  /*0d10*/  SEL R3, R2, R4, !P3 ;  /* 0x0000000402037207 */ /* 0x000fe20005800000 */
[----:B------:R-:W-:Y:S01]  /*0d20*/  IMAD R13, R0, R12, R17 ;  /* 0x0000000c000d7224 */ /* 0x000fe200078e0211 */
[----:B------:R-:W-:Y:S01]  /*0d30*/  SEL R2, R2, R6, !P3 ;  /* 0x0000000602027207 */ /* 0x000fe20005800000 */
[----:B------:R2:W-:Y:S01]  /*0d40*/  STL [R1+0x4c], R5 ;  /* 0x00004c0501007387 */ /* 0x0005e20000100800 */
[C---:B------:R-:W-:Y:S01]  /*0d50*/  ISETP.GT.U32.AND P3, PT, R0.reuse, R9, PT ;  /* 0x000000090000720c */ /* 0x040fe20003f64070 */
[----:B------:R-:W-:Y:S01]  /*0d60*/  IMAD.MOV.U32 R16, RZ, RZ, R7 ;  /* 0x000000ffff107224 */ /* 0x000fe200078e0007 */
[----:B------:R-:W-:Y:S01]  /*0d70*/  IABS R17, R10 ;  /* 0x0000000a00117213 */ /* 0x000fe20000000000 */
[----:B------:R3:W-:Y:S01]  /*0d80*/  STL [R1+0x50], R3 ;  /* 0x0000500301007387 */ /* 0x0007e20000100800 */
[C---:B------:R-:W-:Y:S01]  /*0d90*/  LOP3.LUT R12, R243.reuse, 0xc, RZ, 0xfc, !PT ;  /* 0x0000000cf30c7812 */ /* 0x040fe200078efcff */
[----:B------:R-:W-:Y:S01]  /*0da0*/  @!P4 IMAD.MOV R16, RZ, RZ, -R16 ;  /* 0x000000ffff10c224 */ /* 0x000fe200078e0a10 */
[----:B-1----:R-:W-:Y:S01]  /*0db0*/  LOP3.LUT R8, R243, 0x8, RZ, 0xfc, !PT ;  /* 0x00000008f3087812 */ /* 0x002fe200078efcff */
[----:B------:R-:W-:Y:S01]  /*0dc0*/  @!P5 IMAD.IADD R11, R11, 0x1, -R0 ;  /* 0x000000010b0bd824 */ /* 0x000fe200078e0a00 */
[----:B------:R1:W-:Y:S01]  /*0dd0*/  STL [R1+0x54], R2 ;  /* 0x0000540201007387 */ /* 0x0003e20000100800 */
[----:B------:R-:W-:-:S02]  /*0de0*/  ISETP.GT.U32.AND P4, PT, R0, R13, PT ;  /* 0x0000000d0000720c */ /* 0x000fc40003f84070 */
[----:B--2---:R-:W-:Y:S01]  /*0df0*/  IABS R5, R8 ;  /* 0x0000000800057213 */ /* 0x004fe20000000000 */
[----:B------:R2:W-:Y:S01]  /*0e00*/  STL [R1+0x18], R16 ;  /* 0x0000181001007387 */ /* 0x0005e20000100800 */
[----:B------:R-:W-:Y:S01]  /*0e10*/  ISETP.GT.U32.AND P5, PT, R0, R11, PT ;  /* 0x0000000b0000720c */ /* 0x000fe20003fa4070 */
[C---:B---3--:R-:W-:Y:S01]  /*0e20*/  IMAD.HI.U32 R3, R244.reuse, R17, RZ ;  /* 0x00000011f4037227 */ /* 0x048fe200078e00ff */
[----:B------:R-:W-:Y:S02]  /*0e30*/  @!P3 IADD3 R9, R9, -R0, RZ ;  /* 0x800000000909b210 */ /* 0x000fe40007ffe0ff */
[----:B------:R-:W-:Y:S01]  /*0e40*/  IABS R6, R12 ;  /* 0x0000000c00067213 */ /* 0x000fe20000000000 */
[----:B-1----:R-:W-:Y:S01]  /*0e50*/  IMAD.HI.U32 R2, R244, R5, RZ ;  /* 0x00000005f4027227 */ /* 0x002fe200078e00ff */
[C---:B------:R-:W-:Y:S02]  /*0e60*/  ISETP.GT.U32.AND P3, PT, R0.reuse, R9, PT ;  /* 0x000000090000720c */ /* 0x040fe40003f64070 */
[----:B------:R-:W-:Y:S01]  /*0e70*/  IABS R251, R14 ;  /* 0x0000000e00fb7213 */ /* 0x000fe20000000000 */
[----:B------:R-:W-:Y:S01]  /*0e80*/  IMAD.MOV R2, RZ, RZ, -R2 ;  /* 0x000000ffff027224 */ /* 0x000fe200078e0a02 */
[C---:B--2---:R-:W-:Y:S01]  /*0e90*/  LOP3.LUT R16, R243.reuse, 0x10, RZ, 0xfc, !PT ;  /* 0x00000010f3107812 */ /* 0x044fe200078efcff */
[----:B------:R-:W-:Y:S01]  /*0ea0*/  IMAD.MOV R4, RZ, RZ, -R3 ;  /* 0x000000ffff047224 */ /* 0x000fe200078e0a03 */
[----:B------:R-:W-:Y:S01]  /*0eb0*/  IABS R37, R36 ;  /* 0x0000002400257213 */ /* 0x000fe20000000000 */
[C---:B------:R-:W-:Y:S01]  /*0ec0*/  IMAD R3, R0.reuse, R2, R5 ;  /* 0x0000000200037224 */ /* 0x040fe200078e0205 */
[C---:B------:R-:W-:Y:S01]  /*0ed0*/  LOP3.LUT R41, R243.reuse, 0x50, RZ, 0xfc, !PT ;  /* 0x00000050f3297812 */ /* 0x040fe200078efcff */
[C---:B------:R-:W-:Y:S01]  /*0ee0*/  IMAD R5, R0.reuse, R4, R17 ;  /* 0x0000000400057224 */ /* 0x040fe200078e0211 */
[----:B------:R-:W-:Y:S01]  /*0ef0*/  LOP3.LUT R42, R243, 0x52, RZ, 0xfc, !PT ;  /* 0x00000052f32a7812 */ /* 0x000fe200078efcff */
[--C-:B------:R-:W-:Y:S01]  /*0f00*/  @!P5 IMAD.IADD R11, R11, 0x1, -R0.reuse ;  /* 0x000000010b0bd824 */ /* 0x100fe200078e0a00 */
[----:B------:R-:W-:Y:S01]  /*0f10*/  LOP3.LUT R43, R243, 0x56, RZ, 0xfc, !PT ;  /* 0x00000056f32b7812 */ /* 0x000fe200078efcff */
[----:B------:R-:W-:Y:S01]  /*0f20*/  IMAD.MOV.U32 R2, RZ, RZ, R15 ;  /* 0x000000ffff027224 */ /* 0x000fe200078e000f */
[C---:B------:R-:W-:Y:S01]  /*0f30*/  ISETP.GT.U32.AND P5, PT, R0.reuse, R5, PT ;  /* 0x000000050000720c */ /* 0x040fe20003fa4070 */
[----:B------:R-:W-:Y:S01]  /*0f40*/  @!P4 IMAD.IADD R13, R13, 0x1, -R0 ;  /* 0x000000010d0dc824 */ /* 0x000fe200078e0a00 */
[----:B------:R-:W-:Y:S01]  /*0f50*/  @!P3 IADD3 R9, R9, -R0, RZ ;  /* 0x800000000909b210 */ /* 0x000fe20007ffe0ff */
[----:B------:R-:W-:Y:S01]  /*0f60*/  @!P1 IMAD.MOV R2, RZ, RZ, -R2 ;  /* 0x000000ffff029224 */ /* 0x000fe200078e0a02 */
[C---:B------:R-:W-:Y:S01]  /*0f70*/  ISETP.GT.U32.AND P3, PT, R0.reuse, R3, PT ;  /* 0x000000030000720c */ /* 0x040fe20003f64070 */
[----:B------:R-:W-:Y:S01]  /*0f80*/  IMAD.MOV.U32 R7, RZ, RZ, R6 ;  /* 0x000000ffff077224 */ /* 0x000fe200078e0006 */
[----:B------:R-:W-:Y:S01]  /*0f90*/  ISETP.GT.U32.AND P1, PT, R0, R13, PT ;  /* 0x0000000d0000720c */ /* 0x000fe20003f24070 */
[----:B------:R-:W-:Y:S01]  /*0fa0*/  IMAD.HI.U32 R6, R244, R251, RZ ;  /* 0x000000fbf4067227 */ /* 0x000fe200078e00ff */
[----:B------:R-:W-:Y:S01]  /*0fb0*/  IABS R15, R16 ;  /* 0x00000010000f7213 */ /* 0x000fe20000000000 */
[----:B------:R1:W-:Y:S01]  /*0fc0*/  STL [R1+0x4554], R2 ;  /* 0x0045540201007387 */ /* 0x0003e20000100800 */
[----:B------:R-:W-:Y:S01]  /*0fd0*/  ISETP.GE.AND P4, PT, R8, RZ, PT ;  /* 0x000000ff0800720c */ /* 0x000fe20003f86270 */
[----:B------:R-:W-:Y:S01]  /*0fe0*/  IMAD.HI.U32 R4, R244, R7, RZ ;  /* 0x00000007f4047227 */ /* 0x000fe200078e00ff */
[----:B------:R-:W-:-:S02]  /*0ff0*/  LOP3.LUT R8, R243, 0x14, RZ, 0xfc, !PT ;  /* 0x00000014f3087812 */ /* 0x000fc400078efcff */
[----:B------:R-:W-:Y:S01]  /*1000*/  IABS R39, R42 ;  /* 0x0000002a00277213 */ /* 0x000fe20000000000 */
[----:B------:R-:W-:Y:S01]  /*1010*/  @!P5 IMAD.IADD R5, R5, 0x1, -R0 ;  /* 0x000000010505d824 */ /* 0x000fe200078e0a00 */
[----:B------:R-:W-:Y:S01]  /*1020*/  LOP3.LUT R44, R243, 0x62, RZ, 0xfc, !PT ;  /* 0x00000062f32c7812 */ /* 0x000fe200078efcff */
[----:B------:R-:W-:Y:S01]  /*1030*/  IMAD.MOV R4, RZ, RZ, -R4 ;  /* 0x000000ffff047224 */ /* 0x000fe200078e0a04 */
[----:B------:R-:W-:Y:S01]  /*1040*/  @!P3 IADD3 R3, R3, -R0, RZ ;  /* 0x800000000303b210 */ /* 0x000fe20007ffe0ff */
[----:B------:R-:W-:Y:S01]  /*1050*/  @!P1 IMAD.IADD R13, R13, 0x1, -R0 ;  /* 0x000000010d0d9824 */ /* 0x000fe200078e0a00 */
[C---:B------:R-:W-:Y:S01]  /*1060*/  ISETP.GT.U32.AND P5, PT, R0.reuse, R5, PT ;  /* 0x000000050000720c */ /* 0x040fe20003fa4070 */
[----:B------:R-:W-:Y:S01]  /*1070*/  IMAD R7, R0, R4, R7 ;  /* 0x0000000400077224 */ /* 0x000fe200078e0207 */
[----:B------:R-:W-:Y:S01]  /*1080*/  ISETP.GE.AND P3, PT, R10, RZ, PT ;  /* 0x000000ff0a00720c */ /* 0x000fe20003f66270 */
[----:B------:R-:W-:Y:S01]  /*1090*/  IMAD.HI.U32 R4, R244, R15, RZ ;  /* 0x0000000ff4047227 */ /* 0x000fe200078e00ff */
[----:B-1----:R-:W-:-:S02]  /*10a0*/  MOV R2, R13 ;  /* 0x0000000d00027202 */ /* 0x002fc40000000f00 */
[C---:B------:R-:W-:Y:S01]  /*10b0*/  ISETP.GT.U32.AND P1, PT, R0.reuse, R7, PT ;  /* 0x000000070000720c */ /* 0x040fe20003f24070 */
[----:B------:R-:W-:Y:S01]  /*10c0*/  IMAD.MOV R6, RZ, RZ, -R6 ;  /* 0x000000ffff067224 */ /* 0x000fe200078e0a06 */
[C---:B------:R-:W-:Y:S01]  /*10d0*/  LOP3.LUT R10, R243.reuse, 0x16, RZ, 0xfc, !PT ;  /* 0x00000016f30a7812 */ /* 0x040fe200078efcff */
[----:B------:R-:W-:Y:S01]  /*10e0*/  IMAD.MOV.U32 R18, RZ, RZ, R9 ;  /* 0x000000ffff127224 */ /* 0x000fe200078e0009 */
[----:B------:R-:W-:Y:S01]  /*10f0*/  IABS R9, R8 ;  /* 0x0000000800097213 */ /* 0x000fe20000000000 */
[----:B------:R-:W-:Y:S01]  /*1100*/  IMAD.MOV R4, RZ, RZ, -R4 ;  /* 0x000000ffff047224 */ /* 0x000fe200078e0a04 */
[----:B------:R-:W-:Y:S01]  /*1110*/  IABS R47, R44 ;  /* 0x0000002c002f7213 */ /* 0x000fe20000000000 */
[C---:B------:R-:W-:Y:S01]  /*1120*/  IMAD R251, R0.reuse, R6, R251 ;  /* 0x0000000600fb7224 */ /* 0x040fe200078e02fb */
[----:B------:R-:W-:Y:S01]  /*1130*/  LOP3.LUT R46, R243, 0x64, RZ, 0xfc, !PT ;  /* 0x00000064f32e7812 */ /* 0x000fe200078efcff */
[----:B------:R-:W-:Y:S01]  /*1140*/  @!P2 IMAD.MOV R18, RZ, RZ, -R18 ;  /* 0x000000ffff12a224 */ /* 0x000fe200078e0a12 */
[C---:B------:R-:W-:Y:S01]  /*1150*/  ISETP.GT.U32.AND P2, PT, R0.reuse, R3, PT ;  /* 0x000000030000720c */ /* 0x040fe20003f44070 */
[----:B------:R-:W-:Y:S01]  /*1160*/  IMAD.MOV.U32 R6, RZ, RZ, R11 ;  /* 0x000000ffff067224 */ /* 0x000fe200078e000b */
[----:B------:R-:W-:Y:S01]  /*1170*/  IABS R11, R10 ;  /* 0x0000000a000b7213 */ /* 0x000fe20000000000 */
[C---:B------:R-:W-:Y:S01]  /*1180*/  IMAD R250, R0.reuse, R4, R15 ;  /* 0x0000000400fa7224 */ /* 0x040fe200078e020f */
[----:B------:R-:W-:Y:S01]  /*1190*/  STL [R1+0x14], R18 ;  /* 0x0000141201007387 */ /* 0x000fe20000100800 */
[----:B------:R-:W-:Y:S01]  /*11a0*/  @!P6 IMAD.MOV R2, RZ, RZ, -R2 ;  /* 0x000000ffff02e224 */ /* 0x000fe200078e0a02 */
[----:B------:R-:W-:Y:S01]  /*11b0*/  ISETP.GT.U32.AND P6, PT, R0, R251, PT ;  /* 0x000000fb0000720c */ /* 0x000fe20003fc4070 */
[----:B------:R-:W-:Y:S01]  /*11c0*/  @!P0 IMAD.MOV R6, RZ, RZ, -R6 ;  /* 0x000000ffff068224 */ /* 0x000fe200078e0a06 */
[----:B------:R-:W-:Y:S01]  /*11d0*/  ISETP.GE.AND P0, PT, R12, RZ, PT ;  /* 0x000000ff0c00720c */ /* 0x000fe20003f06270 */
[--C-:B------:R-:W-:Y:S01]  /*11e0*/  @!P5 IMAD.IADD R5, R5, 0x1, -R0.reuse ;  /* 0x000000010505d824 */ /* 0x100fe200078e0a00 */
[----:B------:R-:W-:Y:S01]  /*11f0*/  ISETP.GT.U32.AND P5, PT, R0, R250, PT ;  /* 0x000000fa0000720c */ /* 0x000fe20003fa4070 */
[--C-:B------:R-:W-:Y:S01]  /*1200*/  @!P1 IMAD.IADD R7, R7, 0x1, -R0.reuse ;  /* 0x0000000107079824 */ /* 0x100fe200078e0a00 */
[----:B------:R1:W-:Y:S01]  /*1210*/  STL [R1+0x10], R6 ;  /* 0x0000100601007387 */ /* 0x0003e20000100800 */
[----:B------:R-:W-:Y:S01]  /*1220*/  @!P2 IMAD.IADD R3, R3, 0x1, -R0 ;  /* 0x000000010303a824 */ /* 0x000fe200078e0a00 */
[----:B------:R-:W-:-:S02]  /*1230*/  ISETP.GE.AND P2, PT, R14, RZ, PT ;  /* 0x000000ff0e00720c */ /* 0x000fc40003f46270 */
[----:B------:R2:W-:Y:S01]  /*1240*/  STL [R1+0xc], R2 ;  /* 0x00000c0201007387 */ /* 0x0005e20000100800 */
[----:B------:R-:W-:Y:S02]  /*1250*/  LOP3.LUT R14, R243, 0x1a, RZ, 0xfc, !PT ;  /* 0x0000001af30e7812 */ /* 0x000fe400078efcff */
[--C-:B------:R-:W-:Y:S01]  /*1260*/  @!P6 IMAD.IADD R251, R251, 0x1, -R0.reuse ;  /* 0x00000001fbfbe824 */ /* 0x100fe200078e0a00 */
[----:B------:R-:W-:Y:S02]  /*1270*/  ISETP.GT.U32.AND P6, PT, R0, R7, PT ;  /* 0x000000070000720c */ /* 0x000fe40003fc4070 */
[----:B-1----:R-:W-:Y:S01]  /*1280*/  LOP3.LUT R6, R243, 0x12, RZ, 0xfc, !PT ;  /* 0x00000012f3067812 */ /* 0x002fe200078efcff */
[----:B------:R-:W-:Y:S01]  /*1290*/  @!P5 IMAD.IADD R250, R250, 0x1, -R0 ;  /* 0x00000001fafad824 */ /* 0x000fe200078e0a00 */
[----:B------:R-:W-:Y:S02]  /*12a0*/  ISETP.GT.U32.AND P5, PT, R0, R251, PT ;  /* 0x000000fb0000720c */ /* 0x000fe40003fa4070 */
[----:B------:R-:W-:-:S02]  /*12b0*/  IABS R249, R6 ;  /* 0x0000000600f97213 */ /* 0x000fc40000000000 */
[----:B--2---:R-:W-:Y:S01]  /*12c0*/  MOV R2, R3 ;  /* 0x0000000300027202 */ /* 0x004fe20000000f00 */
[----:B------:R-:W-:Y:S01]  /*12d0*/  IMAD.HI.U32 R3, R244, R9, RZ ;  /* 0x00000009f4037227 */ /* 0x000fe200078e00ff */
[----:B------:R-:W-:Y:S02]  /*12e0*/  ISETP.GE.AND P1, PT, R16, RZ, PT ;  /* 0x000000ff1000720c */ /* 0x000fe40003f26270 */
[C---:B------:R-:W-:Y:S01]  /*12f0*/  LOP3.LUT R12, R243.reuse, 0x18, RZ, 0xfc, !PT ;  /* 0x00000018f30c7812 */ /* 0x040fe200078efcff */
[----:B------:R-:W-:Y:S01]  /*1300*/  IMAD.HI.U32 R4, R244, R249, RZ ;  /* 0x000000f9f4047227 */ /* 0x000fe200078e00ff */
[C---:B------:R-:W-:Y:S02]  /*1310*/  LOP3.LUT R16, R243.reuse, 0x24, RZ, 0xfc, !PT ;  /* 0x00000024f3107812 */ /* 0x040fe400078efcff */
[----:B------:R-:W-:Y:S01]  /*1320*/  IABS R13, R12 ;  /* 0x0000000c000d7213 */ /* 0x000fe20000000000 */
[----:B------:R-:W-:Y:S01]  /*1330*/  IMAD.MOV R4, RZ, RZ, -R4 ;  /* 0x000000ffff047224 */ /* 0x000fe200078e0a04 */
[----:B------:R-:W-:Y:S01]  /*1340*/  IABS R15, R16 ;  /* 0x00000010000f7213 */ /* 0x000fe20000000000 */
[----:B------:R-:W-:Y:S01]  /*1350*/  @!P4 IMAD.MOV R2, RZ, RZ, -R2 ;  /* 0x000000ffff02c224 */ /* 0x000fe200078e0a02 */
[C---:B------:R-:W-:Y:S01]  /*1360*/  ISETP.GT.U32.AND P4, PT, R0.reuse, R250, PT ;  /* 0x000000fa0000720c */ /* 0x040fe20003f84070 */
[C---:B------:R-:W-:Y:S01]  /*1370*/  IMAD R249, R0.reuse, R4, R249 ;  /* 0x0000000400f97224 */ /* 0x040fe200078e02f9 */
[----:B------:R-:W-:Y:S01]  /*1380*/  LOP3.LUT R18, R243, 0x26, RZ, 0xfc, !PT ;  /* 0x00000026f3127812 */ /* 0x000fe200078efcff */
[----:B------:R-:W-:Y:S01]  /*1390*/  IMAD.MOV R3, RZ, RZ, -R3 ;  /* 0x000000ffff037224 */ /* 0x000fe200078e0a03 */
[----:B------:R1:W-:Y:S01]  /*13a0*/  STL [R1+0x8], R2 ;  /* 0x0000080201007387 */ /* 0x0003e20000100800 */
[----:B------:R-:W-:Y:S01]  /*13b0*/  @!P6 IMAD.IADD R7, R7, 0x1, -R0 ;  /* 0x000000010707e824 */ /* 0x000fe200078e0a00 */
[C---:B------:R-:W-:Y:S01]  /*13c0*/  ISETP.GT.U32.AND P6, PT, R0.reuse, R249, PT ;  /* 0x000000f90000720c */ /* 0x040fe20003fc4070 */
[----:B------:R-:W-:Y:S01]  /*13d0*/  IMAD R248, R0, R3, R9 ;  /* 0x0000000300f87224 */ /* 0x000fe200078e0209 */
[----:B------:R-:W-:Y:S01]  /*13e0*/  IABS R9, R14 ;  /* 0x0000000e00097213 */ /* 0x000fe20000000000 */
[----:B------:R-:W-:Y:S01]  /*13f0*/  IMAD.HI.U32 R3, R244, R11, RZ ;  /* 0x0000000bf4037227 */ /* 0x000fe200078e00ff */
[----:B------:R-:W-:-:S02]  /*1400*/  IABS R17, R18 ;  /* 0x0000001200117213 */ /* 0x000fc40000000000 */
[----:B------:R-:W-:Y:S01]  /*1410*/  LOP3.LUT R48, R243, 0x66, RZ, 0xfc, !PT ;  /* 0x00000066f3307812 */ /* 0x000fe200078efcff */
[--C-:B------:R-:W-:Y:S01]  /*1420*/  @!P5 IMAD.IADD R251, R251, 0x1, -R0.reuse ;  /* 0x00000001fbfbd824 */ /* 0x100fe200078e0a00 */
[----:B------:R-:W-:Y:S01]  /*1430*/  @!P4 IADD3 R250, R250, -R0, RZ ;  /* 0x80000000fafac210 */ /* 0x000fe20007ffe0ff */
[----:B-1----:R-:W-:Y:S01]  /*1440*/  IMAD.MOV.U32 R2, RZ, RZ, R5 ;  /* 0x000000ffff027224 */ /* 0x002fe200078e0005 */
[----:B------:R-:W-:Y:S01]  /*1450*/  ISETP.GT.U32.AND P4, PT, R0, R248, PT ;  /* 0x000000f80000720c */ /* 0x000fe20003f84070 */
[----:B------:R-:W-:Y:S01]  /*1460*/  IMAD.MOV R3, RZ, RZ, -R3 ;  /* 0x000000ffff037224 */ /* 0x000fe200078e0a03 */
[----:B------:R-:W-:Y:S01]  /*1470*/  ISETP.GE.AND P5, PT, R6, RZ, PT ;  /* 0x000000ff0600720c */ /* 0x000fe20003fa6270 */
[----:B------:R-:W-:Y:S01]  /*1480*/  @!P6 IMAD.IADD R249, R249, 0x1, -R0 ;  /* 0x00000001f9f9e824 */ /* 0x000fe200078e0a00 */
[----:B------:R-:W-:Y:S01]  /*1490*/  ISETP.GE.AND P6, PT, R8, RZ, PT ;  /* 0x000000ff0800720c */ /* 0x000fe20003fc6270 */
[----:B------:R-:W-:Y:S01]  /*14a0*/  IMAD.MOV.U32 R252, RZ, RZ, R7 ;  /* 0x000000fffffc7224 */ /* 0x000fe200078e0007 */
[----:B------:R-:W-:Y:S01]  /*14b0*/  LOP3.LUT R8, R243, 0x1c, RZ, 0xfc, !PT ;  /* 0x0000001cf3087812 */ /* 0x000fe200078efcff */
[----:B------:R-:W-:Y:S01]  /*14c0*/  IMAD R3, R0, R3, R11 ;  /* 0x0000000300037224 */ /* 0x000fe200078e020b */
[----:B------:R-:W-:Y:S01]  /*14d0*/  @!P3 IADD3 R2, -R2, RZ, RZ ;  /* 0x000000ff0202b210 */ /* 0x000fe20007ffe1ff */
[----:B------:R-:W-:Y:S01]  /*14e0*/  IMAD.HI.U32 R5, R244, R9, RZ ;  /* 0x00000009f4057227 */ /* 0x000fe200078e00ff */
[----:B------:R-:W-:-:S02]  /*14f0*/  IABS R6, R8 ;  /* 0x0000000800067213 */ /* 0x000fc40000000000 */
[----:B------:R-:W-:Y:S01]  /*1500*/  ISETP.GT.U32.AND P3, PT, R0, R249, PT ;  /* 0x000000f90000720c */ /* 0x000fe20003f64070 */
[----:B------:R-:W-:Y:S01]  /*1510*/  @!P4 IMAD.IADD R248, R248, 0x1, -R0 ;  /* 0x00000001f8f8c824 */ /* 0x000fe200078e0a00 */
[C---:B------:R-:W-:Y:S01]  /*1520*/  LOP3.LUT R53, R243.reuse, 0x6c, RZ, 0xfc, !PT ;  /* 0x0000006cf3357812 */ /* 0x040fe200078efcff */
[----:B------:R-:W-:Y:S01]  /*1530*/  IMAD.MOV.U32 R7, RZ, RZ, R6 ;  /* 0x000000ffff077224 */ /* 0x000fe200078e0006 */
[----:B------:R-:W-:Y:S01]  /*1540*/  LOP3.LUT R50, R243, 0x68, RZ, 0xfc, !PT ;  /* 0x00000068f3327812 */ /* 0x000fe200078efcff */
[----:B------:R-:W-:Y:S01]  /*1550*/  @!P0 IMAD.MOV R252, RZ, RZ, -R252 ;  /* 0x000000fffffc8224 */ /* 0x000fe200078e0afc */
[----:B------:R-:W-:Y:S01]  /*1560*/  ISETP.GT.U32.AND P4, PT, R0, R248, PT ;  /* 0x000000f80000720c */ /* 0x000fe20003f84070 */
[----:B------:R-:W-:Y:S01]  /*1570*/  IMAD.HI.U32 R6, R244, R7, RZ ;  /* 0x00000007f4067227 */ /* 0x000fe200078e00ff */
[----:B------:R-:W-:Y:S01]  /*1580*/  ISETP.GT.U32.AND P0, PT, R0, R3, PT ;  /* 0x000000030000720c */ /* 0x000fe20003f04070 */
[----:B------:R-:W-:Y:S01]  /*1590*/  STL [R1+0x4], R2 ;  /* 0x0000040201007387 */ /* 0x000fe20000100800 */
[----:B------:R-:W-:Y:S01]  /*15a0*/  IABS R51, R53 ;  /* 0x0000003500337213 */ /* 0x000fe20000000000 */
[----:B------:R-:W-:Y:S01]  /*15b0*/  IMAD.MOV R5, RZ, RZ, -R5 ;  /* 0x000000ffff057224 */ /* 0x000fe200078e0a05 */
[----:B------:R-:W-:Y:S01]  /*15c0*/  IADD3 R6, -R6, RZ, RZ ;  /* 0x000000ff06067210 */ /* 0x000fe20007ffe1ff */
[--C-:B------:R-:W-:Y:S01]  /*15d0*/  @!P3 IMAD.IADD R249, R249, 0x1, -R0.reuse ;  /* 0x00000001f9f9b824 */ /* 0x100fe200078e0a00 */
[----:B------:R-:W-:Y:S01]  /*15e0*/  ISETP.GE.AND P3, PT, R12, RZ, PT ;  /* 0x000000ff0c00720c */ /* 0x000fe20003f66270 */
[C---:B------:R-:W-:Y:S01]  /*15f0*/  IMAD R5, R0.reuse, R5, R9 ;  /* 0x0000000500057224 */ /* 0x040fe200078e0209 */
[C---:B------:R-:W-:Y:S01]  /*1600*/  LOP3.LUT R12, R243.reuse, 0x20, RZ, 0xfc, !PT ;  /* 0x00000020f30c7812 */ /* 0x040fe200078efcff */
[----:B------:R-:W-:Y:S01]  /*1610*/  IMAD R6, R0, R6, R7 ;  /* 0x0000000600067224 */ /* 0x000fe200078e0207 */
[----:B------:R-:W-:Y:S01]  /*1620*/  LOP3.LUT R52, R243, 0x6a, RZ, 0xfc, !PT ;  /* 0x0000006af3347812 */ /* 0x000fe200078efcff */
[--C-:B------:R-:W-:Y:S01]  /*1630*/  @!P4 IMAD.IADD R248, R248, 0x1, -R0.reuse ;  /* 0x00000001f8f8c824 */ /* 0x100fe200078e0a00 */
[----:B------:R-:W-:Y:S01]  /*1640*/  IABS R11, R12 ;  /* 0x0000000c000b7213 */ /* 0x000fe20000000000 */
[----:B------:R-:W-:Y:S01]  /*1650*/  @!P5 IMAD.MOV R249, RZ, RZ, -R249 ;  /* 0x000000fffff9d224 */ /* 0x000fe200078e0af9 */
[----:B------:R-:W-:Y:S01]  /*1660*/  ISETP.GT.U32.AND P5, PT, R0, R5, PT ;  /* 0x000000050000720c */ /* 0x000fe20003fa4070 */
[----:B------:R-:W-:Y:S01]  /*1670*/  @!P0 IMAD.IADD R3, R3, 0x1, -R0 ;  /* 0x0000000103038824 */ /* 0x000fe200078e0a00 */
[----:B------:R-:W-:Y:S01]  /*1680*/  ISETP.GE.AND P4, PT, R14, RZ, PT ;  /* 0x000000ff0e00720c */ /* 0x000fe20003f86270 */
[----:B------:R-:W-:Y:S01]  /*1690*/  @!P6 IMAD.MOV R248, RZ, RZ, -R248 ;  /* 0x000000fffff8e224 */ /* 0x000fe200078e0af8 */
[----:B------:R-:W-:Y:S01]  /*16a0*/  ISETP.GT.U32.AND P6, PT, R0, R6, PT ;  /* 0x000000060000720c */ /* 0x000fe20003fc4070 */
[----:B------:R-:W-:Y:S01]  /*16b0*/  IMAD.HI.U32 R4, R244, R13, RZ ;  /* 0x0000000df4047227 */ /* 0x000fe200078e00ff */
[----:B------:R-:W-:Y:S01]  /*16c0*/  ISETP.GT.U32.AND P0, PT, R0, R3, PT ;  /* 0x000000030000720c */ /* 0x000fe20003f04070 */
[----:B------:R1:W-:Y:S01]  /*16d0*/  STL [R1+0x4548], R252 ;  /* 0x004548fc01007387 */ /* 0x0003e20000100800 */
[C---:B------:R-:W-:Y:S01]  /*16e0*/  LOP3.LUT R14, R243.reuse, 0x22, RZ, 0xfc, !PT ;  /* 0x00000022f30e7812 */ /* 0x040fe200078efcff */
[----:B------:R-:W-:Y:S01]  /*16f0*/  @!P1 IMAD.MOV R250, RZ, RZ, -R250 ;  /* 0x000000fffffa9224 */ /* 0x000fe200078e0afa */
[----:B------:R-:W-:Y:S01]  /*1700*/  ISETP.GE.AND P1, PT, R10, RZ, PT ;  /* 0x000000ff0a00720c */ /* 0x000fe20003f26270 */
[----:B------:R-:W-:Y:S01]  /*1710*/  IMAD.MOV R4, RZ, RZ, -R4 ;  /* 0x000000ffff047224 */ /* 0x000fe200078e0a04 */
[----:B------:R-:W-:Y:S01]  /*1720*/  LOP3.LUT R10, R243, 0x1e, RZ, 0xfc, !PT ;  /* 0x0000001ef30a7812 */ /* 0x000fe200078efcff */
[--C-:B------:R-:W-:Y:S01]  /*1730*/  @!P5 IMAD.IADD R5, R5, 0x1, -R0.reuse ;  /* 0x000000010505d824 */ /* 0x100fe200078e0a00 */
[----:B------:R-:W-:Y:S01]  /*1740*/  IABS R49, R52 ;  /* 0x0000003400317213 */ /* 0x000fe20000000000 */
[C---:B------:R-:W-:Y:S01]  /*1750*/  IMAD R4, R0.reuse, R4, R13 ;  /* 0x0000000400047224 */ /* 0x040fe200078e020d */
[----:B------:R-:W-:Y:S01]  /*1760*/  IABS R9, R10 ;  /* 0x0000000a00097213 */ /* 0x000fe20000000000 */
[----:B------:R-:W-:Y:S01]  /*1770*/  @!P2 IMAD.MOV R251, RZ, RZ, -R251 ;  /* 0x000000fffffba224 */ /* 0x000fe200078e0afb */
[----:B------:R-:W-:Y:S01]  /*1780*/  ISETP.GT.U32.AND P5, PT, R0, R5, PT ;  /* 0x000000050000720c */ /* 0x000fe20003fa4070 */
[--C-:B------:R-:W-:Y:S01]  /*1790*/  @!P6 IMAD.IADD R6, R6, 0x1, -R0.reuse ;  /* 0x000000010606e824 */ /* 0x100fe200078e0a00 */
[----:B------:R-:W-:Y:S01]  /*17a0*/  ISETP.GT.U32.AND P2, PT, R0, R4, PT ;  /* 0x000000040000720c */ /* 0x000fe20003f44070 */
[----:B------:R-:W-:Y:S01]  /*17b0*/  IMAD.HI.U32 R7, R244, R9, RZ ;  /* 0x00000009f4077227 */ /* 0x000fe200078e00ff */
[----:B------:R-:W-:Y:S01]  /*17c0*/  IABS R13, R14 ;  /* 0x0000000e000d7213 */ /* 0x000fe20000000000 */
[----:B------:R-:W-:Y:S01]  /*17d0*/  STL [R1+0x454c], R251 ;  /* 0x00454cfb01007387 */ /* 0x000fe20000100800 */
[----:B------:R-:W-:Y:S01]  /*17e0*/  ISETP.GT.U32.AND P6, PT, R0, R6, PT ;  /* 0x000000060000720c */ /* 0x000fe20003fc4070 */
[----:B------:R-:W-:Y:S01]  /*17f0*/  @!P0 IMAD.IADD R3, R3, 0x1, -R0 ;  /* 0x0000000103038824 */ /* 0x000fe200078e0a00 */
[----:B------:R-:W-:Y:S01]  /*1800*/  ISETP.GE.AND P0, PT, R8, RZ, PT ;  /* 0x000000ff0800720c */ /* 0x000fe20003f06270 */
[----:B------:R-:W-:Y:S01]  /*1810*/  IMAD.HI.U32 R8, R244, R11, RZ ;  /* 0x0000000bf4087227 */ /* 0x000fe200078e00ff */
[C---:B------:R-:W-:Y:S01]  /*1820*/  LOP3.LUT R54, R243.reuse, 0x6e, RZ, 0xfc, !PT ;  /* 0x0000006ef3367812 */ /* 0x040fe200078efcff */
[----:B------:R2:W-:Y:S01]  /*1830*/  STL [R1+0x4550], R250 ;  /* 0x004550fa01007387 */ /* 0x0005e20000100800 */
[C---:B------:R-:W-:Y:S01]  /*1840*/  LOP3.LUT R56, R243.reuse, 0x72, RZ, 0xfc, !PT ;  /* 0x00000072f3387812 */ /* 0x040fe200078efcff */
[----:B------:R-:W-:Y:S01]  /*1850*/  IMAD.MOV R7, RZ, RZ, -R7 ;  /* 0x000000ffff077224 */ /* 0x000fe200078e0a07 */
[C---:B------:R-:W-:Y:S01]  /*1860*/  LOP3.LUT R58, R243.reuse, 0x74, RZ, 0xfc, !PT ;  /* 0x00000074f33a7812 */ /* 0x040fe200078efcff */
[----:B------:R-:W-:Y:S01]  /*1870*/  IMAD.MOV R8, RZ, RZ, -R8 ;  /* 0x000000ffff087224 */ /* 0x000fe200078e0a08 */
[C---:B------:R-:W-:Y:S01]  /*1880*/  LOP3.LUT R59, R243.reuse, 0x78, RZ, 0xfc, !PT ;  /* 0x00000078f33b7812 */ /* 0x040fe200078efcff */
[----:B------:R-:W-:Y:S01]  /*1890*/  IMAD R7, R0, R7, R9 ;  /* 0x0000000700077224 */ /* 0x000fe200078e0209 */
[----:B------:R-:W-:Y:S01]  /*18a0*/  IABS R55, R58 ;  /* 0x0000003a00377213 */ /* 0x000fe20000000000 */
[--C-:B------:R-:W-:Y:S01]  /*18b0*/  @!P2 IMAD.IADD R4, R4, 0x1, -R0.reuse ;  /* 0x000000010404a824 */ /* 0x100fe200078e0a00 */
[C---:B------:R-:W-:Y:S01]  /*18c0*/  LOP3.LUT R61, R243.reuse, 0x80, RZ, 0xfc, !PT ;  /* 0x00000080f33d7812 */ /* 0x040fe200078efcff */
[C---:B------:R-:W-:Y:S01]  /*18d0*/  IMAD R8, R0.reuse, R8, R11 ;  /* 0x0000000800087224 */ /* 0x040fe200078e020b */
[----:B------:R-:W-:Y:S01]  /*18e0*/  LOP3.LUT R60, R243, 0x7e, RZ, 0xfc, !PT ;  /* 0x0000007ef33c7812 */ /* 0x000fe200078efcff */
[--C-:B------:R-:W-:Y:S01]  /*18f0*/  @!P5 IMAD.IADD R5, R5, 0x1, -R0.reuse ;  /* 0x000000010505d824 */ /* 0x100fe200078e0a00 */
[----:B------:R-:W-:Y:S01]  /*1900*/  ISETP.GT.U32.AND P5, PT, R0, R7, PT ;  /* 0x000000070000720c */ /* 0x000fe20003fa4070 */
[--C-:B------:R-:W-:Y:S01]  /*1910*/  @!P6 IMAD.IADD R6, R6, 0x1, -R0.reuse ;  /* 0x000000010606e824 */ /* 0x100fe200078e0a00 */
[C---:B------:R-:W-:Y:S01]  /*1920*/  ISETP.GT.U32.AND P2, PT, R0.reuse, R4, PT ;  /* 0x000000040000720c */ /* 0x040fe20003f44070 */
[----:B------:R-:W-:Y:S01]  /*1930*/  @!P1 IMAD.MOV R3, RZ, RZ, -R3 ;  /* 0x000000ffff039224 */ /* 0x000fe200078e0a03 */
[----:B------:R-:W-:Y:S01]  /*1940*/  ISETP.GT.U32.AND P6, PT, R0, R8, PT ;  /* 0x000000080000720c */ /* 0x000fe20003fc4070 */
[----:B------:R-:W-:Y:S01]  /*1950*/  IMAD.HI.U32 R9, R244, R13, RZ ;  /* 0x0000000df4097227 */ /* 0x000fe200078e00ff */
[----:B------:R-:W-:Y:S01]  /*1960*/  ISETP.GE.AND P1, PT, R12, RZ, PT ;  /* 0x000000ff0c00720c */ /* 0x000fe20003f26270 */
[----:B------:R3:W-:Y:S01]  /*1970*/  STL [R1+0x4558], R249 ;  /* 0x004558f901007387 */ /* 0x0007e20000100800 */
[----:B------:R-:W-:Y:S01]  /*1980*/  IABS R12, R19 ;  /* 0x00000013000c7213 */ /* 0x000fe20000000000 */
[----:B------:R-:W-:Y:S01]  /*1990*/  @!P4 IMAD.MOV R5, RZ, RZ, -R5 ;  /* 0x000000ffff05c224 */ /* 0x000fe200078e0a05 */
[----:B------:R-:W-:Y:S01]  /*19a0*/  IADD3 R9, -R9, RZ, RZ ;  /* 0x000000ff09097210 */ /* 0x000fe20007ffe1ff */
[----:B------:R-:W-:Y:S01]  /*19b0*/  IMAD.HI.U32 R11, R244, R17, RZ ;  /* 0x00000011f40b7227 */ /* 0x000fe200078e00ff */
[C---:B------:R-:W-:Y:S01]  /*19c0*/  LOP3.LUT R68, R243.reuse, 0x8e, RZ, 0xfc, !PT ;  /* 0x0000008ef3447812 */ /* 0x040fe200078efcff */
[----:B------:R-:W-:Y:S01]  /*19d0*/  STL [R1+0x455c], R248 ;  /* 0x00455cf801007387 */ /* 0x000fe20000100800 */
[----:B------:R-:W-:Y:S01]  /*19e0*/  LOP3.LUT R64, R243, 0x8a, RZ, 0xfc, !PT ;  /* 0x0000008af3407812 */ /* 0x000fe200078efcff */
[--C-:B------:R-:W-:Y:S01]  /*19f0*/  @!P5 IMAD.IADD R7, R7, 0x1, -R0.reuse ;  /* 0x000000010707d824 */ /* 0x100fe200078e0a00 */
[----:B------:R-:W-:Y:S01]  /*1a00*/  @!P2 IADD3 R4, R4, -R0, RZ ;  /* 0x800000000404a210 */ /* 0x000fe20007ffe0ff */
[----:B------:R-:W-:Y:S01]  /*1a10*/  @!P6 IMAD.IADD R8, R8, 0x1, -R0 ;  /* 0x000000010808e824 */ /* 0x000fe200078e0a00 */
[----:B------:R-:W-:Y:S01]  /*1a20*/  ISETP.GE.AND P2, PT, R10, RZ, PT ;  /* 0x000000ff0a00720c */ /* 0x000fe20003f46270 */
[----:B------:R-:W-:Y:S01]  /*1a30*/  IMAD.HI.U32 R10, R244, R15, RZ ;  /* 0x0000000ff40a7227 */ /* 0x000fe200078e00ff */
[C---:B------:R-:W-:Y:S01]  /*1a40*/  ISETP.GT.U32.AND P6, PT, R0.reuse, R7, PT ;  /* 0x000000070000720c */ /* 0x040fe20003fc4070 */
[----:B------:R4:W-:Y:S01]  /*1a50*/  STL [R1+0x4560], R3 ;  /* 0x0045600301007387 */ /* 0x0009e20000100800 */
[C---:B------:R-:W-:Y:S01]  /*1a60*/  ISETP.GT.U32.AND P4, PT, R0.reuse, R8, PT ;  /* 0x000000080000720c */ /* 0x040fe20003f84070 */
[----:B------:R-:W-:Y:S01]  /*1a70*/  IMAD.MOV R10, RZ, RZ, -R10 ;  /* 0x000000ffff0a7224 */ /* 0x000fe200078e0a0a */
[----:B------:R-:W-:Y:S01]  /*1a80*/  IABS R69, R68 ;  /* 0x0000004400457213 */ /* 0x000fe20000000000 */
[C---:B------:R-:W-:Y:S01]  /*1a90*/  IMAD R9, R0.reuse, R9, R13 ;  /* 0x0000000900097224 */ /* 0x040fe200078e020d */
[----:B------:R-:W-:Y:S01]  /*1aa0*/  IABS R13, R20 ;  /* 0x00000014000d7213 */ /* 0x000fe20000000000 */
[C---:B------:R-:W-:Y:S01]  /*1ab0*/  IMAD R10, R0.reuse, R10, R15 ;  /* 0x0000000a000a7224 */ /* 0x040fe200078e020f */
[----:B------:R-:W-:Y:S01]  /*1ac0*/  MOV R15, R12 ;  /* 0x0000000c000f7202 */ /* 0x000fe20000000f00 */
[----:B------:R-:W-:Y:S01]  /*1ad0*/  IMAD.MOV R11, RZ, RZ, -R11 ;  /* 0x000000ffff0b7224 */ /* 0x000fe200078e0a0b */
[----:B------:R-:W-:Y:S01]  /*1ae0*/  ISETP.GT.U32.AND P5, PT, R0, R9, PT ;  /* 0x000000090000720c */ /* 0x000fe20003fa4070 */
[----:B------:R-:W-:Y:S01]  /*1af0*/  @!P3 IMAD.MOV R4, RZ, RZ, -R4 ;  /* 0x000000ffff04b224 */ /* 0x000fe200078e0a04 */
[----:B------:R-:W-:Y:S01]  /*1b00*/  ISETP.GE.AND P3, PT, R14, RZ, PT ;  /* 0x000000ff0e00720c */ /* 0x000fe20003f66270 */
[----:B------:R-:W-:Y:S01]  /*1b10*/  @!P6 IMAD.IADD R7, R7, 0x1, -R0 ;  /* 0x000000010707e824 */ /* 0x000fe200078e0a00 */
[----:B------:R-:W-:Y:S01]  /*1b20*/  ISETP.GT.U32.AND P6, PT, R0, R10, PT ;  /* 0x0000000a0000720c */ /* 0x000fe20003fc4070 */
[----:B------:R-:W-:Y:S01]  /*1b30*/  IMAD.HI.U32 R12, R244, R15, RZ ;  /* 0x0000000ff40c7227 */ /* 0x000fe200078e00ff */
[----:B------:R-:W-:-:S02]  /*1b40*/  LOP3.LUT R66, R243, 0x8c, RZ, 0xfc, !PT ;  /* 0x0000008cf3427812 */ /* 0x000fc400078efcff */
[C---:B------:R-:W-:Y:S01]  /*1b50*/  LOP3.LUT R70, R243.reuse, 0x90, RZ, 0xfc, !PT ;  /* 0x00000090f3467812 */ /* 0x040fe200078efcff */
[----:B------:R-:W-:Y:S01]  /*1b60*/  IMAD.MOV R12, RZ, RZ, -R12 ;  /* 0x000000ffff0c7224 */ /* 0x000fe200078e0a0c */
[----:B------:R-:W-:Y:S01]  /*1b70*/  IABS R67, R66 ;  /* 0x0000004200437213 */ /* 0x000fe20000000000 */
[C---:B------:R-:W-:Y:S01]  /*1b80*/  IMAD R11, R0.reuse, R11, R17 ;  /* 0x0000000b000b7224 */ /* 0x040fe200078e0211 */
[C---:B------:R-:W-:Y:S01]  /*1b90*/  LOP3.LUT R71, R243.reuse, 0x92, RZ, 0xfc, !PT ;  /* 0x00000092f3477812 */ /* 0x040fe200078efcff */
[----:B------:R-:W-:Y:S01]  /*1ba0*/  IMAD R12, R0, R12, R15 ;  /* 0x0000000c000c7224 */ /* 0x000fe200078e020f */
[C---:B------:R-:W-:Y:S01]  /*1bb0*/  LOP3.LUT R72, R243.reuse, 0x94, RZ, 0xfc, !PT ;  /* 0x00000094f3487812 */ /* 0x040fe200078efcff */
[--C-:B------:R-:W-:Y:S01]  /*1bc0*/  @!P4 IMAD.IADD R8, R8, 0x1, -R0.reuse ;  /* 0x000000010808c824 */ /* 0x100fe200078e0a00 */
[----:B------:R-:W-:Y:S01]  /*1bd0*/  ISETP.GE.AND P4, PT, R18, RZ, PT ;  /* 0x000000ff1200720c */ /* 0x000fe20003f86270 */
[----:B------:R-:W-:Y:S01]  /*1be0*/  @!P6 IMAD.IADD R10, R10, 0x1, -R0 ;  /* 0x000000010a0ae824 */ /* 0x000fe200078e0a00 */
[C---:B------:R-:W-:Y:S01]  /*1bf0*/  ISETP.GT.U32.AND P6, PT, R0.reuse, R12, PT ;  /* 0x0000000c0000720c */ /* 0x040fe20003fc4070 */
[----:B------:R-:W-:Y:S01]  /*1c00*/  IMAD.MOV.U32 R17, RZ, RZ, R13 ;  /* 0x000000ffff117224 */ /* 0x000fe200078e000d */
[----:B------:R-:W-:Y:S01]  /*1c10*/  LOP3.LUT R18, R243, 0x2c, RZ, 0xfc, !PT ;  /* 0x0000002cf3127812 */ /* 0x000fe200078efcff */
[----:B------:R-:W-:Y:S01]  /*1c20*/  @!P1 IMAD.MOV R8, RZ, RZ, -R8 ;  /* 0x000000ffff089224 */ /* 0x000fe200078e0a08 */
[----:B------:R-:W-:Y:S01]  /*1c30*/  ISETP.GT.U32.AND P1, PT, R0, R10, PT ;  /* 0x0000000a0000720c */ /* 0x000fe20003f24070 */
[----:B------:R-:W-:Y:S01]  /*1c40*/  IMAD.HI.U32 R13, R244, R17, RZ ;  /* 0x00000011f40d7227 */ /* 0x000fe200078e00ff */
[----:B------:R-:W-:-:S02]  /*1c50*/  IABS R15, R18 ;  /* 0x00000012000f7213 */ /* 0x000fc40000000000 */
[----:B------:R-:W-:Y:S01]  /*1c60*/  LOP3.LUT R74, R243, 0x9c, RZ, 0xfc, !PT ;  /* 0x0000009cf34a7812 */ /* 0x000fe200078efcff */
[----:B------:R-:W-:Y:S01]  /*1c70*/  @!P2 IMAD.MOV R7, RZ, RZ, -R7 ;  /* 0x000000ffff07a224 */ /* 0x000fe200078e0a07 */
[----:B------:R-:W-:Y:S01]  /*1c80*/  IADD3 R13, -R13, RZ, RZ ;  /* 0x000000ff0d0d7210 */ /* 0x000fe20007ffe1ff */
[----:B------:R-:W-:Y:S01]  /*1c90*/  IMAD.HI.U32 R14, R244, R15, RZ ;  /* 0x0000000ff40e7227 */ /* 0x000fe200078e00ff */
[----:B------:R-:W-:Y:S02]  /*1ca0*/  ISETP.GT.U32.AND P2, PT, R0, R11, PT ;  /* 0x0000000b0000720c */ /* 0x000fe40003f44070 */
[----:B------:R-:W-:Y:S01]  /*1cb0*/  @!P6 IADD3 R12, R12, -R0, RZ ;  /* 0x800000000c0ce210 */ /* 0x000fe20007ffe0ff */
[----:B------:R-:W-:Y:S01]  /*1cc0*/  @!P5 IMAD.IADD R9, R9, 0x1, -R0 ;  /* 0x000000010909d824 */ /* 0x000fe200078e0a00 */
[----:B------:R-:W-:Y:S01]  /*1cd0*/  IABS R75, R74 ;  /* 0x0000004a004b7213 */ /* 0x000fe20000000000 */
[C---:B------:R-:W-:Y:S01]  /*1ce0*/  IMAD R13, R0.reuse, R13, R17 ;  /* 0x0000000d000d7224 */ /* 0x040fe200078e0211 */
[C---:B------:R-:W-:Y:S01]  /*1cf0*/  ISETP.GT.U32.AND P6, PT, R0.reuse, R12, PT ;  /* 0x0000000c0000720c */ /* 0x040fe20003fc4070 */
[----:B------:R-:W-:Y:S01]  /*1d00*/  IMAD.MOV R14, RZ, RZ, -R14 ;  /* 0x000000ffff0e7224 */ /* 0x000fe200078e0a0e */
[----:B------:R-:W-:Y:S01]  /*1d10*/  ISETP.GT.U32.AND P5, PT, R0, R9, PT ;  /* 0x000000090000720c */ /* 0x000fe20003fa4070 */
[--C-:B------:R-:W-:Y:S01]  /*1d20*/  @!P1 IMAD.IADD R10, R10, 0x1, -R0.reuse ;  /* 0x000000010a0a9824 */ /* 0x100fe200078e0a00 */
[C---:B------:R-:W-:Y:S01]  /*1d30*/  ISETP.GT.U32.AND P1, PT, R0.reuse, R13, PT ;  /* 0x0000000d0000720c */ /* 0x040fe20003f24070 */
[----:B------:R-:W-:Y:S01]  /*1d40*/  IMAD R14, R0, R14, R15 ;  /* 0x0000000e000e7224 */ /* 0x000fe200078e020f */
[----:B------:R-:W-:Y:S01]  /*1d50*/  LOP3.LUT R76, R243, 0x9e, RZ, 0xfc, !PT ;  /* 0x0000009ef34c7812 */ /* 0x000fe200078efcff */
[----:B------:R-:W-:Y:S01]  /*1d60*/  @!P2 IMAD.IADD R11, R11, 0x1, -R0 ;  /* 0x000000010b0ba824 */ /* 0x000fe200078e0a00 */
[----:B------:R-:W-:Y:S01]  /*1d70*/  LOP3.LUT R78, R243, 0xa0, RZ, 0xfc, !PT ;  /* 0x000000a0f34e7812 */ /* 0x000fe200078efcff */
[----:B------:R-:W-:Y:S01]  /*1d80*/  @!P0 IMAD.MOV R6, RZ, RZ, -R6 ;  /* 0x000000ffff068224 */ /* 0x000fe200078e0a06 */
[----:B------:R-:W-:Y:S01]  /*1d90*/  ISETP.GE.AND P0, PT, R16, RZ, PT ;  /* 0x000000ff1000720c */ /* 0x000fe20003f06270 */
[----:B------:R-:W-:Y:S01]  /*1da0*/  IMAD.HI.U32 R16, R244, R21, RZ ;  /* 0x00000015f4107227 */ /* 0x000fe200078e00ff */
[----:B------:R-:W-:-:S02]  /*1db0*/  ISETP.GT.U32.AND P2, PT, R0, R11, PT ;  /* 0x0000000b0000720c */ /* 0x000fc40003f44070 */
[----:B------:R-:W-:Y:S01]  /*1dc0*/  IABS R77, R78 ;  /* 0x0000004e004d7213 */ /* 0x000fe20000000000 */
[--C-:B------:R-:W-:Y:S01]  /*1dd0*/  @!P6 IMAD.IADD R12, R12, 0x1, -R0.reuse ;  /* 0x000000010c0ce824 */ /* 0x100fe200078e0a00 */
[----:B------:R-:W-:Y:S01]  /*1de0*/  ISETP.GT.U32.AND P6, PT, R0, R14, PT ;  /* 0x0000000e0000720c */ /* 0x000fe20003fc4070 */
[--C-:B------:R-:W-:Y:S01]  /*1df0*/  @!P5 IMAD.IADD R9, R9, 0x1, -R0.reuse ;  /* 0x000000010909d824 */ /* 0x100fe200078e0a00 */
[----:B------:R-:W-:Y:S01]  /*1e00*/  ISETP.GE.AND P5, PT, R19, RZ, PT ;  /* 0x000000ff1300720c */ /* 0x000fe20003fa6270 */
[----:B------:R-:W-:Y:S01]  /*1e10*/  @!P1 IMAD.IADD R13, R13, 0x1, -R0 ;  /* 0x000000010d0d9824 */ /* 0x000fe200078e0a00 */
[----:B------:R-:W-:Y:S01]  /*1e20*/  IABS R19, R22 ;  /* 0x0000001600137213 */ /* 0x000fe20000000000 */
[----:B------:R-:W-:Y:S01]  /*1e30*/  IMAD.HI.U32 R17, R244, R23, RZ ;  /* 0x00000017f4117227 */ /* 0x000fe200078e00ff */
[----:B------:R-:W-:Y:S02]  /*1e40*/  ISETP.GE.AND P1, PT, R18, RZ, PT ;  /* 0x000000ff1200720c */ /* 0x000fe40003f26270 */
[----:B------:R-:W-:Y:S01]  /*1e50*/  LOP3.LUT R80, R243, 0xa2, RZ, 0xfc, !PT ;  /* 0x000000a2f3507812 */ /* 0x000fe200078efcff */
[----:B------:R-:W-:Y:S01]  /*1e60*/  IMAD.HI.U32 R15, R244, R19, RZ ;  /* 0x00000013f40f7227 */ /* 0x000fe200078e00ff */
[----:B------:R-:W-:-:S02]  /*1e70*/  IADD3 R17, -R17, RZ, RZ ;  /* 0x000000ff11117210 */ /* 0x000fc40007ffe1ff */
[----:B------:R-:W-:Y:S01]  /*1e80*/  IABS R79, R80 ;  /* 0x00000050004f7213 */ /* 0x000fe20000000000 */
[----:B------:R-:W-:Y:S01]  /*1e90*/  @!P6 IMAD.IADD R14, R14, 0x1, -R0 ;  /* 0x000000010e0ee824 */ /* 0x000fe200078e0a00 */
[----:B------:R-:W-:Y:S01]  /*1ea0*/  ISETP.GT.U32.AND P6, PT, R0, R13, PT ;  /* 0x0000000d0000720c */ /* 0x000fe20003fc4070 */
[----:B------:R-:W-:Y:S01]  /*1eb0*/  IMAD.MOV R16, RZ, RZ, -R16 ;  /* 0x000000ffff107224 */ /* 0x000fe200078e0a10 */
[C---:B------:R-:W-:Y:S01]  /*1ec0*/  LOP3.LUT R82, R243.reuse, 0xa4, RZ, 0xfc, !PT ;  /* 0x000000a4f3527812 */ /* 0x040fe200078efcff */
[----:B------:R-:W-:Y:S01]  /*1ed0*/  IMAD.MOV R15, RZ, RZ, -R15 ;  /* 0x000000ffff0f7224 */ /* 0x000fe200078e0a0f */
[----:B------:R-:W-:Y:S01]  /*1ee0*/  LOP3.LUT R84, R243, 0xa6, RZ, 0xfc, !PT ;  /* 0x000000a6f3547812 */ /* 0x000fe200078efcff */
[----:B------:R-:W-:Y:S01]  /*1ef0*/  @!P2 IMAD.IADD R11, R11, 0x1, -R0 ;  /* 0x000000010b0ba824 */ /* 0x000fe200078e0a00 */
[----:B------:R-:W-:Y:S01]  /*1f00*/  ISETP.GE.AND P2, PT, R20, RZ, PT ;  /* 0x000000ff1400720c */ /* 0x000fe20003f46270 */
[C---:B------:R-:W-:Y:S01]  /*1f10*/  IMAD R16, R0.reuse, R16, R21 ;  /* 0x0000001000107224 */ /* 0x040fe200078e0215 */
[----:B------:R-:W-:Y:S01]  /*1f20*/  LOP3.LUT R20, R243, 0x34, RZ, 0xfc, !PT ;  /* 0x00000034f3147812 */ /* 0x000fe200078efcff */
[C---:B------:R-:W-:Y:S01]  /*1f30*/  IMAD R17, R0.reuse, R17, R23 ;  /* 0x0000001100117224 */ /* 0x040fe200078e0217 */
[----:B------:R-:W-:Y:S01]  /*1f40*/  IABS R23, R26 ;  /* 0x0000001a00177213 */ /* 0x000fe20000000000 */
[C---:B------:R-:W-:Y:S01]  /*1f50*/  IMAD R15, R0.reuse, R15, R19 ;  /* 0x0000000f000f7224 */ /* 0x040fe200078e0213 */
[----:B------:R-:W-:Y:S01]  /*1f60*/  IABS R21, R20 ;  /* 0x0000001400157213 */ /* 0x000fe20000000000 */
[----:B------:R-:W-:Y:S01]  /*1f70*/  @!P4 IMAD.MOV R11, RZ, RZ, -R11 ;  /* 0x000000ffff0bc224 */ /* 0x000fe200078e0a0b */
[C---:B------:R-:W-:Y:S01]  /*1f80*/  ISETP.GT.U32.AND P4, PT, R0.reuse, R16, PT ;  /* 0x000000100000720c */ /* 0x040fe20003f84070 */
[----:B------:R-:W-:Y:S01]  /*1f90*/  @!P3 IMAD.MOV R9, RZ, RZ, -R9 ;  /* 0x000000ffff09b224 */ /* 0x000fe200078e0a09 */
[----:B------:R-:W-:Y:S01]  /*1fa0*/  @!P6 IADD3 R13, R13, -R0, RZ ;  /* 0x800000000d0de210 */ /* 0x000fe20007ffe0ff */
[----:B------:R-:W-:Y:S01]  /*1fb0*/  @!P0 IMAD.MOV R10, RZ, RZ, -R10 ;  /* 0x000000ffff0a8224 */ /* 0x000fe200078e0a0a */
[----:B------:R-:W-:Y:S01]  /*1fc0*/  ISETP.GT.U32.AND P6, PT, R0, R17, PT ;  /* 0x000000110000720c */ /* 0x000fe20003fc4070 */
[----:B------:R-:W-:Y:S01]  /*1fd0*/  IMAD.HI.U32 R18, R244, R21, RZ ;  /* 0x00000015f4127227 */ /* 0x000fe200078e00ff */
[----:B------:R-:W-:-:S02]  /*1fe0*/  ISETP.GT.U32.AND P0, PT, R0, R14, PT ;  /* 0x0000000e0000720c */ /* 0x000fc40003f04070 */
[----:B------:R-:W-:Y:S01]  /*1ff0*/  ISETP.GT.U32.AND P3, PT, R0, R15, PT ;  /* 0x0000000f0000720c */ /* 0x000fe20003f64070 */
[----:B------:R-:W-:Y:S01]  /*2000*/  IMAD.MOV R18, RZ, RZ, -R18 ;  /* 0x000000ffff127224 */ /* 0x000fe200078e0a12 */
[----:B------:R-:W-:Y:S01]  /*2010*/  @!P2 IADD3 R13, -R13, RZ, RZ ;  /* 0x000000ff0d0da210 */ /* 0x000fe20007ffe1ff */
[----:B------:R-:W-:Y:S01]  /*2020*/  IMAD.HI.U32 R19, R244, R23, RZ ;  /* 0x00000017f4137227 */ /* 0x000fe200078e00ff */
[----:B------:R-:W-:Y:S02]  /*2030*/  IABS R81, R82 ;  /* 0x0000005200517213 */ /* 0x000fe40000000000 */
[----:B------:R-:W-:Y:S01]  /*2040*/  IABS R83, R84 ;  /* 0x0000005400537213 */ /* 0x000fe20000000000 */
[--C-:B------:R-:W-:Y:S01]  /*2050*/  @!P4 IMAD.IADD R16, R16, 0x1, -R0.reuse ;  /* 0x000000011010c824 */ /* 0x100fe200078e0a00 */
[----:B------:R-:W-:Y:S01]  /*2060*/  LOP3.LUT R86, R243, 0xaa, RZ, 0xfc, !PT ;  /* 0x000000aaf3567812 */ /* 0x000fe200078efcff */
[--C-:B------:R-:W-:Y:S01]  /*2070*/  @!P6 IMAD.IADD R17, R17, 0x1, -R0.reuse ;  /* 0x000000011111e824 */ /* 0x100fe200078e0a00 */
[----:B------:R-:W-:Y:S01]  /*2080*/  LOP3.LUT R85, R243, 0xa8, RZ, 0xfc, !PT ;  /* 0x000000a8f3557812 */ /* 0x000fe200078efcff */
[--C-:B------:R-:W-:Y:S01]  /*2090*/  @!P0 IMAD.IADD R14, R14, 0x1, -R0.reuse ;  /* 0x000000010e0e8824 */ /* 0x100fe200078e0a00 */
[C---:B------:R-:W-:Y:S01]  /*20a0*/  ISETP.GT.U32.AND P6, PT, R0.reuse, R16, PT ;  /* 0x000000100000720c */ /* 0x040fe20003fc4070 */
[----:B------:R-:W-:Y:S01]  /*20b0*/  @!P3 IMAD.IADD R15, R15, 0x1, -R0 ;  /* 0x000000010f0fb824 */ /* 0x000fe200078e0a00 */
[C---:B------:R-:W-:Y:S01]  /*20c0*/  ISETP.GT.U32.AND P2, PT, R0.reuse, R17, PT ;  /* 0x000000110000720c */ /* 0x040fe20003f44070 */
[----:B------:R-:W-:Y:S01]  /*20d0*/  IMAD R18, R0, R18, R21 ;  /* 0x0000001200127224 */ /* 0x000fe200078e0215 */
[----:B------:R-:W-:Y:S01]  /*20e0*/  ISETP.GE.AND P0, PT, R24, RZ, PT ;  /* 0x000000ff1800720c */ /* 0x000fe20003f06270 */
[----:B------:R-:W-:Y:S01]  /*20f0*/  @!P1 IMAD.MOV R14, RZ, RZ, -R14 ;  /* 0x000000ffff0e9224 */ /* 0x000fe200078e0a0e */
[C---:B------:R-:W-:Y:S01]  /*2100*/  ISETP.GT.U32.AND P4, PT, R0.reuse, R15, PT ;  /* 0x0000000f0000720c */ /* 0x040fe20003f84070 */
[----:B------:R-:W-:Y:S01]  /*2110*/  IMAD.MOV R19, RZ, RZ, -R19 ;  /* 0x000000ffff137224 */ /* 0x000fe200078e0a13 */
[----:B------:R-:W-:Y:S01]  /*2120*/  ISETP.GT.U32.AND P1, PT, R0, R18, PT ;  /* 0x000000120000720c */ /* 0x000fe20003f24070 */
[----:B------:R-:W-:Y:S01]  /*2130*/  @!P5 IMAD.MOV R12, RZ, RZ, -R12 ;  /* 0x000000ffff0cd224 */ /* 0x000fe200078e0a0c */
[----:B------:R-:W-:Y:S01]  /*2140*/  ISETP.GE.AND P5, PT, R22, RZ, PT ;  /* 0x000000ff1600720c */ /* 0x000fe20003fa6270 */
[----:B------:R-:W-:Y:S01]  /*2150*/  IMAD R19, R0, R19, R23 ;  /* 0x0000001300137224 */ /* 0x000fe200078e0217 */
[C---:B------:R-:W-:Y:S01]  /*2160*/  LOP3.LUT R22, R243.reuse, 0x38, RZ, 0xfc, !PT ;  /* 0x00000038f3167812 */ /* 0x040fe200078efcff */
[--C-:B------:R-:W-:Y:S01]  /*2170*/  @!P6 IMAD.IADD R16, R16, 0x1, -R0.reuse ;  /* 0x000000011010e824 */ /* 0x100fe200078e0a00 */
[----:B------:R-:W-:Y:S01]  /*2180*/  LOP3.LUT R24, R243, 0x3a, RZ, 0xfc, !PT ;  /* 0x0000003af3187812 */ /* 0x000fe200078efcff */
[----:B------:R-:W-:Y:S01]  /*2190*/  @!P2 IMAD.IADD R17, R17, 0x1, -R0 ;  /* 0x000000011111a824 */ /* 0x000fe200078e0a00 */
[----:B------:R-:W-:Y:S01]  /*21a0*/  ISETP.GT.U32.AND P6, PT, R0, R19, PT ;  /* 0x000000130000720c */ /* 0x000fe20003fc4070 */
[----:B------:R-:W-:Y:S01]  /*21b0*/  @!P0 IMAD.MOV R16, RZ, RZ, -R16 ;  /* 0x000000ffff108224 */ /* 0x000fe200078e0a10 */
[----:B------:R-:W-:Y:S01]  /*21c0*/  ISETP.GE.AND P2, PT, R26, RZ, PT ;  /* 0x000000ff1a00720c */ /* 0x000fe20003f46270 */
[--C-:B------:R-:W-:Y:S01]  /*21d0*/  @!P4 IMAD.IADD R15, R15, 0x1, -R0.reuse ;  /* 0x000000010f0fc824 */ /* 0x100fe200078e0a00 */
[----:B------:R-:W-:Y:S01]  /*21e0*/  LOP3.LUT R26, R243, 0x3c, RZ, 0xfc, !PT ;  /* 0x0000003cf31a7812 */ /* 0x000fe200078efcff */
[----:B------:R-:W-:Y:S01]  /*21f0*/  @!P1 IMAD.IADD R18, R18, 0x1, -R0 ;  /* 0x0000000112129824 */ /* 0x000fe200078e0a00 */
[----:B------:R-:W-:Y:S01]  /*2200*/  IABS R23, R22 ;  /* 0x0000001600177213 */ /* 0x000fe20000000000 */
[----:B------:R-:W-:Y:S01]  /*2210*/  @!P5 IMAD.MOV R15, RZ, RZ, -R15 ;  /* 0x000000ffff0fd224 */ /* 0x000fe200078e0a0f */
[----:B------:R-:W-:Y:S01]  /*2220*/  IABS R27, R26 ;  /* 0x0000001a001b7213 */ /* 0x000fe20000000000 */
[----:B------:R-:W-:Y:S01]  /*2230*/  IMAD.HI.U32 R62, R244, R67, RZ ;  /* 0x00000043f43e7227 */ /* 0x000fe200078e00ff */
[----:B------:R-:W-:-:S02]  /*2240*/  ISETP.GT.U32.AND P5, PT, R0, R18, PT ;  /* 0x000000120000720c */ /* 0x000fc40003fa4070 */
[----:B------:R-:W-:Y:S01]  /*2250*/  ISETP.GE.AND P4, PT, R20, RZ, PT ;  /* 0x000000ff1400720c */ /* 0x000fe20003f86270 */
[----:B------:R-:W-:Y:S01]  /*2260*/  @!P6 IMAD.IADD R19, R19, 0x1, -R0 ;  /* 0x000000011313e824 */ /* 0x000fe200078e0a00 */
[----:B------:R-:W-:Y:S01]  /*2270*/  ISETP.GE.AND P1, PT, R22, RZ, PT ;  /* 0x000000ff1600720c */ /* 0x000fe20003f26270 */
[----:B------:R-:W-:Y:S01]  /*2280*/  IMAD.HI.U32 R22, R244, R27, RZ ;  /* 0x0000001bf4167227 */ /* 0x000fe200078e00ff */
[----:B------:R-:W-:Y:S02]  /*2290*/  ISETP.GE.AND P3, PT, R25, RZ, PT ;  /* 0x000000ff1900720c */ /* 0x000fe40003f66270 */
[----:B------:R-:W-:Y:S01]  /*22a0*/  ISETP.GT.U32.AND P6, PT, R0, R19, PT ;  /* 0x000000130000720c */ /* 0x000fe20003fc4070 */
[----:B------:R-:W-:Y:S01]  /*22b0*/  IMAD.MOV R22, RZ, RZ, -R22 ;  /* 0x000000ffff167224 */ /* 0x000fe200078e0a16 */
[----:B------:R-:W-:Y:S01]  /*22c0*/  IABS R25, R24 ;  /* 0x0000001800197213 */ /* 0x000fe20000000000 */
[----:B------:R-:W-:Y:S01]  /*22d0*/  IMAD.HI.U32 R20, R244, R23, RZ ;  /* 0x00000017f4147227 */ /* 0x000fe200078e00ff */
[----:B------:R-:W-:-:S02]  /*22e0*/  LOP3.LUT R90, R243, 0xba, RZ, 0xfc, !PT ;  /* 0x000000baf35a7812 */ /* 0x000fc400078efcff */
[C---:B------:R-:W-:Y:S01]  /*22f0*/  LOP3.LUT R88, R243.reuse, 0xb8, RZ, 0xfc, !PT ;  /* 0x000000b8f3587812 */ /* 0x040fe200078efcff */
[----:B------:R-:W-:Y:S01]  /*2300*/  @!P5 IMAD.IADD R18, R18, 0x1, -R0 ;  /* 0x000000011212d824 */ /* 0x000fe200078e0a00 */
[----:B------:R-:W-:Y:S01]  /*2310*/  LOP3.LUT R92, R243, 0xbc, RZ, 0xfc, !PT ;  /* 0x000000bcf35c7812 */ /* 0x000fe200078efcff */
[----:B------:R-:W-:Y:S01]  /*2320*/  IMAD R22, R0, R22, R27 ;  /* 0x0000001600167224 */ /* 0x000fe200078e021b */
[----:B------:R-:W-:Y:S01]  /*2330*/  IABS R89, R90 ;  /* 0x0000005a00597213 */ /* 0x000fe20000000000 */
[----:B------:R-:W-:Y:S01]  /*2340*/  IMAD.HI.U32 R21, R244, R25, RZ ;  /* 0x00000019f4157227 */ /* 0x000fe200078e00ff */
[----:B------:R-:W-:Y:S02]  /*2350*/  IABS R91, R92 ;  /* 0x0000005c005b7213 */ /* 0x000fe40000000000 */
[----:B------:R-:W-:Y:S01]  /*2360*/  @!P6 IADD3 R19, R19, -R0, RZ ;  /* 0x800000001313e210 */ /* 0x000fe20007ffe0ff */
[----:B------:R-:W-:Y:S01]  /*2370*/  @!P4 IMAD.MOV R18, RZ, RZ, -R18 ;  /* 0x000000ffff12c224 */ /* 0x000fe200078e0a12 */
[----:B------:R-:W-:Y:S01]  /*2380*/  ISETP.GT.U32.AND P4, PT, R0, R22, PT ;  /* 0x000000160000720c */ /* 0x000fe20003f84070 */
[----:B------:R-:W-:Y:S01]  /*2390*/  IMAD.MOV R20, RZ, RZ, -R20 ;  /* 0x000000ffff147224 */ /* 0x000fe200078e0a14 */
[----:B------:R-:W-:Y:S01]  /*23a0*/  IADD3 R21, -R21, RZ, RZ ;  /* 0x000000ff15157210 */ /* 0x000fe20007ffe1ff */
[----:B------:R-:W-:Y:S01]  /*23b0*/  @!P3 IMAD.MOV R17, RZ, RZ, -R17 ;  /* 0x000000ffff11b224 */ /* 0x000fe200078e0a11 */
[----:B------:R-:W-:Y:S01]  /*23c0*/  ISETP.GE.AND P6, PT, R26, RZ, PT ;  /* 0x000000ff1a00720c */ /* 0x000fe20003fc6270 */
[C---:B------:R-:W-:Y:S01]  /*23d0*/  IMAD R20, R0.reuse, R20, R23 ;  /* 0x0000001400147224 */ /* 0x040fe200078e0217 */
[----:B------:R-:W-:Y:S01]  /*23e0*/  LOP3.LUT R26, R243, 0x40, RZ, 0xfc, !PT ;  /* 0x00000040f31a7812 */ /* 0x000fe200078efcff */
[----:B------:R-:W-:Y:S01]  /*23f0*/  IMAD R21, R0, R21, R25 ;  /* 0x0000001500157224 */ /* 0x000fe200078e0219 */
[----:B------:R-:W-:Y:S01]  /*2400*/  ISETP.GE.AND P3, PT, R24, RZ, PT ;  /* 0x000000ff1800720c */ /* 0x000fe20003f66270 */
[----:B------:R-:W-:Y:S01]  /*2410*/  @!P2 IMAD.MOV R19, RZ, RZ, -R19 ;  /* 0x000000ffff13a224 */ /* 0x000fe200078e0a13 */
[----:B------:R-:W-:Y:S01]  /*2420*/  ISETP.GT.U32.AND P0, PT, R0, R20, PT ;  /* 0x000000140000720c */ /* 0x000fe20003f04070 */
[----:B------:R-:W-:Y:S01]  /*2430*/  IMAD.HI.U32 R25, R244, R31, RZ ;  /* 0x0000001ff4197227 */ /* 0x000fe200078e00ff */
[----:B------:R-:W-:-:S02]  /*2440*/  IABS R29, R26 ;  /* 0x0000001a001d7213 */ /* 0x000fc40000000000 */
[----:B------:R-:W-:Y:S01]  /*2450*/  ISETP.GT.U32.AND P5, PT, R0, R21, PT ;  /* 0x000000150000720c */ /* 0x000fe20003fa4070 */
[--C-:B------:R-:W-:Y:S01]  /*2460*/  @!P4 IMAD.IADD R22, R22, 0x1, -R0.reuse ;  /* 0x000000011616c824 */ /* 0x100fe200078e0a00 */
[C---:B------:R-:W-:Y:S01]  /*2470*/  LOP3.LUT R23, R243.reuse, 0x3e, RZ, 0xfc, !PT ;  /* 0x0000003ef3177812 */ /* 0x040fe200078efcff */
[----:B------:R-:W-:Y:S01]  /*2480*/  IMAD.HI.U32 R24, R244, R29, RZ ;  /* 0x0000001df4187227 */ /* 0x000fe200078e00ff */
[----:B------:R-:W-:Y:S02]  /*2490*/  LOP3.LUT R94, R243, 0xc4, RZ, 0xfc, !PT ;  /* 0x000000c4f35e7812 */ /* 0x000fe400078efcff */
[----:B------:R-:W-:Y:S01]  /*24a0*/  ISETP.GT.U32.AND P4, PT, R0, R22, PT ;  /* 0x000000160000720c */ /* 0x000fe20003f84070 */
[----:B------:R-:W-:Y:S01]  /*24b0*/  IMAD.MOV R25, RZ, RZ, -R25 ;  /* 0x000000ffff197224 */ /* 0x000fe200078e0a19 */
[----:B------:R-:W-:Y:S01]  /*24c0*/  IADD3 R24, -R24, RZ, RZ ;  /* 0x000000ff18187210 */ /* 0x000fe20007ffe1ff */
[--C-:B------:R-:W-:Y:S01]  /*24d0*/  @!P0 IMAD.IADD R20, R20, 0x1, -R0.reuse ;  /* 0x0000000114148824 */ /* 0x100fe200078e0a00 */
[----:B------:R-:W-:Y:S01]  /*24e0*/  IABS R27, R23 ;  /* 0x00000017001b7213 */ /* 0x000fe20000000000 */
[C---:B------:R-:W-:Y:S01]  /*24f0*/  IMAD R25, R0.reuse, R25, R31 ;  /* 0x0000001900197224 */ /* 0x040fe200078e021f */
[----:B------:R-:W-:Y:S01]  /*2500*/  ISETP.GE.AND P2, PT, R23, RZ, PT ;  /* 0x000000ff1700720c */ /* 0x000fe20003f46270 */
[----:B------:R-:W-:Y:S01]  /*2510*/  @!P5 IMAD.IADD R21, R21, 0x1, -R0 ;  /* 0x000000011515d824 */ /* 0x000fe200078e0a00 */
[C---:B------:R-:W-:Y:S01]  /*2520*/  ISETP.GT.U32.AND P0, PT, R0.reuse, R20, PT ;  /* 0x000000140000720c */ /* 0x040fe20003f04070 */
[----:B------:R-:W-:Y:S01]  /*2530*/  IMAD R24, R0, R24, R29 ;  /* 0x0000001800187224 */ /* 0x000fe200078e021d */
[----:B------:R-:W-:Y:S01]  /*2540*/  LOP3.LUT R96, R243, 0xc6, RZ, 0xfc, !PT ;  /* 0x000000c6f3607812 */ /* 0x000fe200078efcff */
[----:B------:R-:W-:Y:S01]  /*2550*/  IMAD.HI.U32 R23, R244, R27, RZ ;  /* 0x0000001bf4177227 */ /* 0x000fe200078e00ff */
[----:B------:R-:W-:-:S02]  /*2560*/  ISETP.GT.U32.AND P5, PT, R0, R21, PT ;  /* 0x000000150000720c */ /* 0x000fc40003fa4070 */
[----:B------:R-:W-:Y:S01]  /*2570*/  IABS R95, R94 ;  /* 0x0000005e005f7213 */ /* 0x000fe20000000000 */
[----:B------:R-:W-:Y:S01]  /*2580*/  @!P4 IMAD.IADD R22, R22, 0x1, -R0 ;  /* 0x000000011616c824 */ /* 0x000fe200078e0a00 */
[C---:B------:R-:W-:Y:S01]  /*2590*/  ISETP.GT.U32.AND P4, PT, R0.reuse, R24, PT ;  /* 0x000000180000720c */ /* 0x040fe20003f84070 */
[----:B------:R-:W-:Y:S01]  /*25a0*/  IMAD.MOV R23, RZ, RZ, -R23 ;  /* 0x000000ffff177224 */ /* 0x000fe200078e0a17 */
[----:B------:R-:W-:Y:S01]  /*25b0*/  IABS R97, R96 ;  /* 0x0000006000617213 */ /* 0x000fe20000000000 */
[----:B------:R-:W-:Y:S01]  /*25c0*/  @!P6 IMAD.MOV R22, RZ, RZ, -R22 ;  /* 0x000000ffff16e224 */ /* 0x000fe200078e0a16 */
[----:B------:R-:W-:Y:S01]  /*25d0*/  ISETP.GT.U32.AND P6, PT, R0, R25, PT ;  /* 0x000000190000720c */ /* 0x000fe20003fc4070 */
[--C-:B------:R-:W-:Y:S01]  /*25e0*/  @!P0 IMAD.IADD R20, R20, 0x1, -R0.reuse ;  /* 0x0000000114148824 */ /* 0x100fe200078e0a00 */
[----:B------:R-:W-:Y:S01]  /*25f0*/  ISETP.GE.AND P0, PT, R26, RZ, PT ;  /* 0x000000ff1a00720c */ /* 0x000fe20003f06270 */
[----:B------:R-:W-:Y:S01]  /*2600*/  IMAD R23, R0, R23, R27 ;  /* 0x0000001700177224 */ /* 0x000fe200078e021b */
[----:B------:R-:W-:Y:S01]  /*2610*/  LOP3.LUT R26, R243, 0x44, RZ, 0xfc, !PT ;  /* 0x00000044f31a7812 */ /* 0x000fe200078efcff */
[----:B------:R-:W-:Y:S01]  /*2620*/  @!P5 IMAD.IADD R21, R21, 0x1, -R0 ;  /* 0x000000011515d824 */ /* 0x000fe200078e0a00 */
[----:B------:R-:W-:Y:S01]  /*2630*/  ISETP.GE.AND P5, PT, R28, RZ, PT ;  /* 0x000000ff1c00720c */ /* 0x000fe20003fa6270 */
[----:B------:R-:W-:Y:S01]  /*2640*/  @!P1 IMAD.MOV R20, RZ, RZ, -R20 ;  /* 0x000000ffff149224 */ /* 0x000fe200078e0a14 */
[----:B------:R-:W-:Y:S01]  /*2650*/  ISETP.GT.U32.AND P1, PT, R0, R23, PT ;  /* 0x000000170000720c */ /* 0x000fe20003f24070 */
[----:B------:R-:W-:Y:S01]  /*2660*/  @!P4 IMAD.IADD R24, R24, 0x1, -R0 ;  /* 0x000000011818c824 */ /* 0x000fe200078e0a00 */
[----:B------:R-:W-:Y:S01]  /*2670*/  IABS R31, R26 ;  /* 0x0000001a001f7213 */ /* 0x000fe20000000000 */
[----:B------:R-:W-:Y:S01]  /*2680*/  @!P3 IMAD.MOV R21, RZ, RZ, -R21 ;  /* 0x000000ffff15b224 */ /* 0x000fe200078e0a15 */
[----:B------:R-:W-:Y:S01]  /*2690*/  ISETP.GE.AND P3, PT, R26, RZ, PT ;  /* 0x000000ff1a00720c */ /* 0x000fe20003f66270 */
[----:B------:R-:W-:Y:S01]  /*26a0*/  IMAD.HI.U32 R27, R244, R33, RZ ;  /* 0x00000021f41b7227 */ /* 0x000fe200078e00ff */
[----:B------:R-:W-:-:S02]  /*26b0*/  ISETP.GT.U32.AND P4, PT, R0, R24, PT ;  /* 0x000000180000720c */ /* 0x000fc40003f84070 */
[C---:B------:R-:W-:Y:S01]  /*26c0*/  LOP3.LUT R98, R243.reuse, 0xc8, RZ, 0xfc, !PT ;  /* 0x000000c8f3627812 */ /* 0x040fe200078efcff */
[----:B------:R-:W-:Y:S01]  /*26d0*/  IMAD.HI.U32 R26, R244, R31, RZ ;  /* 0x0000001ff41a7227 */ /* 0x000fe200078e00ff */
[C---:B------:R-:W-:Y:S02]  /*26e0*/  LOP3.LUT R100, R243.reuse, 0xca, RZ, 0xfc, !PT ;  /* 0x000000caf3647812 */ /* 0x040fe400078efcff */
[----:B------:R-:W-:Y:S01]  /*26f0*/  LOP3.LUT R101, R243, 0xcc, RZ, 0xfc, !PT ;  /* 0x000000ccf3657812 */ /* 0x000fe200078efcff */
[----:B------:R-:W-:Y:S01]  /*2700*/  IMAD.MOV R26, RZ, RZ, -R26 ;  /* 0x000000ffff1a7224 */ /* 0x000fe200078e0a1a */
[----:B------:R-:W-:Y:S01]  /*2710*/  @!P1 IADD3 R23, R23, -R0, RZ ;  /* 0x8000000017179210 */ /* 0x000fe20007ffe0ff */
[----:B------:R-:W-:Y:S01]  /*2720*/  IMAD.MOV R27, RZ, RZ, -R27 ;  /* 0x000000ffff1b7224 */ /* 0x000fe200078e0a1b */
[----:B------:R-:W-:Y:S01]  /*2730*/  IABS R99, R101 ;  /* 0x0000006500637213 */ /* 0x000fe20000000000 */
[C---:B------:R-:W-:Y:S01]  /*2740*/  IMAD R26, R0.reuse, R26, R31 ;  /* 0x0000001a001a7224 */ /* 0x040fe200078e021f */
[C---:B------:R-:W-:Y:S01]  /*2750*/  ISETP.GT.U32.AND P1, PT, R0.reuse, R23, PT ;  /* 0x000000170000720c */ /* 0x040fe20003f24070 */
[----:B------:R-:W-:Y:S01]  /*2760*/  IMAD R27, R0, R27, R33 ;  /* 0x0000001b001b7224 */ /* 0x000fe200078e0221 */
[----:B------:R-:W-:Y:S01]  /*2770*/  IABS R33, R38 ;  /* 0x0000002600217213 */ /* 0x000fe20000000000 */
[--C-:B------:R-:W-:Y:S01]  /*2780*/  @!P4 IMAD.IADD R24, R24, 0x1, -R0.reuse ;  /* 0x000000011818c824 */ /* 0x100fe200078e0a00 */
[C---:B------:R-:W-:Y:S01]  /*2790*/  ISETP.GT.U32.AND P4, PT, R0.reuse, R26, PT ;  /* 0x0000001a0000720c */ /* 0x040fe20003f84070 */
[----:B------:R-:W-:Y:S01]  /*27a0*/  @!P6 IMAD.IADD R25, R25, 0x1, -R0 ;  /* 0x000000011919e824 */ /* 0x000fe200078e0a00 */
[----:B------:R-:W-:Y:S01]  /*27b0*/  ISETP.GT.U32.AND P6, PT, R0, R27, PT ;  /* 0x0000001b0000720c */ /* 0x000fe20003fc4070 */
[----:B------:R-:W-:Y:S01]  /*27c0*/  IMAD.HI.U32 R28, R244, R35, RZ ;  /* 0x00000023f41c7227 */ /* 0x000fe200078e00ff */
[----:B------:R-:W-:-:S02]  /*27d0*/  LOP3.LUT R102, R243, 0xce, RZ, 0xfc, !PT ;  /* 0x000000cef3667812 */ /* 0x000fc400078efcff */
[C---:B------:R-:W-:Y:S01]  /*27e0*/  LOP3.LUT R103, R243.reuse, 0xd0, RZ, 0xfc, !PT ;  /* 0x000000d0f3677812 */ /* 0x040fe200078efcff */
[----:B------:R-:W-:Y:S01]  /*27f0*/  IMAD.MOV R28, RZ, RZ, -R28 ;  /* 0x000000ffff1c7224 */ /* 0x000fe200078e0a1c */
[----:B------:R-:W-:Y:S01]  /*2800*/  LOP3.LUT R104, R243, 0xd8, RZ, 0xfc, !PT ;  /* 0x000000d8f3687812 */ /* 0x000fe200078efcff */
[----:B------:R-:W-:Y:S01]  /*2810*/  IMAD.HI.U32 R29, R244, R37, RZ ;  /* 0x00000025f41d7227 */ /* 0x000fe200078e00ff */
[----:B------:R-:W-:Y:S02]  /*2820*/  @!P1 IADD3 R23, R23, -R0, RZ ;  /* 0x8000000017179210 */ /* 0x000fe40007ffe0ff */
[----:B------:R-:W-:Y:S01]  /*2830*/  ISETP.GE.AND P1, PT, R30, RZ, PT ;  /* 0x000000ff1e00720c */ /* 0x000fe20003f26270 */
[----:B------:R-:W-:Y:S01]  /*2840*/  IMAD R28, R0, R28, R35 ;  /* 0x0000001c001c7224 */ /* 0x000fe200078e0223 */
[----:B------:R-:W-:Y:S01]  /*2850*/  IABS R35, R40 ;  /* 0x0000002800237213 */ /* 0x000fe20000000000 */
[--C-:B------:R-:W-:Y:S01]  /*2860*/  @!P4 IMAD.IADD R26, R26, 0x1, -R0.reuse ;  /* 0x000000011a1ac824 */ /* 0x100fe200078e0a00 */
[C---:B------:R-:W-:Y:S01]  /*2870*/  ISETP.GT.U32.AND P4, PT, R0.reuse, R25, PT ;  /* 0x000000190000720c */ /* 0x040fe20003f84070 */
[----:B------:R-:W-:Y:S01]  /*2880*/  @!P6 IMAD.IADD R27, R27, 0x1, -R0 ;  /* 0x000000011b1be824 */ /* 0x000fe200078e0a00 */
[----:B------:R-:W-:Y:S01]  /*2890*/  IABS R105, R104 ;  /* 0x0000006800697213 */ /* 0x000fe20000000000 */
[----:B------:R-:W-:Y:S01]  /*28a0*/  @!P2 IMAD.MOV R23, RZ, RZ, -R23 ;  /* 0x000000ffff17a224 */ /* 0x000fe200078e0a17 */
[----:B------:R-:W-:Y:S01]  /*28b0*/  ISETP.GT.U32.AND P2, PT, R0, R26, PT ;  /* 0x0000001a0000720c */ /* 0x000fe20003f44070 */
[----:B------:R-:W-:Y:S01]  /*28c0*/  IMAD.HI.U32 R31, R244, R35, RZ ;  /* 0x00000023f41f7227 */ /* 0x000fe200078e00ff */
[----:B------:R-:W-:-:S02]  /*28d0*/  ISETP.GT.U32.AND P6, PT, R0, R27, PT ;  /* 0x0000001b0000720c */ /* 0x000fc40003fc4070 */
[----:B------:R-:W-:Y:S01]  /*28e0*/  LOP3.LUT R106, R243, 0xda, RZ, 0xfc, !PT ;  /* 0x000000daf36a7812 */ /* 0x000fe200078efcff */
[----:B------:R-:W-:Y:S01]  /*28f0*/  IMAD.HI.U32 R30, R244, R33, RZ ;  /* 0x00000021f41e7227 */ /* 0x000fe200078e00ff */
[----:B------:R-:W-:Y:S02]  /*2900*/  IADD3 R31, -R31, RZ, RZ ;  /* 0x000000ff1f1f7210 */ /* 0x000fe40007ffe1ff */
[C---:B------:R-:W-:Y:S01]  /*2910*/  LOP3.LUT R108, R243.reuse, 0xdc, RZ, 0xfc, !PT ;  /* 0x000000dcf36c7812 */ /* 0x040fe200078efcff */
[----:B------:R-:W-:Y:S01]  /*2920*/  IMAD.MOV R29, RZ, RZ, -R29 ;  /* 0x000000ffff1d7224 */ /* 0x000fe200078e0a1d */
[C---:B------:R-:W-:Y:S01]  /*2930*/  LOP3.LUT R111, R243.reuse, 0xe0, RZ, 0xfc, !PT ;  /* 0x000000e0f36f7812 */ /* 0x040fe200078efcff */
[----:B------:R-:W-:Y:S01]  /*2940*/  IMAD.MOV R30, RZ, RZ, -R30 ;  /* 0x000000ffff1e7224 */ /* 0x000fe200078e0a1e */
[----:B------:R-:W-:Y:S01]  /*2950*/  LOP3.LUT R110, R243, 0xde, RZ, 0xfc, !PT ;  /* 0x000000def36e7812 */ /* 0x000fe200078efcff */
[C---:B------:R-:W-:Y:S01]  /*2960*/  IMAD R29, R0.reuse, R29, R37 ;  /* 0x0000001d001d7224 */ /* 0x040fe200078e0225 */
[----:B------:R-:W-:Y:S01]  /*2970*/  IABS R37, R41 ;  /* 0x0000002900257213 */ /* 0x000fe20000000000 */
[C---:B------:R-:W-:Y:S01]  /*2980*/  IMAD R30, R0.reuse, R30, R33 ;  /* 0x0000001e001e7224 */ /* 0x040fe200078e0221 */
[----:B------:R-:W-:Y:S01]  /*2990*/  IABS R109, R111 ;  /* 0x0000006f006d7213 */ /* 0x000fe20000000000 */
[----:B------:R-:W-:Y:S01]  /*29a0*/  @!P4 IMAD.IADD R25, R25, 0x1, -R0 ;  /* 0x000000011919c824 */ /* 0x000fe200078e0a00 */
[C---:B------:R-:W-:Y:S01]  /*29b0*/  ISETP.GT.U32.AND P4, PT, R0.reuse, R29, PT ;  /* 0x0000001d0000720c */ /* 0x040fe20003f84070 */
[C---:B------:R-:W-:Y:S01]  /*29c0*/  IMAD R31, R0.reuse, R31, R35 ;  /* 0x0000001f001f7224 */ /* 0x040fe200078e0223 */
[----:B------:R-:W-:Y:S01]  /*29d0*/  IABS R107, R110 ;  /* 0x0000006e006b7213 */ /* 0x000fe20000000000 */
[----:B------:R-:W-:Y:S01]  /*29e0*/  @!P0 IMAD.MOV R24, RZ, RZ, -R24 ;  /* 0x000000ffff188224 */ /* 0x000fe200078e0a18 */
[----:B------:R-:W-:Y:S01]  /*29f0*/  ISETP.GT.U32.AND P0, PT, R0, R28, PT ;  /* 0x0000001c0000720c */ /* 0x000fe20003f04070 */
[--C-:B------:R-:W-:Y:S01]  /*2a00*/  @!P2 IMAD.IADD R26, R26, 0x1, -R0.reuse ;  /* 0x000000011a1aa824 */ /* 0x100fe200078e0a00 */
[C---:B------:R-:W-:Y:S01]  /*2a10*/  ISETP.GT.U32.AND P2, PT, R0.reuse, R30, PT ;  /* 0x0000001e0000720c */ /* 0x040fe20003f44070 */
[----:B------:R-:W-:Y:S01]  /*2a20*/  @!P6 IMAD.IADD R27, R27, 0x1, -R0 ;  /* 0x000000011b1be824 */ /* 0x000fe200078e0a00 */
[----:B------:R-:W-:Y:S01]  /*2a30*/  ISETP.GT.U32.AND P6, PT, R0, R31, PT ;  /* 0x0000001f0000720c */ /* 0x000fe20003fc4070 */
[----:B------:R-:W-:Y:S01]  /*2a40*/  IMAD.HI.U32 R32, R244, R37, RZ ;  /* 0x00000025f4207227 */ /* 0x000fe200078e00ff */
[----:B------:R-:W-:-:S02]  /*2a50*/  LOP3.LUT R112, R243, 0xe2, RZ, 0xfc, !PT ;  /* 0x000000e2f3707812 */ /* 0x000fc400078efcff */
[----:B------:R-:W-:Y:S01]  /*2a60*/  LOP3.LUT R118, R243, 0xf0, RZ, 0xfc, !PT ;  /* 0x000000f0f3767812 */ /* 0x000fe200078efcff */
[--C-:B------:R-:W-:Y:S01]  /*2a70*/  @!P4 IMAD.IADD R29, R29, 0x1, -R0.reuse ;  /* 0x000000011d1dc824 */ /* 0x100fe200078e0a00 */
[----:B------:R-:W-:Y:S01]  /*2a80*/  ISETP.GE.AND P4, PT, R36, RZ, PT ;  /* 0x000000ff2400720c */ /* 0x000fe20003f86270 */
[----:B------:R-:W-:Y:S01]  /*2a90*/  IMAD.HI.U32 R33, R244, R39, RZ ;  /* 0x00000027f4217227 */ /* 0x000fe200078e00ff */
[----:B------:R-:W-:Y:S02]  /*2aa0*/  LOP3.LUT R36, R243, 0x54, RZ, 0xfc, !PT ;  /* 0x00000054f3247812 */ /* 0x000fe400078efcff */
[----:B------:R-:W-:Y:S01]  /*2ab0*/  @!P0 IADD3 R28, R28, -R0, RZ ;  /* 0x800000001c1c8210 */ /* 0x000fe20007ffe0ff */
[--C-:B------:R-:W-:Y:S01]  /*2ac0*/  @!P2 IMAD.IADD R30, R30, 0x1, -R0.reuse ;  /* 0x000000011e1ea824 */ /* 0x100fe200078e0a00 */
[----:B------:R-:W-:Y:S01]  /*2ad0*/  ISETP.GE.AND P0, PT, R34, RZ, PT ;  /* 0x000000ff2200720c */ /* 0x000fe20003f06270 */
[----:B------:R-:W-:Y:S01]  /*2ae0*/  @!P6 IMAD.IADD R31, R31, 0x1, -R0 ;  /* 0x000000011f1fe824 */ /* 0x000fe200078e0a00 */
[C---:B------:R-:W-:Y:S01]  /*2af0*/  ISETP.GT.U32.AND P2, PT, R0.reuse, R28, PT ;  /* 0x0000001c0000720c */ /* 0x040fe20003f44070 */
[----:B------:R-:W-:Y:S01]  /*2b00*/  @!P5 IMAD.MOV R25, RZ, RZ, -R25 ;  /* 0x000000ffff19d224 */ /* 0x000fe200078e0a19 */
[C---:B------:R-:W-:Y:S01]  /*2b10*/  ISETP.GT.U32.AND P6, PT, R0.reuse, R29, PT ;  /* 0x0000001d0000720c */ /* 0x040fe20003fc4070 */
[----:B------:R-:W-:Y:S01]  /*2b20*/  IMAD.MOV R32, RZ, RZ, -R32 ;  /* 0x000000ffff207224 */ /* 0x000fe200078e0a20 */
[C---:B------:R-:W-:Y:S01]  /*2b30*/  ISETP.GT.U32.AND P5, PT, R0.reuse, R30, PT ;  /* 0x0000001e0000720c */ /* 0x040fe20003fa4070 */
[----:B------:R-:W-:Y:S01]  /*2b40*/  IMAD.MOV R33, RZ, RZ, -R33 ;  /* 0x000000ffff217224 */ /* 0x000fe200078e0a21 */
[----:B------:R-:W-:Y:S01]  /*2b50*/  LOP3.LUT R116, R243, 0xee, RZ, 0xfc, !PT ;  /* 0x000000eef3747812 */ /* 0x000fe200078efcff */
[C---:B------:R-:W-:Y:S01]  /*2b60*/  IMAD R32, R0.reuse, R32, R37 ;  /* 0x0000002000207224 */ /* 0x040fe200078e0225 */
[----:B------:R-:W-:Y:S01]  /*2b70*/  IABS R37, R36 ;  /* 0x0000002400257213 */ /* 0x000fe20000000000 */
[C---:B------:R-:W-:Y:S01]  /*2b80*/  IMAD R33, R0.reuse, R33, R39 ;  /* 0x0000002100217224 */ /* 0x040fe200078e0227 */
[----:B------:R-:W-:Y:S01]  /*2b90*/  IABS R39, R43 ;  /* 0x0000002b00277213 */ /* 0x000fe20000000000 */
[----:B------:R-:W-:Y:S01]  /*2ba0*/  @!P3 IMAD.MOV R26, RZ, RZ, -R26 ;  /* 0x000000ffff1ab224 */ /* 0x000fe200078e0a1a */
[----:B------:R-:W-:Y:S01]  /*2bb0*/  ISETP.GT.U32.AND P3, PT, R0, R31, PT ;  /* 0x0000001f0000720c */ /* 0x000fe20003f64070 */
[----:B------:R-:W-:Y:S01]  /*2bc0*/  IMAD.HI.U32 R34, R244, R37, RZ ;  /* 0x00000025f4227227 */ /* 0x000fe200078e00ff */
[----:B------:R-:W-:-:S02]  /*2bd0*/  @!P2 IADD3 R28, R28, -R0, RZ ;  /* 0x800000001c1ca210 */ /* 0x000fc40007ffe0ff */
[----:B------:R-:W-:Y:S01]  /*2be0*/  ISETP.GE.AND P2, PT, R38, RZ, PT ;  /* 0x000000ff2600720c */ /* 0x000fe20003f46270 */
[--C-:B------:R-:W-:Y:S01]  /*2bf0*/  @!P6 IMAD.IADD R29, R29, 0x1, -R0.reuse ;  /* 0x000000011d1de824 */ /* 0x100fe200078e0a00 */
[----:B------:R-:W-:Y:S01]  /*2c00*/  ISETP.GT.U32.AND P6, PT, R0, R33, PT ;  /* 0x000000210000720c */ /* 0x000fe20003fc4070 */
[----:B------:R-:W-:Y:S01]  /*2c10*/  @!P5 IMAD.IADD R30, R30, 0x1, -R0 ;  /* 0x000000011e1ed824 */ /* 0x000fe200078e0a00 */
[----:B------:R-:W-:Y:S01]  /*2c20*/  ISETP.GE.AND P5, PT, R40, RZ, PT ;  /* 0x000000ff2800720c */ /* 0x000fe20003fa6270 */
[----:B------:R-:W-:Y:S01]  /*2c30*/  IMAD.HI.U32 R35, R244, R39, RZ ;  /* 0x00000027f4237227 */ /* 0x000fe200078e00ff */
[C---:B------:R-:W-:Y:S02]  /*2c40*/  LOP3.LUT R38, R243.reuse, 0x5c, RZ, 0xfc, !PT ;  /* 0x0000005cf3267812 */ /* 0x040fe400078efcff */
[C---:B------:R-:W-:Y:S01]  /*2c50*/  LOP3.LUT R120, R243.reuse, 0xf2, RZ, 0xfc, !PT ;  /* 0x000000f2f3787812 */ /* 0x040fe200078efcff */
[----:B------:R-:W-:Y:S01]  /*2c60*/  IMAD.MOV R34, RZ, RZ, -R34 ;  /* 0x000000ffff227224 */ /* 0x000fe200078e0a22 */
[----:B------:R-:W-:Y:S01]  /*2c70*/  IABS R40, R38 ;  /* 0x0000002600287213 */ /* 0x000fe20000000000 */
[----:B------:R-:W-:Y:S01]  /*2c80*/  IMAD.MOV R35, RZ, RZ, -R35 ;  /* 0x000000ffff237224 */ /* 0x000fe200078e0a23 */
[----:B------:R-:W-:Y:S01]  /*2c90*/  IABS R114, R120 ;  /* 0x0000007800727213 */ /* 0x000fe20000000000 */
[C---:B------:R-:W-:Y:S01]  /*2ca0*/  IMAD R34, R0.reuse, R34, R37 ;  /* 0x0000002200227224 */ /* 0x040fe200078e0225 */
[----:B------:R-:W-:Y:S01]  /*2cb0*/  LOP3.LUT R37, R243, 0x5a, RZ, 0xfc, !PT ;  /* 0x0000005af3257812 */ /* 0x000fe200078efcff */
[----:B------:R-:W-:Y:S01]  /*2cc0*/  @!P1 IMAD.MOV R27, RZ, RZ, -R27 ;  /* 0x000000ffff1b9224 */ /* 0x000fe200078e0a1b */
[C---:B------:R-:W-:Y:S01]  /*2cd0*/  ISETP.GT.U32.AND P1, PT, R0.reuse, R32, PT ;  /* 0x000000200000720c */ /* 0x040fe20003f24070 */
[----:B------:R-:W-:Y:S01]  /*2ce0*/  @!P3 IMAD.IADD R31, R31, 0x1, -R0 ;  /* 0x000000011f1fb824 */ /* 0x000fe200078e0a00 */
[----:B------:R-:W-:Y:S01]  /*2cf0*/  @!P6 IADD3 R33, R33, -R0, RZ ;  /* 0x800000002121e210 */ /* 0x000fe20007ffe0ff */
[----:B------:R-:W-:Y:S01]  /*2d00*/  IMAD R35, R0, R35, R39 ;  /* 0x0000002300237224 */ /* 0x000fe200078e0227 */
[----:B------:R-:W-:Y:S01]  /*2d10*/  ISETP.GE.AND P6, PT, R36, RZ, PT ;  /* 0x000000ff2400720c */ /* 0x000fe20003fc6270 */
[----:B------:R-:W-:Y:S01]  /*2d20*/  @!P2 IMAD.MOV R30, RZ, RZ, -R30 ;  /* 0x000000ffff1ea224 */ /* 0x000fe200078e0a1e */
[C---:B------:R-:W-:Y:S01]  /*2d30*/  ISETP.GT.U32.AND P2, PT, R0.reuse, R34, PT ;  /* 0x000000220000720c */ /* 0x040fe20003f44070 */
[----:B------:R-:W-:Y:S01]  /*2d40*/  @!P4 IMAD.MOV R29, RZ, RZ, -R29 ;  /* 0x000000ffff1dc224 */ /* 0x000fe200078e0a1d */
[C---:B------:R-:W-:Y:S01]  /*2d50*/  ISETP.GT.U32.AND P4, PT, R0.reuse, R33, PT ;  /* 0x000000210000720c */ /* 0x040fe20003f84070 */
[----:B------:R-:W-:Y:S01]  /*2d60*/  @!P5 IMAD.MOV R31, RZ, RZ, -R31 ;  /* 0x000000ffff1fd224 */ /* 0x000fe200078e0a1f */
[----:B------:R-:W-:Y:S01]  /*2d70*/  ISETP.GT.U32.AND P5, PT, R0, R35, PT ;  /* 0x000000230000720c */ /* 0x000fe20003fa4070 */
[----:B------:R-:W-:Y:S01]  /*2d80*/  @!P0 IMAD.MOV R28, RZ, RZ, -R28 ;  /* 0x000000ffff1c8224 */ /* 0x000fe200078e0a1c */
[----:B------:R-:W-:Y:S01]  /*2d90*/  LOP3.LUT R36, R243, 0x58, RZ, 0xfc, !PT ;  /* 0x00000058f3247812 */ /* 0x000fe200078efcff */
[----:B------:R-:W-:Y:S01]  /*2da0*/  @!P1 IMAD.IADD R32, R32, 0x1, -R0 ;  /* 0x0000000120209824 */ /* 0x000fe200078e0a00 */
[----:B------:R-:W-:Y:S01]  /*2db0*/  ISETP.GE.AND P3, PT, R41, RZ, PT ;  /* 0x000000ff2900720c */ /* 0x000fe20003f66270 */
[----:B------:R-:W-:Y:S01]  /*2dc0*/  IMAD.MOV R62, RZ, RZ, -R62 ;  /* 0x000000ffff3e7224 */ /* 0x000fe200078e0a3e */
[----:B------:R-:W-:-:S02]  /*2dd0*/  IABS R39, R36 ;  /* 0x0000002400277213 */ /* 0x000fc40000000000 */
[C---:B------:R-:W-:Y:S01]  /*2de0*/  ISETP.GT.U32.AND P0, PT, R0.reuse, R32, PT ;  /* 0x000000200000720c */ /* 0x040fe20003f04070 */
[----:B------:R-:W-:Y:S01]  /*2df0*/  IMAD R62, R0, R62, R67 ;  /* 0x0000003e003e7224 */ /* 0x000fe200078e0243 */
[----:B------:R-:W-:Y:S01]  /*2e00*/  @!P2 IADD3 R34, R34, -R0, RZ ;  /* 0x800000002222a210 */ /* 0x000fe20007ffe0ff */
[--C-:B------:R-:W-:Y:S01]  /*2e10*/  @!P4 IMAD.IADD R33, R33, 0x1, -R0.reuse ;  /* 0x000000012121c824 */ /* 0x100fe200078e0a00 */
[----:B------:R-:W-:Y:S01]  /*2e20*/  ISETP.GE.AND P4, PT, R36, RZ, PT ;  /* 0x000000ff2400720c */ /* 0x000fe20003f86270 */
[----:B------:R-:W-:Y:S01]  /*2e30*/  @!P5 IMAD.IADD R35, R35, 0x1, -R0 ;  /* 0x000000012323d824 */ /* 0x000fe200078e0a00 */
[----:B------:R-:W-:Y:S01]  /*2e40*/  ISETP.GT.U32.AND P5, PT, R0, R34, PT ;  /* 0x000000220000720c */ /* 0x000fe20003fa4070 */
[----:B------:R-:W-:Y:S01]  /*2e50*/  IMAD.HI.U32 R36, R244, R39, RZ ;  /* 0x00000027f4247227 */ /* 0x000fe200078e00ff */
[----:B------:R-:W-:Y:S02]  /*2e60*/  IABS R41, R37 ;  /* 0x0000002500297213 */ /* 0x000fe40000000000 */
[----:B------:R-:W-:Y:S01]  /*2e70*/  ISETP.GE.AND P2, PT, R37, RZ, PT ;  /* 0x000000ff2500720c */ /* 0x000fe20003f46270 */
[----:B------:R-:W-:Y:S01]  /*2e80*/  IMAD.MOV R36, RZ, RZ, -R36 ;  /* 0x000000ffff247224 */ /* 0x000fe200078e0a24 */
[----:B------:R-:W-:Y:S01]  /*2e90*/  ISETP.GE.AND P1, PT, R42, RZ, PT ;  /* 0x000000ff2a00720c */ /* 0x000fe20003f26270 */
[----:B------:R-:W-:Y:S01]  /*2ea0*/  IMAD.HI.U32 R37, R244, R41, RZ ;  /* 0x00000029f4257227 */ /* 0x000fe200078e00ff */
[----:B------:R-:W-:-:S02]  /*2eb0*/  IABS R67, R71 ;  /* 0x0000004700437213 */ /* 0x000fc40000000000 */
[C---:B------:R-:W-:Y:S01]  /*2ec0*/  LOP3.LUT R122, R243.reuse, 0xf6, RZ, 0xfc, !PT ;  /* 0x000000f6f37a7812 */ /* 0x040fe200078efcff */
[----:B------:R-:W-:Y:S01]  /*2ed0*/  IMAD R36, R0, R36, R39 ;  /* 0x0000002400247224 */ /* 0x000fe200078e0227 */
[----:B------:R-:W-:Y:S01]  /*2ee0*/  LOP3.LUT R121, R243, 0xf4, RZ, 0xfc, !PT ;  /* 0x000000f4f3797812 */ /* 0x000fe200078efcff */
[----:B------:R-:W-:Y:S01]  /*2ef0*/  @!P0 IMAD.IADD R32, R32, 0x1, -R0 ;  /* 0x0000000120208824 */ /* 0x000fe200078e0a00 */
[----:B------:R-:W-:Y:S01]  /*2f00*/  @!P5 IADD3 R34, R34, -R0, RZ ;  /* 0x800000002222d210 */ /* 0x000fe20007ffe0ff */
[----:B------:R-:W-:Y:S01]  /*2f10*/  IMAD.MOV R37, RZ, RZ, -R37 ;  /* 0x000000ffff257224 */ /* 0x000fe200078e0a25 */
[C---:B------:R-:W-:Y:S01]  /*2f20*/  ISETP.GT.U32.AND P5, PT, R0.reuse, R36, PT ;  /* 0x000000240000720c */ /* 0x040fe20003fa4070 */
[----:B------:R-:W-:Y:S01]  /*2f30*/  @!P3 IMAD.MOV R32, RZ, RZ, -R32 ;  /* 0x000000ffff20b224 */ /* 0x000fe200078e0a20 */
[C---:B------:R-:W-:Y:S01]  /*2f40*/  ISETP.GT.U32.AND P3, PT, R0.reuse, R35, PT ;  /* 0x000000230000720c */ /* 0x040fe20003f64070 */
[C---:B------:R-:W-:Y:S01]  /*2f50*/  IMAD R37, R0.reuse, R37, R41 ;  /* 0x0000002500257224 */ /* 0x040fe200078e0229 */
[----:B------:R-:W-:Y:S01]  /*2f60*/  ISETP.GE.AND P0, PT, R43, RZ, PT ;  /* 0x000000ff2b00720c */ /* 0x000fe20003f06270 */
[----:B------:R-:W-:Y:S01]  /*2f70*/  @!P6 IMAD.MOV R34, RZ, RZ, -R34 ;  /* 0x000000ffff22e224 */ /* 0x000fe200078e0a22 */
[----:B------:R-:W-:Y:S01]  /*2f80*/  IABS R119, R122 ;  /* 0x0000007a00777213 */ /* 0x000fe20000000000 */
[----:B------:R-:W-:Y:S01]  /*2f90*/  @!P1 IMAD.MOV R33, RZ, RZ, -R33 ;  /* 0x000000ffff219224 */ /* 0x000fe200078e0a21 */
[----:B------:R-:W-:Y:S01]  /*2fa0*/  ISETP.GT.U32.AND P6, PT, R0, R37, PT ;  /* 0x000000250000720c */ /* 0x000fe20003fc4070 */
[----:B------:R-:W-:Y:S01]  /*2fb0*/  IMAD.MOV.U32 R41, RZ, RZ, R40 ;  /* 0x000000ffff297224 */ /* 0x000fe200078e0028 */
[----:B------:R-:W-:-:S02]  /*2fc0*/  ISETP.GE.AND P1, PT, R38, RZ, PT ;  /* 0x000000ff2600720c */ /* 0x000fc40003f26270 */
[C---:B------:R-:W-:Y:S01]  /*2fd0*/  LOP3.LUT R38, R243.reuse, 0x5e, RZ, 0xfc, !PT ;  /* 0x0000005ef3267812 */ /* 0x040fe200078efcff */
[--C-:B------:R-:W-:Y:S01]  /*2fe0*/  @!P5 IMAD.IADD R36, R36, 0x1, -R0.reuse ;  /* 0x000000012424d824 */ /* 0x100fe200078e0a00 */
[----:B------:R-:W-:Y:S01]  /*2ff0*/  LOP3.LUT R40, R243, 0x60, RZ, 0xfc, !PT ;  /* 0x00000060f3287812 */ /* 0x000fe200078efcff */
[----:B------:R-:W-:Y:S01]  /*3000*/  @!P3 IMAD.IADD R35, R35, 0x1, -R0 ;  /* 0x000000012323b824 */ /* 0x000fe200078e0a00 */
[----:B------:R-:W-:Y:S02]  /*3010*/  ISETP.GE.AND P3, PT, R38, RZ, PT ;  /* 0x000000ff2600720c */ /* 0x000fe40003f66270 */
[----:B------:R-:W-:Y:S01]  /*3020*/  IABS R43, R38 ;  /* 0x00000026002b7213 */ /* 0x000fe20000000000 */
[----:B------:R-:W-:Y:S01]  /*3030*/  IMAD.HI.U32 R38, R244, R41, RZ ;  /* 0x00000029f4267227 */ /* 0x000fe200078e00ff */
[----:B------:R-:W-:Y:S02]  /*3040*/  ISETP.GT.U32.AND P5, PT, R0, R36, PT ;  /* 0x000000240000720c */ /* 0x000fe40003fa4070 */
[----:B------:R-:W-:Y:S01]  /*3050*/  IABS R45, R40 ;  /* 0x00000028002d7213 */ /* 0x000fe20000000000 */
[----:B------:R-:W-:Y:S01]  /*3060*/  IMAD.MOV R38, RZ, RZ, -R38 ;  /* 0x000000ffff267224 */ /* 0x000fe200078e0a26 */
[----:B------:R-:W-:Y:S01]  /*3070*/  @!P6 IADD3 R37, R37, -R0, RZ ;  /* 0x800000002525e210 */ /* 0x000fe20007ffe0ff */
[----:B------:R-:W-:Y:S01]  /*3080*/  @!P0 IMAD.MOV R35, RZ, RZ, -R35 ;  /* 0x000000ffff238224 */ /* 0x000fe200078e0a23 */
[----:B------:R-:W-:Y:S01]  /*3090*/  ISETP.GE.AND P0, PT, R40, RZ, PT ;  /* 0x000000ff2800720c */ /* 0x000fe20003f06270 */
[C---:B------:R-:W-:Y:S01]  /*30a0*/  IMAD R38, R0.reuse, R38, R41 ;  /* 0x0000002600267224 */ /* 0x040fe200078e0229 */
[----:B------:R-:W-:Y:S01]  /*30b0*/  ISETP.GT.U32.AND P6, PT, R0, R37, PT ;  /* 0x000000250000720c */ /* 0x000fe20003fc4070 */
[----:B------:R-:W-:Y:S01]  /*30c0*/  IMAD.HI.U32 R40, R244, R45, RZ ;  /* 0x0000002df4287227 */ /* 0x000fe200078e00ff */
[----:B------:R-:W-:-:S02]  /*30d0*/  LOP3.LUT R124, R243, 0xfe, RZ, 0xfc, !PT ;  /* 0x000000fef37c7812 */ /* 0x000fc400078efcff */
[C---:B------:R-:W-:Y:S01]  /*30e0*/  LOP3.LUT R126, R243.reuse, 0x100, RZ, 0xfc, !PT ;  /* 0x00000100f37e7812 */ /* 0x040fe200078efcff */
[----:B------:R-:W-:Y:S01]  /*30f0*/  @!P5 IMAD.IADD R36, R36, 0x1, -R0 ;  /* 0x000000012424d824 */ /* 0x000fe200078e0a00 */
[----:B------:R-:W-:Y:S01]  /*3100*/  ISETP.GT.U32.AND P5, PT, R0, R38, PT ;  /* 0x000000260000720c */ /* 0x000fe20003fa4070 */
[----:B------:R-:W-:Y:S01]  /*3110*/  IMAD.HI.U32 R41, R244, R47, RZ ;  /* 0x0000002ff4297227 */ /* 0x000fe200078e00ff */
[----:B------:R-:W-:Y:S02]  /*3120*/  IABS R125, R124 ;  /* 0x0000007c007d7213 */ /* 0x000fe40000000000 */
[C---:B------:R-:W-:Y:S01]  /*3130*/  LOP3.LUT R128, R243.reuse, 0x102, RZ, 0xfc, !PT ;  /* 0x00000102f3807812 */ /* 0x040fe200078efcff */
[----:B------:R-:W-:Y:S01]  /*3140*/  IMAD.MOV R40, RZ, RZ, -R40 ;  /* 0x000000ffff287224 */ /* 0x000fe200078e0a28 */
[C---:B------:R-:W-:Y:S01]  /*3150*/  LOP3.LUT R130, R243.reuse, 0x10a, RZ, 0xfc, !PT ;  /* 0x0000010af3827812 */ /* 0x040fe200078efcff */
[----:B------:R-:W-:Y:S01]  /*3160*/  IMAD.MOV R41, RZ, RZ, -R41 ;  /* 0x000000ffff297224 */ /* 0x000fe200078e0a29 */
[----:B------:R-:W-:Y:S01]  /*3170*/  LOP3.LUT R132, R243, 0x10c, RZ, 0xfc, !PT ;  /* 0x0000010cf3847812 */ /* 0x000fe200078efcff */
[----:B------:R-:W-:Y:S01]  /*3180*/  IMAD R40, R0, R40, R45 ;  /* 0x0000002800287224 */ /* 0x000fe200078e022d */
[----:B------:R-:W-:Y:S01]  /*3190*/  IABS R45, R48 ;  /* 0x00000030002d7213 */ /* 0x000fe20000000000 */
[----:B------:R-:W-:Y:S01]  /*31a0*/  IMAD.HI.U32 R39, R244, R43, RZ ;  /* 0x0000002bf4277227 */ /* 0x000fe200078e00ff */
[----:B------:R-:W-:-:S02]  /*31b0*/  IABS R129, R132 ;  /* 0x0000008400817213 */ /* 0x000fc40000000000 */
[----:B------:R-:W-:Y:S01]  /*31c0*/  @!P5 IADD3 R38, R38, -R0, RZ ;  /* 0x800000002626d210 */ /* 0x000fe20007ffe0ff */
[C---:B------:R-:W-:Y:S01]  /*31d0*/  IMAD R41, R0.reuse, R41, R47 ;  /* 0x0000002900297224 */ /* 0x040fe200078e022f */
[----:B------:R-:W-:Y:S01]  /*31e0*/  IABS R47, R50 ;  /* 0x00000032002f7213 */ /* 0x000fe20000000000 */
[----:B------:R-:W-:Y:S01]  /*31f0*/  @!P6 IMAD.IADD R37, R37, 0x1, -R0 ;  /* 0x000000012525e824 */ /* 0x000fe200078e0a00 */
[C---:B------:R-:W-:Y:S01]  /*3200*/  ISETP.GT.U32.AND P6, PT, R0.reuse, R40, PT ;  /* 0x000000280000720c */ /* 0x040fe20003fc4070 */
[----:B------:R-:W-:Y:S01]  /*3210*/  IMAD.MOV R39, RZ, RZ, -R39 ;  /* 0x000000ffff277224 */ /* 0x000fe200078e0a27 */
[C---:B------:R-:W-:Y:S01]  /*3220*/  ISETP.GT.U32.AND P5, PT, R0.reuse, R41, PT ;  /* 0x000000290000720c */ /* 0x040fe20003fa4070 */
[----:B------:R-:W-:Y:S01]  /*3230*/  @!P4 IMAD.MOV R36, RZ, RZ, -R36 ;  /* 0x000000ffff24c224 */ /* 0x000fe200078e0a24 */
[C---:B------:R-:W-:Y:S01]  /*3240*/  LOP3.LUT R133, R243.reuse, 0x10e, RZ, 0xfc, !PT ;  /* 0x0000010ef3857812 */ /* 0x040fe200078efcff */
[----:B------:R-:W-:Y:S01]  /*3250*/  IMAD R39, R0, R39, R43 ;  /* 0x0000002700277224 */ /* 0x000fe200078e022b */
[----:B------:R-:W-:Y:S01]  /*3260*/  IABS R43, R46 ;  /* 0x0000002e002b7213 */ /* 0x000fe20000000000 */
[----:B------:R-:W-:Y:S01]  /*3270*/  @!P2 IMAD.MOV R37, RZ, RZ, -R37 ;  /* 0x000000ffff25a224 */ /* 0x000fe200078e0a25 */
[----:B------:R-:W-:-:S02]  /*3280*/  LOP3.LUT R134, R243, 0x110, RZ, 0xfc, !PT ;  /* 0x00000110f3867812 */ /* 0x000fc400078efcff */
[----:B------:R-:W-:Y:S01]  /*3290*/  ISETP.GT.U32.AND P4, PT, R0, R39, PT ;  /* 0x000000270000720c */ /* 0x000fe20003f84070 */
[----:B------:R-:W-:Y:S01]  /*32a0*/  IMAD.HI.U32 R42, R244, R43, RZ ;  /* 0x0000002bf42a7227 */ /* 0x000fe200078e00ff */
[----:B------:R-:W-:Y:S02]  /*32b0*/  IABS R131, R133 ;  /* 0x0000008500837213 */ /* 0x000fe40000000000 */
[C---:B------:R-:W-:Y:S01]  /*32c0*/  LOP3.LUT R136, R243.reuse, 0x112, RZ, 0xfc, !PT ;  /* 0x00000112f3887812 */ /* 0x040fe200078efcff */
[----:B------:R-:W-:Y:S01]  /*32d0*/  @!P6 IMAD.IADD R40, R40, 0x1, -R0 ;  /* 0x000000012828e824 */ /* 0x000fe200078e0a00 */
[C---:B------:R-:W-:Y:S01]  /*32e0*/  LOP3.LUT R138, R243.reuse, 0x114, RZ, 0xfc, !PT ;  /* 0x00000114f38a7812 */ /* 0x040fe200078efcff */
[----:B------:R-:W-:Y:S01]  /*32f0*/  IMAD.MOV R42, RZ, RZ, -R42 ;  /* 0x000000ffff2a7224 */ /* 0x000fe200078e0a2a */
[----:B------:R-:W-:Y:S01]  /*3300*/  LOP3.LUT R139, R243, 0x116, RZ, 0xfc, !PT ;  /* 0x00000116f38b7812 */ /* 0x000fe200078efcff */
[----:B------:R-:W-:Y:S01]  /*3310*/  @!P5 IMAD.IADD R41, R41, 0x1, -R0 ;  /* 0x000000012929d824 */ /* 0x000fe200078e0a00 */
[C---:B------:R-:W-:Y:S01]  /*3320*/  ISETP.GT.U32.AND P5, PT, R0.reuse, R40, PT ;  /* 0x000000280000720c */ /* 0x040fe20003fa4070 */
[----:B------:R-:W-:Y:S01]  /*3330*/  IMAD R42, R0, R42, R43 ;  /* 0x0000002a002a7224 */ /* 0x000fe200078e022b */
[----:B------:R-:W-:Y:S01]  /*3340*/  LOP3.LUT R140, R243, 0x118, RZ, 0xfc, !PT ;  /* 0x00000118f38c7812 */ /* 0x000fe200078efcff */
[----:B------:R-:W-:Y:S01]  /*3350*/  IMAD.HI.U32 R43, R244, R45, RZ ;  /* 0x0000002df42b7227 */ /* 0x000fe200078e00ff */
[----:B------:R-:W-:-:S02]  /*3360*/  ISETP.GT.U32.AND P2, PT, R0, R41, PT ;  /* 0x000000290000720c */ /* 0x000fc40003f44070 */
[----:B------:R-:W-:Y:S01]  /*3370*/  IABS R135, R139 ;  /* 0x0000008b00877213 */ /* 0x000fe20000000000 */
[----:B------:R-:W-:Y:S01]  /*3380*/  IMAD.MOV R43, RZ, RZ, -R43 ;  /* 0x000000ffff2b7224 */ /* 0x000fe200078e0a2b */
[----:B------:R-:W-:Y:S01]  /*3390*/  IABS R137, R140 ;  /* 0x0000008c00897213 */ /* 0x000fe20000000000 */
[--C-:B------:R-:W-:Y:S01]  /*33a0*/  @!P4 IMAD.IADD R39, R39, 0x1, -R0.reuse ;  /* 0x000000012727c824 */ /* 0x100fe200078e0a00 */
[C---:B------:R-:W-:Y:S01]  /*33b0*/  ISETP.GT.U32.AND P4, PT, R0.reuse, R38, PT ;  /* 0x000000260000720c */ /* 0x040fe20003f84070 */
[----:B------:R-:W-:Y:S01]  /*33c0*/  IMAD R43, R0, R43, R45 ;  /* 0x0000002b002b7224 */ /* 0x000fe200078e022d */
[----:B------:R-:W-:Y:S01]  /*33d0*/  LOP3.LUT R141, R243, 0x11c, RZ, 0xfc, !PT ;  /* 0x0000011cf38d7812 */ /* 0x000fe200078efcff */
[----:B------:R-:W-:Y:S01]  /*33e0*/  @!P5 IMAD.IADD R40, R40, 0x1, -R0 ;  /* 0x000000012828d824 */ /* 0x000fe200078e0a00 */
[----:B------:R-:W-:Y:S01]  /*33f0*/  ISETP.GT.U32.AND P6, PT, R0, R39, PT ;  /* 0x000000270000720c */ /* 0x000fe20003fc4070 */
[----:B------:R-:W-:Y:S01]  /*3400*/  IMAD.HI.U32 R45, R244, R49, RZ ;  /* 0x00000031f42d7227 */ /* 0x000fe200078e00ff */
[----:B------:R-:W-:-:S02]  /*3410*/  ISETP.GT.U32.AND P5, PT, R0, R43, PT ;  /* 0x0000002b0000720c */ /* 0x000fc40003fa4070 */
[----:B------:R-:W-:Y:S01]  /*3420*/  LOP3.LUT R142, R243, 0x122, RZ, 0xfc, !PT ;  /* 0x00000122f38e7812 */ /* 0x000fe200078efcff */
[--C-:B------:R-:W-:Y:S01]  /*3430*/  @!P2 IMAD.IADD R41, R41, 0x1, -R0.reuse ;  /* 0x000000012929a824 */ /* 0x100fe200078e0a00 */
[----:B------:R-:W-:Y:S01]  /*3440*/  ISETP.GE.AND P2, PT, R46, RZ, PT ;  /* 0x000000ff2e00720c */ /* 0x000fe20003f46270 */
[----:B------:R-:W-:Y:S01]  /*3450*/  IMAD.HI.U32 R46, R244, R51, RZ ;  /* 0x00000033f42e7227 */ /* 0x000fe200078e00ff */
[C---:B------:R-:W-:Y:S02]  /*3460*/  LOP3.LUT R144, R243.reuse, 0x128, RZ, 0xfc, !PT ;  /* 0x00000128f3907812 */ /* 0x040fe400078efcff */
[----:B------:R-:W-:Y:S01]  /*3470*/  LOP3.LUT R146, R243, 0x12c, RZ, 0xfc, !PT ;  /* 0x0000012cf3927812 */ /* 0x000fe200078efcff */
[----:B------:R-:W-:Y:S01]  /*3480*/  @!P4 IMAD.IADD R38, R38, 0x1, -R0 ;  /* 0x000000012626c824 */ /* 0x000fe200078e0a00 */
[----:B------:R-:W-:Y:S01]  /*3490*/  ISETP.GT.U32.AND P4, PT, R0, R42, PT ;  /* 0x0000002a0000720c */ /* 0x000fe20003f84070 */
[----:B------:R-:W-:Y:S01]  /*34a0*/  IMAD.MOV R46, RZ, RZ, -R46 ;  /* 0x000000ffff2e7224 */ /* 0x000fe200078e0a2e */
[----:B------:R-:W-:Y:S01]  /*34b0*/  @!P6 IADD3 R39, R39, -R0, RZ ;  /* 0x800000002727e210 */ /* 0x000fe20007ffe0ff */
[----:B------:R-:W-:Y:S01]  /*34c0*/  @!P5 IMAD.IADD R43, R43, 0x1, -R0 ;  /* 0x000000012b2bd824 */ /* 0x000fe200078e0a00 */
[----:B------:R-:W-:Y:S01]  /*34d0*/  ISETP.GE.AND P6, PT, R44, RZ, PT ;  /* 0x000000ff2c00720c */ /* 0x000fe20003fc6270 */
[----:B------:R-:W-:Y:S01]  /*34e0*/  IMAD.HI.U32 R44, R244, R47, RZ ;  /* 0x0000002ff42c7227 */ /* 0x000fe200078e00ff */
[----:B------:R-:W-:-:S02]  /*34f0*/  @!P1 IADD3 R38, -R38, RZ, RZ ;  /* 0x000000ff26269210 */ /* 0x000fc40007ffe1ff */
[C---:B------:R-:W-:Y:S01]  /*3500*/  ISETP.GT.U32.AND P5, PT, R0.reuse, R43, PT ;  /* 0x0000002b0000720c */ /* 0x040fe20003fa4070 */
[----:B------:R-:W-:Y:S01]  /*3510*/  IMAD R46, R0, R46, R51 ;  /* 0x0000002e002e7224 */ /* 0x000fe200078e0233 */
[----:B------:R-:W-:Y:S01]  /*3520*/  IABS R145, R144 ;  /* 0x0000009000917213 */ /* 0x000fe20000000000 */
[----:B------:R-:W-:Y:S01]  /*3530*/  IMAD.MOV R44, RZ, RZ, -R44 ;  /* 0x000000ffff2c7224 */ /* 0x000fe200078e0a2c */
[----:B------:R-:W-:Y:S01]  /*3540*/  IABS R147, R146 ;  /* 0x0000009200937213 */ /* 0x000fe20000000000 */
[--C-:B------:R-:W-:Y:S01]  /*3550*/  @!P4 IMAD.IADD R42, R42, 0x1, -R0.reuse ;  /* 0x000000012a2ac824 */ /* 0x100fe200078e0a00 */
[----:B------:R-:W-:Y:S01]  /*3560*/  ISETP.GE.AND P4, PT, R48, RZ, PT ;  /* 0x000000ff3000720c */ /* 0x000fe20003f86270 */
[----:B------:R-:W-:Y:S01]  /*3570*/  IMAD.MOV R45, RZ, RZ, -R45 ;  /* 0x000000ffff2d7224 */ /* 0x000fe200078e0a2d */
[----:B------:R-:W-:Y:S01]  /*3580*/  LOP3.LUT R150, R243, 0x12e, RZ, 0xfc, !PT ;  /* 0x0000012ef3967812 */ /* 0x000fe200078efcff */
[C---:B------:R-:W-:Y:S01]  /*3590*/  IMAD R44, R0.reuse, R44, R47 ;  /* 0x0000002c002c7224 */ /* 0x040fe200078e022f */
[C---:B------:R-:W-:Y:S01]  /*35a0*/  ISETP.GT.U32.AND P1, PT, R0.reuse, R42, PT ;  /* 0x0000002a0000720c */ /* 0x040fe20003f24070 */
[C---:B------:R-:W-:Y:S01]  /*35b0*/  IMAD R45, R0.reuse, R45, R49 ;  /* 0x0000002d002d7224 */ /* 0x040fe200078e0231 */
[----:B------:R-:W-:Y:S01]  /*35c0*/  IABS R49, R54 ;  /* 0x0000003600317213 */ /* 0x000fe20000000000 */
[----:B------:R-:W-:Y:S01]  /*35d0*/  @!P5 IMAD.IADD R43, R43, 0x1, -R0 ;  /* 0x000000012b2bd824 */ /* 0x000fe200078e0a00 */
[C---:B------:R-:W-:Y:S01]  /*35e0*/  ISETP.GT.U32.AND P5, PT, R0.reuse, R46, PT ;  /* 0x0000002e0000720c */ /* 0x040fe20003fa4070 */
[----:B------:R-:W-:Y:S01]  /*35f0*/  @!P3 IMAD.MOV R39, RZ, RZ, -R39 ;  /* 0x000000ffff27b224 */ /* 0x000fe200078e0a27 */
[C---:B------:R-:W-:Y:S01]  /*3600*/  ISETP.GT.U32.AND P3, PT, R0.reuse, R44, PT ;  /* 0x0000002c0000720c */ /* 0x040fe20003f64070 */
[----:B------:R-:W-:Y:S01]  /*3610*/  @!P6 IMAD.MOV R41, RZ, RZ, -R41 ;  /* 0x000000ffff29e224 */ /* 0x000fe200078e0a29 */
[----:B------:R-:W-:Y:S01]  /*3620*/  ISETP.GT.U32.AND P6, PT, R0, R45, PT ;  /* 0x0000002d0000720c */ /* 0x000fe20003fc4070 */
[----:B------:R-:W-:Y:S01]  /*3630*/  IMAD.HI.U32 R47, R244, R49, RZ ;  /* 0x00000031f42f7227 */ /* 0x000fe200078e00ff */
[----:B------:R-:W-:-:S02]  /*3640*/  IABS R149, R150 ;  /* 0x0000009600957213 */ /* 0x000fc40000000000 */
[C---:B------:R-:W-:Y:S01]  /*3650*/  LOP3.LUT R152, R243.reuse, 0x130, RZ, 0xfc, !PT ;  /* 0x00000130f3987812 */ /* 0x040fe200078efcff */
[--C-:B------:R-:W-:Y:S01]  /*3660*/  @!P1 IMAD.IADD R42, R42, 0x1, -R0.reuse ;  /* 0x000000012a2a9824 */ /* 0x100fe200078e0a00 */
[----:B------:R-:W-:Y:S01]  /*3670*/  ISETP.GE.AND P1, PT, R52, RZ, PT ;  /* 0x000000ff3400720c */ /* 0x000fe20003f26270 */
[----:B------:R-:W-:Y:S01]  /*3680*/  IMAD.MOV R47, RZ, RZ, -R47 ;  /* 0x000000ffff2f7224 */ /* 0x000fe200078e0a2f */
[C---:B------:R-:W-:Y:S01]  /*3690*/  LOP3.LUT R52, R243.reuse, 0x70, RZ, 0xfc, !PT ;  /* 0x00000070f3347812 */ /* 0x040fe200078efcff */
[----:B------:R-:W-:Y:S01]  /*36a0*/  @!P5 IMAD.IADD R46, R46, 0x1, -R0 ;  /* 0x000000012e2ed824 */ /* 0x000fe200078e0a00 */
[----:B------:R-:W-:Y:S01]  /*36b0*/  LOP3.LUT R154, R243, 0x132, RZ, 0xfc, !PT ;  /* 0x00000132f39a7812 */ /* 0x000fe200078efcff */
[----:B------:R-:W-:Y:S01]  /*36c0*/  @!P2 IMAD.MOV R42, RZ, RZ, -R42 ;  /* 0x000000ffff2aa224 */ /* 0x000fe200078e0a2a */
[----:B------:R-:W-:Y:S01]  /*36d0*/  IABS R51, R52 ;  /* 0x0000003400337213 */ /* 0x000fe20000000000 */
[----:B------:R-:W-:Y:S01]  /*36e0*/  @!P6 IMAD.IADD R45, R45, 0x1, -R0 ;  /* 0x000000012d2de824 */ /* 0x000fe200078e0a00 */
[----:B------:R-:W-:Y:S01]  /*36f0*/  @!P3 IADD3 R44, R44, -R0, RZ ;  /* 0x800000002c2cb210 */ /* 0x000fe20007ffe0ff */
[C---:B------:R-:W-:Y:S01]  /*3700*/  IMAD R47, R0.reuse, R47, R49 ;  /* 0x0000002f002f7224 */ /* 0x040fe200078e0231 */
[----:B------:R-:W-:Y:S01]  /*3710*/  ISETP.GT.U32.AND P5, PT, R0, R46, PT ;  /* 0x0000002e0000720c */ /* 0x000fe20003fa4070 */
[----:B------:R-:W-:Y:S01]  /*3720*/  IMAD.HI.U32 R48, R244, R51, RZ ;  /* 0x00000033f4307227 */ /* 0x000fe200078e00ff */
[----:B------:R-:W-:-:S02]  /*3730*/  ISETP.GT.U32.AND P6, PT, R0, R44, PT ;  /* 0x0000002c0000720c */ /* 0x000fc40003fc4070 */
[C---:B------:R-:W-:Y:S01]  /*3740*/  ISETP.GT.U32.AND P2, PT, R0.reuse, R45, PT ;  /* 0x0000002d0000720c */ /* 0x040fe20003f44070 */
[----:B------:R-:W-:Y:S01]  /*3750*/  IMAD.MOV R48, RZ, RZ, -R48 ;  /* 0x000000ffff307224 */ /* 0x000fe200078e0a30 */
[----:B------:R-:W-:Y:S01]  /*3760*/  ISETP.GE.AND P3, PT, R53, RZ, PT ;  /* 0x000000ff3500720c */ /* 0x000fe20003f66270 */
[----:B------:R-:W-:Y:S01]  /*3770*/  @!P0 IMAD.MOV R40, RZ, RZ, -R40 ;  /* 0x000000ffff288224 */ /* 0x000fe200078e0a28 */
[----:B------:R-:W-:Y:S01]  /*3780*/  IABS R53, R56 ;  /* 0x0000003800357213 */ /* 0x000fe20000000000 */
[----:B------:R-:W-:Y:S01]  /*3790*/  IMAD R48, R0, R48, R51 ;  /* 0x0000003000307224 */ /* 0x000fe200078e0233 */
[----:B------:R-:W-:Y:S01]  /*37a0*/  ISETP.GE.AND P0, PT, R50, RZ, PT ;  /* 0x000000ff3200720c */ /* 0x000fe20003f06270 */
[----:B------:R-:W-:Y:S01]  /*37b0*/  @!P4 IMAD.MOV R43, RZ, RZ, -R43 ;  /* 0x000000ffff2bc224 */ /* 0x000fe200078e0a2b */
[----:B------:R-:W-:Y:S01]  /*37c0*/  LOP3.LUT R155, R243, 0x134, RZ, 0xfc, !PT ;  /* 0x00000134f39b7812 */ /* 0x000fe200078efcff */
[--C-:B------:R-:W-:Y:S01]  /*37d0*/  @!P5 IMAD.IADD R46, R46, 0x1, -R0.reuse ;  /* 0x000000012e2ed824 */ /* 0x100fe200078e0a00 */
[----:B------:R-:W-:Y:S01]  /*37e0*/  ISETP.GT.U32.AND P5, PT, R0, R48, PT ;  /* 0x000000300000720c */ /* 0x000fe20003fa4070 */
[----:B------:R-:W-:Y:S01]  /*37f0*/  @!P6 IMAD.IADD R44, R44, 0x1, -R0 ;  /* 0x000000012c2ce824 */ /* 0x000fe200078e0a00 */
[----:B------:R-:W-:Y:S01]  /*3800*/  ISETP.GT.U32.AND P6, PT, R0, R47, PT ;  /* 0x0000002f0000720c */ /* 0x000fe20003fc4070 */
[----:B------:R-:W-:Y:S01]  /*3810*/  IMAD.HI.U32 R49, R244, R53, RZ ;  /* 0x00000035f4317227 */ /* 0x000fe200078e00ff */
[----:B------:R-:W-:-:S02]  /*3820*/  @!P2 IADD3 R45, R45, -R0, RZ ;  /* 0x800000002d2da210 */ /* 0x000fc40007ffe0ff */
[----:B------:R-:W-:Y:S01]  /*3830*/  ISETP.GE.AND P2, PT, R54, RZ, PT ;  /* 0x000000ff3600720c */ /* 0x000fe20003f46270 */
[----:B------:R-:W-:Y:S01]  /*3840*/  IMAD.MOV R49, RZ, RZ, -R49 ;  /* 0x000000ffff317224 */ /* 0x000fe200078e0a31 */
[----:B------:R-:W-:Y:S01]  /*3850*/  LOP3.LUT R54, R243, 0x76, RZ, 0xfc, !PT ;  /* 0x00000076f3367812 */ /* 0x000fe200078efcff */
[----:B------:R-:W-:Y:S01]  /*3860*/  @!P0 IMAD.MOV R44, RZ, RZ, -R44 ;  /* 0x000000ffff2c8224 */ /* 0x000fe200078e0a2c */
[----:B------:R-:W-:Y:S01]  /*3870*/  IABS R151, R152 ;  /* 0x0000009800977213 */ /* 0x000fe20000000000 */
[----:B------:R-:W-:Y:S01]  /*3880*/  IMAD R49, R0, R49, R53 ;  /* 0x0000003100317224 */ /* 0x000fe200078e0235 */
[----:B------:R-:W-:Y:S01]  /*3890*/  IABS R57, R54 ;  /* 0x0000003600397213 */ /* 0x000fe20000000000 */
[--C-:B------:R-:W-:Y:S01]  /*38a0*/  @!P5 IMAD.IADD R48, R48, 0x1, -R0.reuse ;  /* 0x000000013030d824 */ /* 0x100fe200078e0a00 */
[----:B------:R-:W-:Y:S01]  /*38b0*/  IABS R53, R59 ;  /* 0x0000003b00357213 */ /* 0x000fe20000000000 */
[----:B------:R-:W-:Y:S01]  /*38c0*/  @!P6 IMAD.IADD R47, R47, 0x1, -R0 ;  /* 0x000000012f2fe824 */ /* 0x000fe200078e0a00 */
[----:B------:R-:W-:Y:S01]  /*38d0*/  ISETP.GT.U32.AND P0, PT, R0, R49, PT ;  /* 0x000000310000720c */ /* 0x000fe20003f04070 */
[----:B------:R-:W-:Y:S01]  /*38e0*/  IMAD.HI.U32 R51, R244, R57, RZ ;  /* 0x00000039f4337227 */ /* 0x000fe200078e00ff */
[----:B------:R-:W-:-:S02]  /*38f0*/  ISETP.GT.U32.AND P5, PT, R0, R48, PT ;  /* 0x000000300000720c */ /* 0x000fc40003fa4070 */
[----:B------:R-:W-:Y:S01]  /*3900*/  ISETP.GT.U32.AND P4, PT, R0, R47, PT ;  /* 0x0000002f0000720c */ /* 0x000fe20003f84070 */
[----:B------:R-:W-:Y:S01]  /*3910*/  IMAD.HI.U32 R50, R244, R55, RZ ;  /* 0x00000037f4327227 */ /* 0x000fe200078e00ff */
[----:B------:R-:W-:Y:S02]  /*3920*/  IADD3 R51, -R51, RZ, RZ ;  /* 0x000000ff33337210 */ /* 0x000fe40007ffe1ff */
[----:B------:R-:W-:Y:S01]  /*3930*/  ISETP.GE.AND P6, PT, R52, RZ, PT ;  /* 0x000000ff3400720c */ /* 0x000fe20003fc6270 */
[----:B------:R-:W-:Y:S01]  /*3940*/  IMAD.MOV R50, RZ, RZ, -R50 ;  /* 0x000000ffff327224 */ /* 0x000fe200078e0a32 */
[C---:B------:R-:W-:Y:S01]  /*3950*/  LOP3.LUT R156, R243.reuse, 0x136, RZ, 0xfc, !PT ;  /* 0x00000136f39c7812 */ /* 0x040fe200078efcff */
[----:B------:R-:W-:Y:S01]  /*3960*/  IMAD R51, R0, R51, R57 ;  /* 0x0000003300337224 */ /* 0x000fe200078e0239 */
[----:B------:R-:W-:Y:S01]  /*3970*/  LOP3.LUT R157, R243, 0x138, RZ, 0xfc, !PT ;  /* 0x00000138f39d7812 */ /* 0x000fe200078efcff */
[--C-:B------:R-:W-:Y:S01]  /*3980*/  @!P0 IMAD.IADD R49, R49, 0x1, -R0.reuse ;  /* 0x0000000131318824 */ /* 0x100fe200078e0a00 */
[----:B------:R-:W-:Y:S01]  /*3990*/  ISETP.GE.AND P0, PT, R54, RZ, PT ;  /* 0x000000ff3600720c */ /* 0x000fe20003f06270 */
[--C-:B------:R-:W-:Y:S01]  /*39a0*/  @!P5 IMAD.IADD R48, R48, 0x1, -R0.reuse ;  /* 0x000000013030d824 */ /* 0x100fe200078e0a00 */
[----:B------:R-:W-:Y:S01]  /*39b0*/  ISETP.GT.U32.AND P5, PT, R0, R51, PT ;  /* 0x000000330000720c */ /* 0x000fe20003fa4070 */
[----:B------:R-:W-:Y:S01]  /*39c0*/  @!P4 IMAD.IADD R47, R47, 0x1, -R0 ;  /* 0x000000012f2fc824 */ /* 0x000fe200078e0a00 */
[----:B------:R-:W-:Y:S01]  /*39d0*/  ISETP.GE.AND P4, PT, R58, RZ, PT ;  /* 0x000000ff3a00720c */ /* 0x000fe20003f86270 */
[----:B------:R-:W-:Y:S01]  /*39e0*/  IMAD R50, R0, R50, R55 ;  /* 0x0000003200327224 */ /* 0x000fe200078e0237 */
[----:B------:R-:W-:Y:S01]  /*39f0*/  LOP3.LUT R58, R243, 0x7c, RZ, 0xfc, !PT ;  /* 0x0000007cf33a7812 */ /* 0x000fe200078efcff */
[----:B------:R-:W-:Y:S01]  /*3a00*/  IMAD.HI.U32 R52, R244, R53, RZ ;  /* 0x00000035f4347227 */ /* 0x000fe200078e00ff */
[----:B------:R-:W-:-:S02]  /*3a10*/  IABS R153, R157 ;  /* 0x0000009d00997213 */ /* 0x000fc40000000000 */
[----:B------:R-:W-:Y:S01]  /*3a20*/  IABS R57, R58 ;  /* 0x0000003a00397213 */ /* 0x000fe20000000000 */
[----:B------:R-:W-:Y:S01]  /*3a30*/  @!P2 IMAD.MOV R47, RZ, RZ, -R47 ;  /* 0x000000ffff2fa224 */ /* 0x000fe200078e0a2f */
[----:B------:R-:W-:Y:S01]  /*3a40*/  ISETP.GT.U32.AND P2, PT, R0, R49, PT ;  /* 0x000000310000720c */ /* 0x000fe20003f44070 */
[----:B------:R-:W-:Y:S01]  /*3a50*/  @!P1 IMAD.MOV R45, RZ, RZ, -R45 ;  /* 0x000000ffff2d9224 */ /* 0x000fe200078e0a2d */
[----:B------:R-:W-:Y:S01]  /*3a60*/  ISETP.GE.AND P1, PT, R56, RZ, PT ;  /* 0x000000ff3800720c */ /* 0x000fe20003f26270 */
[----:B------:R-:W-:Y:S01]  /*3a70*/  @!P3 IMAD.MOV R46, RZ, RZ, -R46 ;  /* 0x000000ffff2eb224 */ /* 0x000fe200078e0a2e */
[----:B------:R-:W-:Y:S01]  /*3a80*/  LOP3.LUT R56, R243, 0x7a, RZ, 0xfc, !PT ;  /* 0x0000007af3387812 */ /* 0x000fe200078efcff */
[----:B------:R-:W-:Y:S01]  /*3a90*/  @!P5 IMAD.IADD R51, R51, 0x1, -R0 ;  /* 0x000000013333d824 */ /* 0x000fe200078e0a00 */
[----:B------:R-:W-:Y:S01]  /*3aa0*/  ISETP.GT.U32.AND P3, PT, R0, R50, PT ;  /* 0x000000320000720c */ /* 0x000fe20003f64070 */
[----:B------:R-:W-:Y:S01]  /*3ab0*/  IMAD.HI.U32 R54, R244, R57, RZ ;  /* 0x00000039f4367227 */ /* 0x000fe200078e00ff */
[----:B------:R-:W-:-:S02]  /*3ac0*/  IADD3 R52, -R52, RZ, RZ ;  /* 0x000000ff34347210 */ /* 0x000fc40007ffe1ff */
[----:B------:R-:W-:Y:S01]  /*3ad0*/  IABS R55, R56 ;  /* 0x0000003800377213 */ /* 0x000fe20000000000 */
[----:B------:R-:W-:Y:S01]  /*3ae0*/  IMAD.MOV R54, RZ, RZ, -R54 ;  /* 0x000000ffff367224 */ /* 0x000fe200078e0a36 */
[C---:B------:R-:W-:Y:S01]  /*3af0*/  ISETP.GT.U32.AND P5, PT, R0.reuse, R51, PT ;  /* 0x000000330000720c */ /* 0x040fe20003fa4070 */
[----:B------:R-:W-:Y:S01]  /*3b00*/  IMAD R52, R0, R52, R53 ;  /* 0x0000003400347224 */ /* 0x000fe200078e0235 */
[C---:B------:R-:W-:Y:S01]  /*3b10*/  LOP3.LUT R158, R243.reuse, 0x13c, RZ, 0xfc, !PT ;  /* 0x0000013cf39e7812 */ /* 0x040fe200078efcff */
[----:B------:R-:W-:Y:S01]  /*3b20*/  IMAD.HI.U32 R53, R244, R55, RZ ;  /* 0x00000037f4357227 */ /* 0x000fe200078e00ff */
[C---:B------:R-:W-:Y:S02]  /*3b30*/  LOP3.LUT R160, R243.reuse, 0x148, RZ, 0xfc, !PT ;  /* 0x00000148f3a07812 */ /* 0x040fe400078efcff */
[----:B------:R-:W-:Y:S01]  /*3b40*/  LOP3.LUT R164, R243, 0x14c, RZ, 0xfc, !PT ;  /* 0x0000014cf3a47812 */ /* 0x000fe200078efcff */
[--C-:B------:R-:W-:Y:S01]  /*3b50*/  @!P2 IMAD.IADD R49, R49, 0x1, -R0.reuse ;  /* 0x000000013131a824 */ /* 0x100fe200078e0a00 */
[----:B------:R-:W-:Y:S01]  /*3b60*/  ISETP.GT.U32.AND P2, PT, R0, R52, PT ;  /* 0x000000340000720c */ /* 0x000fe20003f44070 */
[----:B------:R-:W-:Y:S01]  /*3b70*/  IMAD.MOV R53, RZ, RZ, -R53 ;  /* 0x000000ffff357224 */ /* 0x000fe200078e0a35 */
[----:B------:R-:W-:Y:S01]  /*3b80*/  IABS R161, R160 ;  /* 0x000000a000a17213 */ /* 0x000fe20000000000 */
[--C-:B------:R-:W-:Y:S01]  /*3b90*/  @!P3 IMAD.IADD R50, R50, 0x1, -R0.reuse ;  /* 0x000000013232b824 */ /* 0x100fe200078e0a00 */
[----:B------:R-:W-:Y:S01]  /*3ba0*/  LOP3.LUT R162, R243, 0x14a, RZ, 0xfc, !PT ;  /* 0x0000014af3a27812 */ /* 0x000fe200078efcff */
[C---:B------:R-:W-:Y:S01]  /*3bb0*/  IMAD R53, R0.reuse, R53, R55 ;  /* 0x0000003500357224 */ /* 0x040fe200078e0237 */
[----:B------:R-:W-:Y:S01]  /*3bc0*/  IABS R55, R61 ;  /* 0x0000003d00377213 */ /* 0x000fe20000000000 */
[--C-:B------:R-:W-:Y:S01]  /*3bd0*/  @!P5 IMAD.IADD R51, R51, 0x1, -R0.reuse ;  /* 0x000000013333d824 */ /* 0x100fe200078e0a00 */
[C---:B------:R-:W-:Y:S01]  /*3be0*/  ISETP.GT.U32.AND P3, PT, R0.reuse, R50, PT ;  /* 0x000000320000720c */ /* 0x040fe20003f64070 */
[----:B------:R-:W-:Y:S01]  /*3bf0*/  @!P1 IMAD.MOV R49, RZ, RZ, -R49 ;  /* 0x000000ffff319224 */ /* 0x000fe200078e0a31 */
[C---:B------:R-:W-:Y:S01]  /*3c00*/  ISETP.GT.U32.AND P5, PT, R0.reuse, R53, PT ;  /* 0x000000350000720c */ /* 0x040fe20003fa4070 */
[----:B------:R-:W-:Y:S01]  /*3c10*/  IMAD R54, R0, R54, R57 ;  /* 0x0000003600367224 */ /* 0x000fe200078e0239 */
[----:B------:R-:W-:Y:S01]  /*3c20*/  IABS R163, R162 ;  /* 0x000000a200a37213 */ /* 0x000fe20000000000 */
[----:B------:R-:W-:Y:S01]  /*3c30*/  @!P2 IMAD.IADD R52, R52, 0x1, -R0 ;  /* 0x000000013434a824 */ /* 0x000fe200078e0a00 */
[----:B------:R-:W-:Y:S01]  /*3c40*/  ISETP.GE.AND P2, PT, R58, RZ, PT ;  /* 0x000000ff3a00720c */ /* 0x000fe20003f46270 */
[----:B------:R-:W-:Y:S01]  /*3c50*/  IMAD.MOV.U32 R57, RZ, RZ, R55 ;  /* 0x000000ffff397224 */ /* 0x000fe200078e0037 */
[----:B------:R-:W-:Y:S01]  /*3c60*/  LOP3.LUT R58, R243, 0x82, RZ, 0xfc, !PT ;  /* 0x00000082f33a7812 */ /* 0x000fe200078efcff */
[----:B------:R-:W-:Y:S01]  /*3c70*/  @!P6 IMAD.MOV R48, RZ, RZ, -R48 ;  /* 0x000000ffff30e224 */ /* 0x000fe200078e0a30 */
[----:B------:R-:W-:Y:S01]  /*3c80*/  ISETP.GT.U32.AND P1, PT, R0, R52, PT ;  /* 0x000000340000720c */ /* 0x000fe20003f24070 */
[----:B------:R-:W-:Y:S01]  /*3c90*/  @!P0 IMAD.MOV R51, RZ, RZ, -R51 ;  /* 0x000000ffff338224 */ /* 0x000fe200078e0a33 */
[----:B------:R-:W-:Y:S01]  /*3ca0*/  ISETP.GE.AND P6, PT, R59, RZ, PT ;  /* 0x000000ff3b00720c */ /* 0x000fe20003fc6270 */
[----:B------:R-:W-:Y:S01]  /*3cb0*/  IMAD.HI.U32 R148, R244, R153, RZ ;  /* 0x00000099f4947227 */ /* 0x000fe200078e00ff */
[----:B------:R-:W-:-:S02]  /*3cc0*/  @!P3 IADD3 R50, R50, -R0, RZ ;  /* 0x800000003232b210 */ /* 0x000fc40007ffe0ff */
[----:B------:R-:W-:Y:S01]  /*3cd0*/  ISETP.GE.AND P3, PT, R56, RZ, PT ;  /* 0x000000ff3800720c */ /* 0x000fe20003f66270 */
[----:B------:R-:W-:Y:S01]  /*3ce0*/  @!P5 IMAD.IADD R53, R53, 0x1, -R0 ;  /* 0x000000013535d824 */ /* 0x000fe200078e0a00 */
[----:B------:R-:W-:Y:S01]  /*3cf0*/  IABS R59, R60 ;  /* 0x0000003c003b7213 */ /* 0x000fe20000000000 */
[----:B------:R-:W-:Y:S01]  /*3d00*/  IMAD.HI.U32 R56, R244, R57, RZ ;  /* 0x00000039f4387227 */ /* 0x000fe200078e00ff */
[----:B------:R-:W-:Y:S02]  /*3d10*/  @!P4 IADD3 R50, -R50, RZ, RZ ;  /* 0x000000ff3232c210 */ /* 0x000fe40007ffe1ff */
[C---:B------:R-:W-:Y:S01]  /*3d20*/  ISETP.GT.U32.AND P4, PT, R0.reuse, R54, PT ;  /* 0x000000360000720c */ /* 0x040fe20003f84070 */
[----:B------:R-:W-:Y:S01]  /*3d30*/  IMAD.MOV R56, RZ, RZ, -R56 ;  /* 0x000000ffff387224 */ /* 0x000fe200078e0a38 */
[----:B------:R-:W-:Y:S01]  /*3d40*/  ISETP.GT.U32.AND P5, PT, R0, R53, PT ;  /* 0x000000350000720c */ /* 0x000fe20003fa4070 */
[----:B------:R-:W-:Y:S01]  /*3d50*/  IMAD.HI.U32 R55, R244, R59, RZ ;  /* 0x0000003bf4377227 */ /* 0x000fe200078e00ff */
[----:B------:R-:W-:-:S02]  /*3d60*/  ISETP.GE.AND P0, PT, R60, RZ, PT ;  /* 0x000000ff3c00720c */ /* 0x000fc40003f06270 */
[----:B------:R-:W-:Y:S01]  /*3d70*/  LOP3.LUT R60, R243, 0x86, RZ, 0xfc, !PT ;  /* 0x00000086f33c7812 */ /* 0x000fe200078efcff */
[--C-:B------:R-:W-:Y:S01]  /*3d80*/  @!P1 IMAD.IADD R52, R52, 0x1, -R0.reuse ;  /* 0x0000000134349824 */ /* 0x100fe200078e0a00 */
[----:B------:R-:W-:Y:S01]  /*3d90*/  ISETP.GE.AND P1, PT, R61, RZ, PT ;  /* 0x000000ff3d00720c */ /* 0x000fe20003f26270 */
[----:B------:R-:W-:Y:S01]  /*3da0*/  IMAD R56, R0, R56, R57 ;  /* 0x0000003800387224 */ /* 0x000fe200078e0239 */
[----:B------:R-:W-:Y:S01]  /*3db0*/  IABS R65, R60 ;  /* 0x0000003c00417213 */ /* 0x000fe20000000000 */
[----:B------:R-:W-:Y:S01]  /*3dc0*/  IMAD.MOV R55, RZ, RZ, -R55 ;  /* 0x000000ffff377224 */ /* 0x000fe200078e0a37 */
[----:B------:R-:W-:Y:S01]  /*3dd0*/  @!P6 IADD3 R52, -R52, RZ, RZ ;  /* 0x000000ff3434e210 */ /* 0x000fe20007ffe1ff */
[--C-:B------:R-:W-:Y:S01]  /*3de0*/  @!P4 IMAD.IADD R54, R54, 0x1, -R0.reuse ;  /* 0x000000013636c824 */ /* 0x100fe200078e0a00 */
[C---:B------:R-:W-:Y:S01]  /*3df0*/  ISETP.GT.U32.AND P6, PT, R0.reuse, R56, PT ;  /* 0x000000380000720c */ /* 0x040fe20003fc4070 */
[C---:B------:R-:W-:Y:S01]  /*3e00*/  IMAD R55, R0.reuse, R55, R59 ;  /* 0x0000003700377224 */ /* 0x040fe200078e023b */
[----:B------:R-:W-:Y:S01]  /*3e10*/  LOP3.LUT R59, R243, 0x84, RZ, 0xfc, !PT ;  /* 0x00000084f33b7812 */ /* 0x000fe200078efcff */
[----:B------:R-:W-:Y:S01]  /*3e20*/  @!P5 IMAD.IADD R53, R53, 0x1, -R0 ;  /* 0x000000013535d824 */ /* 0x000fe200078e0a00 */
[C---:B------:R-:W-:Y:S01]  /*3e30*/  ISETP.GT.U32.AND P4, PT, R0.reuse, R54, PT ;  /* 0x000000360000720c */ /* 0x040fe20003f84070 */
[----:B------:R-:W-:Y:S01]  /*3e40*/  IMAD.MOV R148, RZ, RZ, -R148 ;  /* 0x000000ffff947224 */ /* 0x000fe200078e0a94 */
[C---:B------:R-:W-:Y:S01]  /*3e50*/  ISETP.GT.U32.AND P5, PT, R0.reuse, R55, PT ;  /* 0x000000370000720c */ /* 0x040fe20003fa4070 */
[----:B------:R-:W-:Y:S01]  /*3e60*/  @!P3 IMAD.MOV R53, RZ, RZ, -R53 ;  /* 0x000000ffff35b224 */ /* 0x000fe200078e0a35 */
[----:B------:R-:W-:Y:S01]  /*3e70*/  IABS R61, R58 ;  /* 0x0000003a003d7213 */ /* 0x000fe20000000000 */
[----:B------:R-:W-:Y:S01]  /*3e80*/  IMAD R148, R0, R148, R153 ;  /* 0x0000009400947224 */ /* 0x000fe200078e0299 */
[----:B------:R-:W-:-:S02]  /*3e90*/  IABS R63, R59 ;  /* 0x0000003b003f7213 */ /* 0x000fc40000000000 */
[----:B------:R-:W-:Y:S01]  /*3ea0*/  ISETP.GE.AND P3, PT, R58, RZ, PT ;  /* 0x000000ff3a00720c */ /* 0x000fe20003f66270 */
[--C-:B------:R-:W-:Y:S01]  /*3eb0*/  @!P6 IMAD.IADD R56, R56, 0x1, -R0.reuse ;  /* 0x000000013838e824 */ /* 0x100fe200078e0a00 */
[----:B------:R-:W-:Y:S01]  /*3ec0*/  IABS R153, R158 ;  /* 0x0000009e00997213 */ /* 0x000fe20000000000 */
[----:B------:R-:W-:Y:S01]  /*3ed0*/  IMAD.HI.U32 R57, R244, R61, RZ ;  /* 0x0000003df4397227 */ /* 0x000fe200078e00ff */
[----:B------:R-:W-:Y:S02]  /*3ee0*/  LOP3.LUT R166, R243, 0x14e, RZ, 0xfc, !PT ;  /* 0x0000014ef3a67812 */ /* 0x000fe400078efcff */
[----:B------:R-:W-:Y:S01]  /*3ef0*/  ISETP.GT.U32.AND P6, PT, R0, R56, PT ;  /* 0x000000380000720c */ /* 0x000fe20003fc4070 */
[--C-:B------:R-:W-:Y:S01]  /*3f00*/  @!P5 IMAD.IADD R55, R55, 0x1, -R0.reuse ;  /* 0x000000013737d824 */ /* 0x100fe200078e0a00 */
[----:B------:R-:W-:Y:S01]  /*3f10*/  LOP3.LUT R168, R243, 0x152, RZ, 0xfc, !PT ;  /* 0x00000152f3a87812 */ /* 0x000fe200078efcff */
[----:B------:R-:W-:Y:S01]  /*3f20*/  @!P4 IMAD.IADD R54, R54, 0x1, -R0 ;  /* 0x000000013636c824 */ /* 0x000fe200078e0a00 */
[----:B------:R-:W-:Y:S01]  /*3f30*/  ISETP.GE.AND P4, PT, R59, RZ, PT ;  /* 0x000000ff3b00720c */ /* 0x000fe20003f86270 */
[----:B------:R-:W-:Y:S01]  /*3f40*/  IMAD.HI.U32 R59, R244, R65, RZ ;  /* 0x00000041f43b7227 */ /* 0x000fe200078e00ff */
[----:B------:R-:W-:-:S02]  /*3f50*/  ISETP.GT.U32.AND P5, PT, R0, R55, PT ;  /* 0x000000370000720c */ /* 0x000fc40003fa4070 */
[----:B------:R-:W-:Y:S01]  /*3f60*/  IABS R165, R168 ;  /* 0x000000a800a57213 */ /* 0x000fe20000000000 */
[----:B------:R-:W-:Y:S01]  /*3f70*/  IMAD.MOV R57, RZ, RZ, -R57 ;  /* 0x000000ffff397224 */ /* 0x000fe200078e0a39 */
[----:B------:R-:W-:Y:S01]  /*3f80*/  IADD3 R59, -R59, RZ, RZ ;  /* 0x000000ff3b3b7210 */ /* 0x000fe20007ffe1ff */
[----:B------:R-:W-:Y:S01]  /*3f90*/  IMAD.HI.U32 R58, R244, R63, RZ ;  /* 0x0000003ff43a7227 */ /* 0x000fe200078e00ff */
[C---:B------:R-:W-:Y:S02]  /*3fa0*/  LOP3.LUT R167, R243.reuse, 0x150, RZ, 0xfc, !PT ;  /* 0x00000150f3a77812 */ /* 0x040fe400078efcff */
[C---:B------:R-:W-:Y:S01]  /*3fb0*/  LOP3.LUT R172, R243.reuse, 0x15c, RZ, 0xfc, !PT ;  /* 0x0000015cf3ac7812 */ /* 0x040fe200078efcff */
[--C-:B------:R-:W-:Y:S01]  /*3fc0*/  @!P6 IMAD.IADD R56, R56, 0x1, -R0.reuse ;  /* 0x000000013838e824 */ /* 0x100fe200078e0a00 */
[C---:B------:R-:W-:Y:S01]  /*3fd0*/  LOP3.LUT R170, R243.reuse, 0x15a, RZ, 0xfc, !PT ;  /* 0x0000015af3aa7812 */ /* 0x040fe200078efcff */
[C---:B------:R-:W-:Y:S01]  /*3fe0*/  IMAD R57, R0.reuse, R57, R61 ;  /* 0x0000003900397224 */ /* 0x040fe200078e023d */
[----:B------:R-:W-:Y:S01]  /*3ff0*/  LOP3.LUT R174, R243, 0x15e, RZ, 0xfc, !PT ;  /* 0x0000015ef3ae7812 */ /* 0x000fe200078efcff */
[----:B------:R-:W-:Y:S01]  /*4000*/  IMAD R59, R0, R59, R65 ;  /* 0x0000003b003b7224 */ /* 0x000fe200078e0241 */
[----:B------:R-:W-:Y:S01]  /*4010*/  @!P1 IADD3 R56, -R56, RZ, RZ ;  /* 0x000000ff38389210 */ /* 0x000fe20007ffe1ff */
[----:B------:R-:W-:Y:S01]  /*4020*/  @!P5 IMAD.IADD R55, R55, 0x1, -R0 ;  /* 0x000000013737d824 */ /* 0x000fe200078e0a00 */
[C---:B------:R-:W-:Y:S01]  /*4030*/  ISETP.GT.U32.AND P5, PT, R0.reuse, R57, PT ;  /* 0x000000390000720c */ /* 0x040fe20003fa4070 */
[----:B------:R-:W-:Y:S01]  /*4040*/  @!P2 IMAD.MOV R54, RZ, RZ, -R54 ;  /* 0x000000ffff36a224 */ /* 0x000fe200078e0a36 */
[----:B------:R-:W-:Y:S01]  /*4050*/  ISETP.GT.U32.AND P1, PT, R0, R59, PT ;  /* 0x0000003b0000720c */ /* 0x000fe20003f24070 */
[----:B------:R-:W-:Y:S01]  /*4060*/  IMAD.MOV R58, RZ, RZ, -R58 ;  /* 0x000000ffff3a7224 */ /* 0x000fe200078e0a3a */
[----:B------:R-:W-:Y:S01]  /*4070*/  ISETP.GE.AND P2, PT, R60, RZ, PT ;  /* 0x000000ff3c00720c */ /* 0x000fe20003f46270 */
[----:B------:R-:W-:Y:S01]  /*4080*/  @!P0 IMAD.MOV R55, RZ, RZ, -R55 ;  /* 0x000000ffff378224 */ /* 0x000fe200078e0a37 */
[----:B------:R-:W-:Y:S01]  /*4090*/  LOP3.LUT R60, R243, 0x88, RZ, 0xfc, !PT ;  /* 0x00000088f33c7812 */ /* 0x000fe200078efcff */
[----:B------:R-:W-:Y:S01]  /*40a0*/  IMAD R58, R0, R58, R63 ;  /* 0x0000003a003a7224 */ /* 0x000fe200078e023f */
[----:B------:R-:W-:-:S02]  /*40b0*/  IABS R65, R64 ;  /* 0x0000004000417213 */ /* 0x000fc40000000000 */
[----:B------:R-:W-:Y:S02]  /*40c0*/  IABS R63, R60 ;  /* 0x0000003c003f7213 */ /* 0x000fe40000000000 */
[----:B------:R-:W-:Y:S01]  /*40d0*/  ISETP.GE.AND P6, PT, R60, RZ, PT ;  /* 0x000000ff3c00720c */ /* 0x000fe20003fc6270 */
[--C-:B------:R-:W-:Y:S01]  /*40e0*/  @!P5 IMAD.IADD R57, R57, 0x1, -R0.reuse ;  /* 0x000000013939d824 */ /* 0x100fe200078e0a00 */
[----:B------:R-:W-:Y:S01]  /*40f0*/  ISETP.GT.U32.AND P0, PT, R0, R58, PT ;  /* 0x0000003a0000720c */ /* 0x000fe20003f04070 */
[----:B------:R-:W-:Y:S01]  /*4100*/  IMAD.HI.U32 R60, R244, R63, RZ ;  /* 0x0000003ff43c7227 */ /* 0x000fe200078e00ff */
[----:B------:R-:W-:Y:S02]  /*4110*/  IABS R171, R170 ;  /* 0x000000aa00ab7213 */ /* 0x000fe40000000000 */
[----:B------:R-:W-:Y:S01]  /*4120*/  ISETP.GT.U32.AND P5, PT, R0, R57, PT ;  /* 0x000000390000720c */ /* 0x000fe20003fa4070 */
[----:B------:R-:W-:Y:S01]  /*4130*/  @!P1 IMAD.IADD R59, R59, 0x1, -R0 ;  /* 0x000000013b3b9824 */ /* 0x000fe200078e0a00 */
[C---:B------:R-:W-:Y:S01]  /*4140*/  LOP3.LUT R176, R243.reuse, 0x166, RZ, 0xfc, !PT ;  /* 0x00000166f3b07812 */ /* 0x040fe200078efcff */
[----:B------:R-:W-:Y:S01]  /*4150*/  IMAD.MOV R60, RZ, RZ, -R60 ;  /* 0x000000ffff3c7224 */ /* 0x000fe200078e0a3c */
[----:B------:R-:W-:Y:S01]  /*4160*/  LOP3.LUT R178, R243, 0x170, RZ, 0xfc, !PT ;  /* 0x00000170f3b27812 */ /* 0x000fe200078efcff */
[----:B------:R-:W-:Y:S01]  /*4170*/  IMAD.HI.U32 R61, R244, R65, RZ ;  /* 0x00000041f43d7227 */ /* 0x000fe200078e00ff */
[----:B------:R-:W-:-:S02]  /*4180*/  ISETP.GT.U32.AND P1, PT, R0, R59, PT ;  /* 0x0000003b0000720c */ /* 0x000fc40003f24070 */
[C---:B------:R-:W-:Y:S01]  /*4190*/  LOP3.LUT R182, R243.reuse, 0x174, RZ, 0xfc, !PT ;  /* 0x00000174f3b67812 */ /* 0x040fe200078efcff */
[----:B------:R-:W-:Y:S01]  /*41a0*/  IMAD R60, R0, R60, R63 ;  /* 0x0000003c003c7224 */ /* 0x000fe200078e023f */
[----:B------:R-:W-:Y:S01]  /*41b0*/  IABS R181, R178 ;  /* 0x000000b200b57213 */ /* 0x000fe20000000000 */
[----:B------:R-:W-:Y:S01]  /*41c0*/  IMAD.HI.U32 R63, R244, R69, RZ ;  /* 0x00000045f43f7227 */ /* 0x000fe200078e00ff */
[----:B------:R-:W-:Y:S02]  /*41d0*/  IABS R185, R182 ;  /* 0x000000b600b97213 */ /* 0x000fe40000000000 */
[----:B------:R-:W-:Y:S01]  /*41e0*/  LOP3.LUT R180, R243, 0x172, RZ, 0xfc, !PT ;  /* 0x00000172f3b47812 */ /* 0x000fe200078efcff */
[--C-:B------:R-:W-:Y:S01]  /*41f0*/  @!P0 IMAD.IADD R58, R58, 0x1, -R0.reuse ;  /* 0x000000013a3a8824 */ /* 0x100fe200078e0a00 */
[----:B------:R-:W-:Y:S01]  /*4200*/  IADD3 R63, -R63, RZ, RZ ;  /* 0x000000ff3f3f7210 */ /* 0x000fe20007ffe1ff */
[----:B------:R-:W-:Y:S01]  /*4210*/  IMAD.MOV R61, RZ, RZ, -R61 ;  /* 0x000000ffff3d7224 */ /* 0x000fe200078e0a3d */
[----:B------:R-:W-:Y:S01]  /*4220*/  IABS R183, R180 ;  /* 0x000000b400b77213 */ /* 0x000fe20000000000 */
[--C-:B------:R-:W-:Y:S01]  /*4230*/  @!P5 IMAD.IADD R57, R57, 0x1, -R0.reuse ;  /* 0x000000013939d824 */ /* 0x100fe200078e0a00 */
[C---:B------:R-:W-:Y:S01]  /*4240*/  ISETP.GT.U32.AND P0, PT, R0.reuse, R58, PT ;  /* 0x0000003a0000720c */ /* 0x040fe20003f04070 */
[C---:B------:R-:W-:Y:S01]  /*4250*/  IMAD R61, R0.reuse, R61, R65 ;  /* 0x0000003d003d7224 */ /* 0x040fe200078e0241 */
[----:B------:R-:W-:Y:S01]  /*4260*/  IABS R65, R70 ;  /* 0x0000004600417213 */ /* 0x000fe20000000000 */
[----:B------:R-:W-:Y:S01]  /*4270*/  IMAD R63, R0, R63, R69 ;  /* 0x0000003f003f7224 */ /* 0x000fe200078e0245 */
[----:B------:R-:W-:Y:S01]  /*4280*/  ISETP.GE.AND P5, PT, R64, RZ, PT ;  /* 0x000000ff4000720c */ /* 0x000fe20003fa6270 */
        /* <DEDUP_REMOVED lines=10> */
[----:B------:R-:W-:Y:S02]  /*4330*/  ISETP.GT.U32.AND P0, PT, R0, R60, PT ;  /* 0x0000003c0000720c */ /* 0x000fe40003f04070 */
[----:B------:R-:W-:Y:S01]  /*4340*/  IADD3 R64, -R64, RZ, RZ ;  /* 0x000000ff40407210 */ /* 0x000fe20007ffe1ff */
[--C-:B------:R-:W-:Y:S01]  /*4350*/  @!P1 IMAD.IADD R62, R62, 0x1, -R0.reuse ;  /* 0x000000013e3e9824 */ /* 0x100fe200078e0a00 */
[----:B------:R-:W-:Y:S01]  /*4360*/  LOP3.LUT R186, R243, 0x178, RZ, 0xfc, !PT ;  /* 0x00000178f3ba7812 */ /* 0x000fe200078efcff */
[--C-:B------:R-:W-:Y:S01]  /*4370*/  @!P3 IMAD.IADD R61, R61, 0x1, -R0.reuse ;  /* 0x000000013d3db824 */ /* 0x100fe200078e0a00 */
[----:B------:R-:W-:Y:S01]  /*4380*/  LOP3.LUT R187, R243, 0x17a, RZ, 0xfc, !PT ;  /* 0x0000017af3bb7812 */ /* 0x000fe200078efcff */
[----:B------:R-:W-:Y:S01]  /*4390*/  @!P2 IMAD.IADD R63, R63, 0x1, -R0 ;  /* 0x000000013f3fa824 */ /* 0x000fe200078e0a00 */
[C---:B------:R-:W-:Y:S01]  /*43a0*/  ISETP.GT.U32.AND P1, PT, R0.reuse, R62, PT ;  /* 0x0000003e0000720c */ /* 0x040fe20003f24070 */
[C---:B------:R-:W-:Y:S01]  /*43b0*/  IMAD R64, R0.reuse, R64, R65 ;  /* 0x0000004000407224 */ /* 0x040fe200078e0241 */
[----:B------:R-:W-:Y:S01]  /*43c0*/  ISETP.GT.U32.AND P3, PT, R0, R61, PT ;  /* 0x0000003d0000720c */ /* 0x000fe20003f64070 */
[----:B------:R-:W-:Y:S01]  /*43d0*/  IMAD.HI.U32 R65, R244, R67, RZ ;  /* 0x00000043f4417227 */ /* 0x000fe200078e00ff */
[----:B------:R-:W-:-:S02]  /*43e0*/  ISETP.GT.U32.AND P2, PT, R0, R63, PT ;  /* 0x0000003f0000720c */ /* 0x000fc40003f44070 */
[----:B------:R-:W-:Y:S01]  /*43f0*/  LOP3.LUT R188, R243, 0x182, RZ, 0xfc, !PT ;  /* 0x00000182f3bc7812 */ /* 0x000fe200078efcff */
[----:B------:R-:W-:Y:S01]  /*4400*/  @!P0 IMAD.IADD R60, R60, 0x1, -R0 ;  /* 0x000000013c3c8824 */ /* 0x000fe200078e0a00 */
[----:B------:R-:W-:Y:S01]  /*4410*/  IADD3 R65, -R65, RZ, RZ ;  /* 0x000000ff41417210 */ /* 0x000fe20007ffe1ff */
[----:B------:R-:W-:Y:S01]  /*4420*/  @!P4 IMAD.MOV R58, RZ, RZ, -R58 ;  /* 0x000000ffff3ac224 */ /* 0x000fe200078e0a3a */
[----:B------:R-:W-:Y:S01]  /*4430*/  ISETP.GE.AND P4, PT, R66, RZ, PT ;  /* 0x000000ff4200720c */ /* 0x000fe20003f86270 */
[----:B------:R-:W-:Y:S01]  /*4440*/  IMAD.HI.U32 R66, R244, R69, RZ ;  /* 0x00000045f4427227 */ /* 0x000fe200078e00ff */
[C---:B------:R-:W-:Y:S02]  /*4450*/  ISETP.GT.U32.AND P0, PT, R0.reuse, R60, PT ;  /* 0x0000003c0000720c */ /* 0x040fe40003f04070 */
[----:B------:R-:W-:Y:S01]  /*4460*/  IABS R191, R188 ;  /* 0x000000bc00bf7213 */ /* 0x000fe20000000000 */
[C---:B------:R-:W-:Y:S01]  /*4470*/  IMAD R65, R0.reuse, R65, R67 ;  /* 0x0000004100417224 */ /* 0x040fe200078e0243 */
[----:B------:R-:W-:Y:S01]  /*4480*/  LOP3.LUT R67, R243, 0x96, RZ, 0xfc, !PT ;  /* 0x00000096f3437812 */ /* 0x000fe200078efcff */
[--C-:B------:R-:W-:Y:S01]  /*4490*/  @!P3 IMAD.IADD R61, R61, 0x1, -R0.reuse ;  /* 0x000000013d3db824 */ /* 0x100fe200078e0a00 */
[C---:B------:R-:W-:Y:S01]  /*44a0*/  ISETP.GT.U32.AND P3, PT, R0.reuse, R64, PT ;  /* 0x000000400000720c */ /* 0x040fe20003f64070 */
[----:B------:R-:W-:Y:S01]  /*44b0*/  @!P2 IMAD.IADD R63, R63, 0x1, -R0 ;  /* 0x000000013f3fa824 */ /* 0x000fe200078e0a00 */
[----:B------:R-:W-:Y:S01]  /*44c0*/  ISETP.GT.U32.AND P2, PT, R0, R65, PT ;  /* 0x000000410000720c */ /* 0x000fe20003f44070 */
[----:B------:R-:W-:Y:S01]  /*44d0*/  IMAD.MOV R66, RZ, RZ, -R66 ;  /* 0x000000ffff427224 */ /* 0x000fe200078e0a42 */
[C---:B------:R-:W-:Y:S01]  /*44e0*/  LOP3.LUT R192, R243.reuse, 0x184, RZ, 0xfc, !PT ;  /* 0x00000184f3c07812 */ /* 0x040fe200078efcff */
[--C-:B------:R-:W-:Y:S01]  /*44f0*/  @!P1 IMAD.IADD R62, R62, 0x1, -R0.reuse ;  /* 0x000000013e3e9824 */ /* 0x100fe200078e0a00 */
[----:B------:R-:W-:Y:S01]  /*4500*/  ISETP.GE.AND P1, PT, R72, RZ, PT ;  /* 0x000000ff4800720c */ /* 0x000fe20003f26270 */
[--C-:B------:R-:W-:Y:S01]  /*4510*/  @!P0 IMAD.IADD R60, R60, 0x1, -R0.reuse ;  /* 0x000000013c3c8824 */ /* 0x100fe200078e0a00 */
[----:B------:R-:W-:Y:S01]  /*4520*/  ISETP.GE.AND P0, PT, R68, RZ, PT ;  /* 0x000000ff4400720c */ /* 0x000fe20003f06270 */
[----:B------:R-:W-:Y:S01]  /*4530*/  IMAD R66, R0, R66, R69 ;  /* 0x0000004200427224 */ /* 0x000fe200078e0245 */
[----:B------:R-:W-:Y:S01]  /*4540*/  IABS R69, R67 ;  /* 0x0000004300457213 */ /* 0x000fe20000000000 */
[----:B------:R-:W-:Y:S01]  /*4550*/  @!P5 IMAD.MOV R61, RZ, RZ, -R61 ;  /* 0x000000ffff3dd224 */ /* 0x000fe200078e0a3d */
[----:B------:R-:W-:Y:S01]  /*4560*/  LOP3.LUT R68, R243, 0x98, RZ, 0xfc, !PT ;  /* 0x00000098f3447812 */ /* 0x000fe200078efcff */
[--C-:B------:R-:W-:Y:S01]  /*4570*/  @!P3 IMAD.IADD R64, R64, 0x1, -R0.reuse ;  /* 0x000000014040b824 */ /* 0x100fe200078e0a00 */
[----:B------:R-:W-:Y:S01]  /*4580*/  ISETP.GE.AND P5, PT, R71, RZ, PT ;  /* 0x000000ff4700720c */ /* 0x000fe20003fa6270 */
[----:B------:R-:W-:Y:S01]  /*4590*/  @!P2 IMAD.IADD R65, R65, 0x1, -R0 ;  /* 0x000000014141a824 */ /* 0x000fe200078e0a00 */
[----:B------:R-:W-:Y:S01]  /*45a0*/  IABS R71, R68 ;  /* 0x0000004400477213 */ /* 0x000fe20000000000 */
[----:B------:R-:W-:Y:S01]  /*45b0*/  @!P4 IMAD.MOV R62, RZ, RZ, -R62 ;  /* 0x000000ffff3ec224 */ /* 0x000fe200078e0a3e */
[----:B------:R-:W-:Y:S01]  /*45c0*/  ISETP.GT.U32.AND P3, PT, R0, R64, PT ;  /* 0x000000400000720c */ /* 0x000fe20003f64070 */
[----:B------:R-:W-:Y:S01]  /*45d0*/  @!P6 IMAD.MOV R60, RZ, RZ, -R60 ;  /* 0x000000ffff3ce224 */ /* 0x000fe200078e0a3c */
[----:B------:R-:W-:Y:S01]  /*45e0*/  ISETP.GE.AND P4, PT, R67, RZ, PT ;  /* 0x000000ff4300720c */ /* 0x000fe20003f86270 */
[----:B------:R-:W-:Y:S01]  /*45f0*/  IMAD.HI.U32 R67, R244, R69, RZ ;  /* 0x00000045f4437227 */ /* 0x000fe200078e00ff */
[----:B------:R-:W-:-:S02]  /*4600*/  ISETP.GT.U32.AND P2, PT, R0, R65, PT ;  /* 0x000000410000720c */ /* 0x000fc40003f44070 */
[----:B------:R-:W-:Y:S01]  /*4610*/  ISETP.GE.AND P6, PT, R70, RZ, PT ;  /* 0x000000ff4600720c */ /* 0x000fe20003fc6270 */
[----:B------:R-:W-:Y:S01]  /*4620*/  @!P0 IMAD.MOV R63, RZ, RZ, -R63 ;  /* 0x000000ffff3f8224 */ /* 0x000fe200078e0a3f */
[----:B------:R-:W-:Y:S01]  /*4630*/  ISETP.GE.AND P0, PT, R68, RZ, PT ;  /* 0x000000ff4400720c */ /* 0x000fe20003f06270 */
[----:B------:R-:W-:Y:S01]  /*4640*/  IMAD.MOV R67, RZ, RZ, -R67 ;  /* 0x000000ffff437224 */ /* 0x000fe200078e0a43 */
[C---:B------:R-:W-:Y:S01]  /*4650*/  LOP3.LUT R72, R243.reuse, 0x9a, RZ, 0xfc, !PT ;  /* 0x0000009af3487812 */ /* 0x040fe200078efcff */
[----:B------:R-:W-:Y:S01]  /*4660*/  IMAD.HI.U32 R68, R244, R71, RZ ;  /* 0x00000047f4447227 */ /* 0x000fe200078e00ff */
[----:B------:R-:W-:Y:S02]  /*4670*/  LOP3.LUT R196, R243, 0x186, RZ, 0xfc, !PT ;  /* 0x00000186f3c47812 */ /* 0x000fe400078efcff */
[----:B------:R-:W-:Y:S01]  /*4680*/  @!P3 IADD3 R64, R64, -R0, RZ ;  /* 0x800000004040b210 */ /* 0x000fe20007ffe0ff */
[C---:B------:R-:W-:Y:S01]  /*4690*/  IMAD R67, R0.reuse, R67, R69 ;  /* 0x0000004300437224 */ /* 0x040fe200078e0245 */
[----:B------:R-:W-:Y:S01]  /*46a0*/  IABS R73, R72 ;  /* 0x0000004800497213 */ /* 0x000fe20000000000 */
[----:B------:R-:W-:Y:S01]  /*46b0*/  IMAD.MOV R68, RZ, RZ, -R68 ;  /* 0x000000ffff447224 */ /* 0x000fe200078e0a44 */
[C---:B------:R-:W-:Y:S01]  /*46c0*/  ISETP.GT.U32.AND P3, PT, R0.reuse, R66, PT ;  /* 0x000000420000720c */ /* 0x040fe20003f64070 */
[----:B------:R-:W-:Y:S01]  /*46d0*/  @!P2 IMAD.IADD R65, R65, 0x1, -R0 ;  /* 0x000000014141a824 */ /* 0x000fe200078e0a00 */
[C---:B------:R-:W-:Y:S01]  /*46e0*/  ISETP.GT.U32.AND P2, PT, R0.reuse, R67, PT ;  /* 0x000000430000720c */ /* 0x040fe20003f44070 */
[----:B------:R-:W-:Y:S01]  /*46f0*/  IMAD R68, R0, R68, R71 ;  /* 0x0000004400447224 */ /* 0x000fe200078e0247 */
[C---:B------:R-:W-:Y:S01]  /*4700*/  LOP3.LUT R198, R243.reuse, 0x188, RZ, 0xfc, !PT ;  /* 0x00000188f3c67812 */ /* 0x040fe200078efcff */
[----:B------:R-:W-:Y:S01]  /*4710*/  @!P6 IMAD.MOV R64, RZ, RZ, -R64 ;  /* 0x000000ffff40e224 */ /* 0x000fe200078e0a40 */
[----:B------:R-:W-:Y:S01]  /*4720*/  LOP3.LUT R194, R243, 0x18c, RZ, 0xfc, !PT ;  /* 0x0000018cf3c27812 */ /* 0x000fe200078efcff */
[----:B------:R-:W-:Y:S01]  /*4730*/  IMAD.HI.U32 R70, R244, R75, RZ ;  /* 0x0000004bf4467227 */ /* 0x000fe200078e00ff */
[----:B------:R-:W-:-:S02]  /*4740*/  ISETP.GT.U32.AND P6, PT, R0, R68, PT ;  /* 0x000000440000720c */ /* 0x000fc40003fc4070 */
[----:B------:R-:W-:Y:S01]  /*4750*/  IABS R193, R198 ;  /* 0x000000c600c17213 */ /* 0x000fe20000000000 */
[----:B------:R-:W-:Y:S01]  /*4760*/  IMAD.HI.U32 R69, R244, R73, RZ ;  /* 0x00000049f4457227 */ /* 0x000fe200078e00ff */
[----:B------:R-:W-:Y:S02]  /*4770*/  IADD3 R70, -R70, RZ, RZ ;  /* 0x000000ff46467210 */ /* 0x000fe40007ffe1ff */
[----:B------:R-:W-:Y:S01]  /*4780*/  IABS R197, R194 ;  /* 0x000000c200c57213 */ /* 0x000fe20000000000 */
[--C-:B------:R-:W-:Y:S01]  /*4790*/  @!P2 IMAD.IADD R67, R67, 0x1, -R0.reuse ;  /* 0x000000014343a824 */ /* 0x100fe200078e0a00 */
[C---:B------:R-:W-:Y:S01]  /*47a0*/  LOP3.LUT R199, R243.reuse, 0x18a, RZ, 0xfc, !PT ;  /* 0x0000018af3c77812 */ /* 0x040fe200078efcff */
[----:B------:R-:W-:Y:S01]  /*47b0*/  IMAD.MOV R69, RZ, RZ, -R69 ;  /* 0x000000ffff457224 */ /* 0x000fe200078e0a45 */
[----:B------:R-:W-:Y:S01]  /*47c0*/  LOP3.LUT R200, R243, 0x18e, RZ, 0xfc, !PT ;  /* 0x0000018ef3c87812 */ /* 0x000fe200078efcff */
[C---:B------:R-:W-:Y:S01]  /*47d0*/  IMAD R70, R0.reuse, R70, R75 ;  /* 0x0000004600467224 */ /* 0x040fe200078e024b */
[----:B------:R-:W-:Y:S01]  /*47e0*/  ISETP.GT.U32.AND P2, PT, R0, R67, PT ;  /* 0x000000430000720c */ /* 0x000fe20003f44070 */
[----:B------:R-:W-:Y:S01]  /*47f0*/  @!P6 IMAD.IADD R68, R68, 0x1, -R0 ;  /* 0x000000014444e824 */ /* 0x000fe200078e0a00 */
[----:B------:R-:W-:Y:S01]  /*4800*/  IABS R75, R76 ;  /* 0x0000004c004b7213 */ /* 0x000fe20000000000 */
[C---:B------:R-:W-:Y:S01]  /*4810*/  IMAD R69, R0.reuse, R69, R73 ;  /* 0x0000004500457224 */ /* 0x040fe200078e0249 */
[----:B------:R-:W-:Y:S01]  /*4820*/  IABS R195, R199 ;  /* 0x000000c700c37213 */ /* 0x000fe20000000000 */
[----:B------:R-:W-:Y:S01]  /*4830*/  @!P5 IMAD.MOV R65, RZ, RZ, -R65 ;  /* 0x000000ffff41d224 */ /* 0x000fe200078e0a41 */
[----:B------:R-:W-:Y:S01]  /*4840*/  ISETP.GT.U32.AND P6, PT, R0, R68, PT ;  /* 0x000000440000720c */ /* 0x000fe20003fc4070 */
[----:B------:R-:W-:Y:S01]  /*4850*/  IMAD.HI.U32 R71, R244, R75, RZ ;  /* 0x0000004bf4477227 */ /* 0x000fe200078e00ff */
[----:B------:R-:W-:-:S02]  /*4860*/  ISETP.GE.AND P5, PT, R72, RZ, PT ;  /* 0x000000ff4800720c */ /* 0x000fc40003fa6270 */
[----:B------:R-:W-:Y:S01]  /*4870*/  LOP3.LUT R201, R243, 0x190, RZ, 0xfc, !PT ;  /* 0x00000190f3c97812 */ /* 0x000fe200078efcff */
[----:B------:R-:W-:Y:S01]  /*4880*/  IMAD.HI.U32 R72, R244, R77, RZ ;  /* 0x0000004df4487227 */ /* 0x000fe200078e00ff */
[----:B------:R-:W-:Y:S02]  /*4890*/  IADD3 R71, -R71, RZ, RZ ;  /* 0x000000ff47477210 */ /* 0x000fe40007ffe1ff */
[----:B------:R-:W-:Y:S01]  /*48a0*/  LOP3.LUT R202, R243, 0x1a0, RZ, 0xfc, !PT ;  /* 0x000001a0f3ca7812 */ /* 0x000fe200078efcff */
[--C-:B------:R-:W-:Y:S01]  /*48b0*/  @!P2 IMAD.IADD R67, R67, 0x1, -R0.reuse ;  /* 0x000000014343a824 */ /* 0x100fe200078e0a00 */
[C---:B------:R-:W-:Y:S01]  /*48c0*/  ISETP.GT.U32.AND P2, PT, R0.reuse, R69, PT ;  /* 0x000000450000720c */ /* 0x040fe20003f44070 */
[----:B------:R-:W-:Y:S01]  /*48d0*/  IMAD R71, R0, R71, R75 ;  /* 0x0000004700477224 */ /* 0x000fe200078e024b */
[C---:B------:R-:W-:Y:S01]  /*48e0*/  LOP3.LUT R204, R243.reuse, 0x1a2, RZ, 0xfc, !PT ;  /* 0x000001a2f3cc7812 */ /* 0x040fe200078efcff */
[----:B------:R-:W-:Y:S01]  /*48f0*/  @!P6 IMAD.IADD R68, R68, 0x1, -R0 ;  /* 0x000000014444e824 */ /* 0x000fe200078e0a00 */
[----:B------:R-:W-:Y:S01]  /*4900*/  ISETP.GT.U32.AND P6, PT, R0, R70, PT ;  /* 0x000000460000720c */ /* 0x000fe20003fc4070 */
[----:B------:R-:W-:Y:S01]  /*4910*/  IMAD.MOV R72, RZ, RZ, -R72 ;  /* 0x000000ffff487224 */ /* 0x000fe200078e0a48 */
[----:B------:R-:W-:Y:S01]  /*4920*/  LOP3.LUT R206, R243, 0x19e, RZ, 0xfc, !PT ;  /* 0x0000019ef3ce7812 */ /* 0x000fe200078efcff */
[----:B------:R-:W-:Y:S01]  /*4930*/  @!P3 IMAD.IADD R66, R66, 0x1, -R0 ;  /* 0x000000014242b824 */ /* 0x000fe200078e0a00 */
[----:B------:R-:W-:Y:S01]  /*4940*/  IABS R205, R202 ;  /* 0x000000ca00cd7213 */ /* 0x000fe20000000000 */
[----:B------:R-:W-:Y:S01]  /*4950*/  IMAD R72, R0, R72, R77 ;  /* 0x0000004800487224 */ /* 0x000fe200078e024d */
[----:B------:R-:W-:Y:S01]  /*4960*/  IABS R207, R204 ;  /* 0x000000cc00cf7213 */ /* 0x000fe20000000000 */
[----:B------:R-:W-:Y:S01]  /*4970*/  IMAD.HI.U32 R73, R244, R79, RZ ;  /* 0x0000004ff4497227 */ /* 0x000fe200078e00ff */
[----:B------:R-:W-:-:S02]  /*4980*/  ISETP.GT.U32.AND P3, PT, R0, R66, PT ;  /* 0x000000420000720c */ /* 0x000fc40003f64070 */
[----:B------:R-:W-:Y:S01]  /*4990*/  LOP3.LUT R210, R243, 0x1a6, RZ, 0xfc, !PT ;  /* 0x000001a6f3d27812 */ /* 0x000fe200078efcff */
[----:B------:R-:W-:Y:S01]  /*49a0*/  @!P2 IMAD.IADD R69, R69, 0x1, -R0 ;  /* 0x000000014545a824 */ /* 0x000fe200078e0a00 */
[----:B------:R-:W-:Y:S01]  /*49b0*/  ISETP.GT.U32.AND P2, PT, R0, R71, PT ;  /* 0x000000470000720c */ /* 0x000fe20003f44070 */
[----:B------:R-:W-:Y:S01]  /*49c0*/  IMAD.MOV R73, RZ, RZ, -R73 ;  /* 0x000000ffff497224 */ /* 0x000fe200078e0a49 */
[----:B------:R-:W-:Y:S01]  /*49d0*/  @!P6 IADD3 R70, R70, -R0, RZ ;  /* 0x800000004646e210 */ /* 0x000fe20007ffe0ff */
[----:B------:R-:W-:Y:S01]  /*49e0*/  @!P0 IMAD.MOV R68, RZ, RZ, -R68 ;  /* 0x000000ffff448224 */ /* 0x000fe200078e0a44 */
[C---:B------:R-:W-:Y:S01]  /*49f0*/  ISETP.GT.U32.AND P6, PT, R0.reuse, R72, PT ;  /* 0x000000480000720c */ /* 0x040fe20003fc4070 */
[----:B------:R-:W-:Y:S01]  /*4a00*/  IMAD R73, R0, R73, R79 ;  /* 0x0000004900497224 */ /* 0x000fe200078e024f */
[----:B------:R-:W-:Y:S01]  /*4a10*/  IABS R79, R85 ;  /* 0x00000055004f7213 */ /* 0x000fe20000000000 */
[----:B------:R-:W-:Y:S01]  /*4a20*/  IMAD.HI.U32 R75, R244, R83, RZ ;  /* 0x00000053f44b7227 */ /* 0x000fe200078e00ff */
[----:B------:R-:W-:-:S02]  /*4a30*/  LOP3.LUT R212, R243, 0x1aa, RZ, 0xfc, !PT ;  /* 0x000001aaf3d47812 */ /* 0x000fc400078efcff */
[----:B------:R-:W-:Y:S01]  /*4a40*/  ISETP.GT.U32.AND P0, PT, R0, R73, PT ;  /* 0x000000490000720c */ /* 0x000fe20003f04070 */
[--C-:B------:R-:W-:Y:S01]  /*4a50*/  @!P3 IMAD.IADD R66, R66, 0x1, -R0.reuse ;  /* 0x000000014242b824 */ /* 0x100fe200078e0a00 */
[----:B------:R-:W-:Y:S01]  /*4a60*/  ISETP.GE.AND P3, PT, R74, RZ, PT ;  /* 0x000000ff4a00720c */ /* 0x000fe20003f66270 */
[--C-:B------:R-:W-:Y:S01]  /*4a70*/  @!P2 IMAD.IADD R71, R71, 0x1, -R0.reuse ;  /* 0x000000014747a824 */ /* 0x100fe200078e0a00 */
[----:B------:R-:W-:Y:S01]  /*4a80*/  ISETP.GT.U32.AND P2, PT, R0, R69, PT ;  /* 0x000000450000720c */ /* 0x000fe20003f44070 */
[----:B------:R-:W-:Y:S01]  /*4a90*/  IMAD.HI.U32 R74, R244, R81, RZ ;  /* 0x00000051f44a7227 */ /* 0x000fe200078e00ff */
[----:B------:R-:W-:Y:S02]  /*4aa0*/  IABS R209, R212 ;  /* 0x000000d400d17213 */ /* 0x000fe40000000000 */
[C---:B------:R-:W-:Y:S01]  /*4ab0*/  LOP3.LUT R208, R243.reuse, 0x1ac, RZ, 0xfc, !PT ;  /* 0x000001acf3d07812 */ /* 0x040fe200078efcff */
[----:B------:R-:W-:Y:S01]  /*4ac0*/  @!P6 IMAD.IADD R72, R72, 0x1, -R0 ;  /* 0x000000014848e824 */ /* 0x000fe200078e0a00 */
[C---:B------:R-:W-:Y:S01]  /*4ad0*/  ISETP.GT.U32.AND P6, PT, R0.reuse, R71, PT ;  /* 0x000000470000720c */ /* 0x040fe20003fc4070 */
[----:B------:R-:W-:Y:S01]  /*4ae0*/  @!P1 IMAD.MOV R66, RZ, RZ, -R66 ;  /* 0x000000ffff429224 */ /* 0x000fe200078e0a42 */
[C---:B------:R-:W-:Y:S01]  /*4af0*/  ISETP.GT.U32.AND P1, PT, R0.reuse, R70, PT ;  /* 0x000000460000720c */ /* 0x040fe20003f24070 */
[----:B------:R-:W-:Y:S01]  /*4b00*/  IMAD.MOV R74, RZ, RZ, -R74 ;  /* 0x000000ffff4a7224 */ /* 0x000fe200078e0a4a */
[----:B------:R-:W-:Y:S01]  /*4b10*/  IABS R211, R208 ;  /* 0x000000d000d37213 */ /* 0x000fe20000000000 */
[----:B------:R-:W-:Y:S01]  /*4b20*/  IMAD.MOV R75, RZ, RZ, -R75 ;  /* 0x000000ffff4b7224 */ /* 0x000fe200078e0a4b */
[----:B------:R-:W-:Y:S01]  /*4b30*/  LOP3.LUT R216, R243, 0x1b0, RZ, 0xfc, !PT ;  /* 0x000001b0f3d87812 */ /* 0x000fe200078efcff */
[----:B------:R-:W-:Y:S01]  /*4b40*/  @!P4 IMAD.MOV R67, RZ, RZ, -R67 ;  /* 0x000000ffff43c224 */ /* 0x000fe200078e0a43 */
[C---:B------:R-:W-:Y:S01]  /*4b50*/  ISETP.GT.U32.AND P4, PT, R0.reuse, R72, PT ;  /* 0x000000480000720c */ /* 0x040fe20003f84070 */
[C---:B------:R-:W-:Y:S01]  /*4b60*/  IMAD R74, R0.reuse, R74, R81 ;  /* 0x0000004a004a7224 */ /* 0x040fe200078e0251 */
[----:B------:R-:W-:Y:S01]  /*4b70*/  IABS R81, R86 ;  /* 0x0000005600517213 */ /* 0x000fe20000000000 */
[--C-:B------:R-:W-:Y:S01]  /*4b80*/  @!P2 IMAD.IADD R69, R69, 0x1, -R0.reuse ;  /* 0x000000014545a824 */ /* 0x100fe200078e0a00 */
[----:B------:R-:W-:Y:S01]  /*4b90*/  LOP3.LUT R214, R243, 0x1b4, RZ, 0xfc, !PT ;  /* 0x000001b4f3d67812 */ /* 0x000fe200078efcff */
[--C-:B------:R-:W-:Y:S01]  /*4ba0*/  @!P0 IMAD.IADD R73, R73, 0x1, -R0.reuse ;  /* 0x0000000149498824 */ /* 0x100fe200078e0a00 */
[C---:B------:R-:W-:Y:S01]  /*4bb0*/  ISETP.GT.U32.AND P2, PT, R0.reuse, R74, PT ;  /* 0x0000004a0000720c */ /* 0x040fe20003f44070 */
[----:B------:R-:W-:Y:S01]  /*4bc0*/  IMAD R75, R0, R75, R83 ;  /* 0x0000004b004b7224 */ /* 0x000fe200078e0253 */
[----:B------:R-:W-:Y:S01]  /*4bd0*/  @!P1 IADD3 R70, R70, -R0, RZ ;  /* 0x8000000046469210 */ /* 0x000fe20007ffe0ff */
[----:B------:R-:W-:Y:S01]  /*4be0*/  @!P5 IMAD.MOV R69, RZ, RZ, -R69 ;  /* 0x000000ffff45d224 */ /* 0x000fe200078e0a45 */
[C---:B------:R-:W-:Y:S01]  /*4bf0*/  ISETP.GT.U32.AND P5, PT, R0.reuse, R73, PT ;  /* 0x000000490000720c */ /* 0x040fe20003fa4070 */
[----:B------:R-:W-:Y:S01]  /*4c00*/  @!P6 IMAD.IADD R71, R71, 0x1, -R0 ;  /* 0x000000014747e824 */ /* 0x000fe200078e0a00 */
[----:B------:R-:W-:Y:S01]  /*4c10*/  ISETP.GT.U32.AND P6, PT, R0, R75, PT ;  /* 0x0000004b0000720c */ /* 0x000fe20003fc4070 */
[----:B------:R-:W-:Y:S01]  /*4c20*/  IMAD.HI.U32 R77, R244, R81, RZ ;  /* 0x00000051f44d7227 */ /* 0x000fe200078e00ff */
[----:B------:R-:W-:-:S02]  /*4c30*/  ISETP.GE.AND P1, PT, R76, RZ, PT ;  /* 0x000000ff4c00720c */ /* 0x000fc40003f26270 */
[----:B------:R-:W-:Y:S01]  /*4c40*/  ISETP.GE.AND P0, PT, R80, RZ, PT ;  /* 0x000000ff5000720c */ /* 0x000fe20003f06270 */
[----:B------:R-:W-:Y:S01]  /*4c50*/  IMAD.HI.U32 R76, R244, R79, RZ ;  /* 0x0000004ff44c7227 */ /* 0x000fe200078e00ff */
[----:B------:R-:W-:Y:S02]  /*4c60*/  LOP3.LUT R80, R243, 0xae, RZ, 0xfc, !PT ;  /* 0x000000aef3507812 */ /* 0x000fe400078efcff */
[----:B------:R-:W-:Y:S01]  /*4c70*/  IABS R215, R214 ;  /* 0x000000d600d77213 */ /* 0x000fe20000000000 */
[----:B------:R-:W-:Y:S01]  /*4c80*/  IMAD.MOV R77, RZ, RZ, -R77 ;  /* 0x000000ffff4d7224 */ /* 0x000fe200078e0a4d */
[----:B------:R-:W-:Y:S01]  /*4c90*/  IABS R83, R80 ;  /* 0x0000005000537213 */ /* 0x000fe20000000000 */
[----:B------:R-:W-:Y:S01]  /*4ca0*/  @!P4 IMAD.IADD R72, R72, 0x1, -R0 ;  /* 0x000000014848c824 */ /* 0x000fe200078e0a00 */
[----:B------:R-:W-:Y:S01]  /*4cb0*/  ISETP.GE.AND P4, PT, R78, RZ, PT ;  /* 0x000000ff4e00720c */ /* 0x000fe20003f86270 */
[----:B------:R-:W-:Y:S01]  /*4cc0*/  IMAD.MOV R76, RZ, RZ, -R76 ;  /* 0x000000ffff4c7224 */ /* 0x000fe200078e0a4c */
[----:B------:R-:W-:Y:S01]  /*4cd0*/  @!P6 IADD3 R75, R75, -R0, RZ ;  /* 0x800000004b4be210 */ /* 0x000fe20007ffe0ff */
[C---:B------:R-:W-:Y:S01]  /*4ce0*/  IMAD R77, R0.reuse, R77, R81 ;  /* 0x0000004d004d7224 */ /* 0x040fe200078e0251 */
[C---:B------:R-:W-:Y:S01]  /*4cf0*/  LOP3.LUT R217, R243.reuse, 0x1b6, RZ, 0xfc, !PT ;  /* 0x000001b6f3d97812 */ /* 0x040fe200078efcff */
[C---:B------:R-:W-:Y:S01]  /*4d00*/  IMAD R76, R0.reuse, R76, R79 ;  /* 0x0000004c004c7224 */ /* 0x040fe200078e024f */
[----:B------:R-:W-:Y:S01]  /*4d10*/  LOP3.LUT R79, R243, 0xac, RZ, 0xfc, !PT ;  /* 0x000000acf34f7812 */ /* 0x000fe200078efcff */
[--C-:B------:R-:W-:Y:S01]  /*4d20*/  @!P5 IMAD.IADD R73, R73, 0x1, -R0.reuse ;  /* 0x000000014949d824 */ /* 0x100fe200078e0a00 */
[C---:B------:R-:W-:Y:S01]  /*4d30*/  ISETP.GT.U32.AND P5, PT, R0.reuse, R77, PT ;  /* 0x0000004d0000720c */ /* 0x040fe20003fa4070 */
[----:B------:R-:W-:Y:S01]  /*4d40*/  @!P1 IMAD.MOV R71, RZ, RZ, -R71 ;  /* 0x000000ffff479224 */ /* 0x000fe200078e0a47 */
[----:B------:R-:W-:Y:S01]  /*4d50*/  ISETP.GT.U32.AND P6, PT, R0, R75, PT ;  /* 0x0000004b0000720c */ /* 0x000fe20003fc4070 */
[----:B------:R-:W-:Y:S01]  /*4d60*/  @!P2 IMAD.IADD R74, R74, 0x1, -R0 ;  /* 0x000000014a4aa824 */ /* 0x000fe200078e0a00 */
[----:B------:R-:W-:Y:S01]  /*4d70*/  ISETP.GT.U32.AND P1, PT, R0, R76, PT ;  /* 0x0000004c0000720c */ /* 0x000fe20003f24070 */
[----:B------:R-:W-:Y:S01]  /*4d80*/  @!P4 IMAD.MOV R72, RZ, RZ, -R72 ;  /* 0x000000ffff48c224 */ /* 0x000fe200078e0a48 */
[----:B------:R-:W-:Y:S01]  /*4d90*/  IABS R81, R79 ;  /* 0x0000004f00517213 */ /* 0x000fe20000000000 */
[----:B------:R-:W-:Y:S01]  /*4da0*/  @!P3 IMAD.MOV R70, RZ, RZ, -R70 ;  /* 0x000000ffff46b224 */ /* 0x000fe200078e0a46 */
[----:B------:R-:W-:Y:S01]  /*4db0*/  ISETP.GE.AND P4, PT, R84, RZ, PT ;  /* 0x000000ff5400720c */ /* 0x000fe20003f86270 */
[----:B------:R-:W-:Y:S01]  /*4dc0*/  @!P0 IMAD.MOV R73, RZ, RZ, -R73 ;  /* 0x000000ffff498224 */ /* 0x000fe200078e0a49 */
[----:B------:R-:W-:Y:S01]  /*4dd0*/  ISETP.GT.U32.AND P3, PT, R0, R74, PT ;  /* 0x0000004a0000720c */ /* 0x000fe20003f64070 */
[----:B------:R-:W-:Y:S01]  /*4de0*/  IMAD.HI.U32 R78, R244, R81, RZ ;  /* 0x00000051f44e7227 */ /* 0x000fe200078e00ff */
[----:B------:R-:W-:-:S02]  /*4df0*/  ISETP.GE.AND P2, PT, R82, RZ, PT ;  /* 0x000000ff5200720c */ /* 0x000fc40003f46270 */
[----:B------:R-:W-:Y:S01]  /*4e00*/  LOP3.LUT R84, R243, 0xb4, RZ, 0xfc, !PT ;  /* 0x000000b4f3547812 */ /* 0x000fe200078efcff */
[----:B------:R-:W-:Y:S01]  /*4e10*/  IMAD.MOV R78, RZ, RZ, -R78 ;  /* 0x000000ffff4e7224 */ /* 0x000fe200078e0a4e */
[----:B------:R-:W-:Y:S01]  /*4e20*/  @!P6 IADD3 R75, R75, -R0, RZ ;  /* 0x800000004b4be210 */ /* 0x000fe20007ffe0ff */
[--C-:B------:R-:W-:Y:S01]  /*4e30*/  @!P5 IMAD.IADD R77, R77, 0x1, -R0.reuse ;  /* 0x000000014d4dd824 */ /* 0x100fe200078e0a00 */
[----:B------:R-:W-:Y:S01]  /*4e40*/  IABS R87, R84 ;  /* 0x0000005400577213 */ /* 0x000fe20000000000 */
[----:B------:R-:W-:Y:S01]  /*4e50*/  @!P1 IMAD.IADD R76, R76, 0x1, -R0 ;  /* 0x000000014c4c9824 */ /* 0x000fe200078e0a00 */
[----:B------:R-:W-:Y:S01]  /*4e60*/  ISETP.GE.AND P1, PT, R79, RZ, PT ;  /* 0x000000ff4f00720c */ /* 0x000fe20003f26270 */
[C---:B------:R-:W-:Y:S01]  /*4e70*/  IMAD R78, R0.reuse, R78, R81 ;  /* 0x0000004e004e7224 */ /* 0x040fe200078e0251 */
[----:B------:R-:W-:Y:S01]  /*4e80*/  ISETP.GT.U32.AND P5, PT, R0, R77, PT ;  /* 0x0000004d0000720c */ /* 0x000fe20003fa4070 */
[----:B------:R-:W-:Y:S01]  /*4e90*/  IMAD.HI.U32 R79, R244, R83, RZ ;  /* 0x00000053f44f7227 */ /* 0x000fe200078e00ff */
[----:B------:R-:W-:-:S02]  /*4ea0*/  @!P4 IADD3 R75, -R75, RZ, RZ ;  /* 0x000000ff4b4bc210 */ /* 0x000fc40007ffe1ff */
[C---:B------:R-:W-:Y:S01]  /*4eb0*/  ISETP.GT.U32.AND P0, PT, R0.reuse, R76, PT ;  /* 0x0000004c0000720c */ /* 0x040fe20003f04070 */
[----:B------:R-:W-:Y:S01]  /*4ec0*/  IMAD.MOV R79, RZ, RZ, -R79 ;  /* 0x000000ffff4f7224 */ /* 0x000fe200078e0a4f */
[----:B------:R-:W-:Y:S01]  /*4ed0*/  ISETP.GT.U32.AND P4, PT, R0, R78, PT ;  /* 0x0000004e0000720c */ /* 0x000fe20003f84070 */
[----:B------:R-:W-:Y:S01]  /*4ee0*/  @!P3 IMAD.IADD R74, R74, 0x1, -R0 ;  /* 0x000000014a4ab824 */ /* 0x000fe200078e0a00 */
[----:B------:R-:W-:Y:S01]  /*4ef0*/  ISETP.GE.AND P3, PT, R85, RZ, PT ;  /* 0x000000ff5500720c */ /* 0x000fe20003f66270 */
[----:B------:R-:W-:Y:S01]  /*4f00*/  IMAD R79, R0, R79, R83 ;  /* 0x0000004f004f7224 */ /* 0x000fe200078e0253 */
[----:B------:R-:W-:Y:S01]  /*4f10*/  LOP3.LUT R81, R243, 0xb2, RZ, 0xfc, !PT ;  /* 0x000000b2f3517812 */ /* 0x000fe200078efcff */
[----:B------:R-:W-:Y:S01]  /*4f20*/  @!P2 IMAD.MOV R74, RZ, RZ, -R74 ;  /* 0x000000ffff4aa224 */ /* 0x000fe200078e0a4a */
[----:B------:R-:W-:Y:S01]  /*4f30*/  ISETP.GE.AND P2, PT, R80, RZ, PT ;  /* 0x000000ff5000720c */ /* 0x000fe20003f46270 */
[----:B------:R-:W-:Y:S01]  /*4f40*/  @!P5 IMAD.IADD R77, R77, 0x1, -R0 ;  /* 0x000000014d4dd824 */ /* 0x000fe200078e0a00 */
[----:B------:R-:W-:Y:S01]  /*4f50*/  LOP3.LUT R80, R243, 0xb0, RZ, 0xfc, !PT ;  /* 0x000000b0f3507812 */ /* 0x000fe200078efcff */
[----:B------:R-:W-:Y:S01]  /*4f60*/  IMAD.HI.U32 R82, R244, R87, RZ ;  /* 0x00000057f4527227 */ /* 0x000fe200078e00ff */
[----:B------:R-:W-:-:S02]  /*4f70*/  ISETP.GT.U32.AND P5, PT, R0, R79, PT ;  /* 0x0000004f0000720c */ /* 0x000fc40003fa4070 */
[----:B------:R-:W-:Y:S01]  /*4f80*/  IABS R83, R80 ;  /* 0x0000005000537213 */ /* 0x000fe20000000000 */
[--C-:B------:R-:W-:Y:S01]  /*4f90*/  @!P0 IMAD.IADD R76, R76, 0x1, -R0.reuse ;  /* 0x000000014c4c8824 */ /* 0x100fe200078e0a00 */
[----:B------:R-:W-:Y:S01]  /*4fa0*/  ISETP.GE.AND P0, PT, R80, RZ, PT ;  /* 0x000000ff5000720c */ /* 0x000fe20003f06270 */
[----:B------:R-:W-:Y:S01]  /*4fb0*/  @!P4 IMAD.IADD R78, R78, 0x1, -R0 ;  /* 0x000000014e4ec824 */ /* 0x000fe200078e0a00 */
[----:B------:R-:W-:Y:S01]  /*4fc0*/  IABS R85, R81 ;  /* 0x0000005100557213 */ /* 0x000fe20000000000 */
[----:B------:R-:W-:Y:S01]  /*4fd0*/  @!P3 IMAD.MOV R76, RZ, RZ, -R76 ;  /* 0x000000ffff4cb224 */ /* 0x000fe200078e0a4c */
[----:B------:R-:W-:Y:S01]  /*4fe0*/  ISETP.GE.AND P6, PT, R86, RZ, PT ;  /* 0x000000ff5600720c */ /* 0x000fe20003fc6270 */
[----:B------:R-:W-:Y:S01]  /*4ff0*/  IMAD.HI.U32 R80, R244, R83, RZ ;  /* 0x00000053f4507227 */ /* 0x000fe200078e00ff */
[----:B------:R-:W-:Y:S02]  /*5000*/  ISETP.GT.U32.AND P3, PT, R0, R78, PT ;  /* 0x0000004e0000720c */ /* 0x000fe40003f64070 */
[----:B------:R-:W-:Y:S01]  /*5010*/  ISETP.GE.AND P4, PT, R81, RZ, PT ;  /* 0x000000ff5100720c */ /* 0x000fe20003f86270 */
[----:B------:R-:W-:Y:S01]  /*5020*/  @!P5 IMAD.IADD R79, R79, 0x1, -R0 ;  /* 0x000000014f4fd824 */ /* 0x000fe200078e0a00 */
[C---:B------:R-:W-:Y:S01]  /*5030*/  LOP3.LUT R218, R243.reuse, 0x1bc, RZ, 0xfc, !PT ;  /* 0x000001bcf3da7812 */ /* 0x040fe200078efcff */
[----:B------:R-:W-:Y:S01]  /*5040*/  IMAD.MOV R80, RZ, RZ, -R80 ;  /* 0x000000ffff507224 */ /* 0x000fe200078e0a50 */
[----:B------:R-:W-:Y:S01]  /*5050*/  LOP3.LUT R224, R243, 0x1c0, RZ, 0xfc, !PT ;  /* 0x000001c0f3e07812 */ /* 0x000fe200078efcff */
[----:B------:R-:W-:Y:S01]  /*5060*/  IMAD.HI.U32 R81, R244, R85, RZ ;  /* 0x00000055f4517227 */ /* 0x000fe200078e00ff */
[----:B------:R-:W-:-:S02]  /*5070*/  ISETP.GT.U32.AND P5, PT, R0, R79, PT ;  /* 0x0000004f0000720c */ /* 0x000fc40003fa4070 */
[----:B------:R-:W-:Y:S01]  /*5080*/  IABS R219, R218 ;  /* 0x000000da00db7213 */ /* 0x000fe20000000000 */
[----:B------:R-:W-:Y:S01]  /*5090*/  IMAD R80, R0, R80, R83 ;  /* 0x0000005000507224 */ /* 0x000fe200078e0253 */
[----:B------:R-:W-:Y:S01]  /*50a0*/  IADD3 R81, -R81, RZ, RZ ;  /* 0x000000ff51517210 */ /* 0x000fe20007ffe1ff */
[----:B------:R-:W-:Y:S01]  /*50b0*/  IMAD.MOV R82, RZ, RZ, -R82 ;  /* 0x000000ffff527224 */ /* 0x000fe200078e0a52 */
[C---:B------:R-:W-:Y:S01]  /*50c0*/  LOP3.LUT R222, R243.reuse, 0x1c2, RZ, 0xfc, !PT ;  /* 0x000001c2f3de7812 */ /* 0x040fe200078efcff */
[----:B------:R-:W-:Y:S01]  /*50d0*/  @!P3 IMAD.IADD R78, R78, 0x1, -R0 ;  /* 0x000000014e4eb824 */ /* 0x000fe200078e0a00 */
[C---:B------:R-:W-:Y:S01]  /*50e0*/  ISETP.GT.U32.AND P3, PT, R0.reuse, R80, PT ;  /* 0x000000500000720c */ /* 0x040fe20003f64070 */
[----:B------:R-:W-:Y:S01]  /*50f0*/  IMAD R82, R0, R82, R87 ;  /* 0x0000005200527224 */ /* 0x000fe200078e0257 */
[----:B------:R-:W-:Y:S01]  /*5100*/  IABS R87, R88 ;  /* 0x0000005800577213 */ /* 0x000fe20000000000 */
[----:B------:R-:W-:Y:S01]  /*5110*/  @!P6 IMAD.MOV R77, RZ, RZ, -R77 ;  /* 0x000000ffff4de224 */ /* 0x000fe200078e0a4d */
[----:B------:R-:W-:Y:S01]  /*5120*/  ISETP.GE.AND P6, PT, R84, RZ, PT ;  /* 0x000000ff5400720c */ /* 0x000fe20003fc6270 */
[----:B------:R-:W-:Y:S01]  /*5130*/  @!P1 IMAD.MOV R78, RZ, RZ, -R78 ;  /* 0x000000ffff4e9224 */ /* 0x000fe200078e0a4e */
[C---:B------:R-:W-:Y:S01]  /*5140*/  ISETP.GT.U32.AND P1, PT, R0.reuse, R82, PT ;  /* 0x000000520000720c */ /* 0x040fe20003f24070 */
[----:B------:R-:W-:Y:S01]  /*5150*/  IMAD R81, R0, R81, R85 ;  /* 0x0000005100517224 */ /* 0x000fe200078e0255 */
[----:B------:R-:W-:Y:S01]  /*5160*/  LOP3.LUT R84, R243, 0xb6, RZ, 0xfc, !PT ;  /* 0x000000b6f3547812 */ /* 0x000fe200078efcff */
[----:B------:R-:W-:Y:S01]  /*5170*/  @!P5 IMAD.IADD R79, R79, 0x1, -R0 ;  /* 0x000000014f4fd824 */ /* 0x000fe200078e0a00 */
[----:B------:R-:W-:Y:S01]  /*5180*/  IABS R225, R224 ;  /* 0x000000e000e17213 */ /* 0x000fe20000000000 */
[----:B------:R-:W-:Y:S01]  /*5190*/  IMAD.HI.U32 R86, R244, R91, RZ ;  /* 0x0000005bf4567227 */ /* 0x000fe200078e00ff */
[----:B------:R-:W-:-:S02]  /*51a0*/  IABS R85, R84 ;  /* 0x0000005400557213 */ /* 0x000fc40000000000 */
[----:B------:R-:W-:Y:S01]  /*51b0*/  ISETP.GT.U32.AND P5, PT, R0, R81, PT ;  /* 0x000000510000720c */ /* 0x000fe20003fa4070 */
[--C-:B------:R-:W-:Y:S01]  /*51c0*/  @!P3 IMAD.IADD R80, R80, 0x1, -R0.reuse ;  /* 0x000000015050b824 */ /* 0x100fe200078e0a00 */
[C---:B------:R-:W-:Y:S01]  /*51d0*/  LOP3.LUT R220, R243.reuse, 0x1c4, RZ, 0xfc, !PT ;  /* 0x000001c4f3dc7812 */ /* 0x040fe200078efcff */
[----:B------:R-:W-:Y:S01]  /*51e0*/  IMAD.HI.U32 R83, R244, R85, RZ ;  /* 0x00000055f4537227 */ /* 0x000fe200078e00ff */
[C---:B------:R-:W-:Y:S02]  /*51f0*/  LOP3.LUT R228, R243.reuse, 0x1d2, RZ, 0xfc, !PT ;  /* 0x000001d2f3e47812 */ /* 0x040fe400078efcff */
[----:B------:R-:W-:Y:S01]  /*5200*/  ISETP.GT.U32.AND P3, PT, R0, R80, PT ;  /* 0x000000500000720c */ /* 0x000fe20003f64070 */
[----:B------:R-:W-:Y:S01]  /*5210*/  @!P1 IMAD.IADD R82, R82, 0x1, -R0 ;  /* 0x0000000152529824 */ /* 0x000fe200078e0a00 */
[----:B------:R-:W-:Y:S01]  /*5220*/  IABS R223, R220 ;  /* 0x000000dc00df7213 */ /* 0x000fe20000000000 */
[----:B------:R-:W-:Y:S01]  /*5230*/  IMAD.MOV R83, RZ, RZ, -R83 ;  /* 0x000000ffff537224 */ /* 0x000fe200078e0a53 */
[----:B------:R-:W-:Y:S01]  /*5240*/  LOP3.LUT R235, R243, 0x1d8, RZ, 0xfc, !PT ;  /* 0x000001d8f3eb7812 */ /* 0x000fe200078efcff */
[----:B------:R-:W-:Y:S01]  /*5250*/  @!P2 IMAD.MOV R79, RZ, RZ, -R79 ;  /* 0x000000ffff4fa224 */ /* 0x000fe200078e0a4f */
[C---:B------:R-:W-:Y:S01]  /*5260*/  ISETP.GT.U32.AND P1, PT, R0.reuse, R82, PT ;  /* 0x000000520000720c */ /* 0x040fe20003f24070 */
[----:B------:R-:W-:Y:S01]  /*5270*/  IMAD R83, R0, R83, R85 ;  /* 0x0000005300537224 */ /* 0x000fe200078e0255 */
[----:B------:R-:W-:Y:S01]  /*5280*/  @!P5 IADD3 R81, R81, -R0, RZ ;  /* 0x800000005151d210 */ /* 0x000fe20007ffe0ff */
[----:B------:R-:W-:Y:S01]  /*5290*/  IMAD.HI.U32 R85, R244, R89, RZ ;  /* 0x00000059f4557227 */ /* 0x000fe200078e00ff */
[----:B------:R-:W-:-:S02]  /*52a0*/  ISETP.GE.AND P2, PT, R84, RZ, PT ;  /* 0x000000ff5400720c */ /* 0x000fc40003f46270 */
[----:B------:R-:W-:Y:S01]  /*52b0*/  ISETP.GT.U32.AND P5, PT, R0, R81, PT ;  /* 0x000000510000720c */ /* 0x000fe20003fa4070 */
[----:B------:R-:W-:Y:S01]  /*52c0*/  IMAD.HI.U32 R84, R244, R87, RZ ;  /* 0x00000057f4547227 */ /* 0x000fe200078e00ff */
[C---:B------:R-:W-:Y:S02]  /*52d0*/  LOP3.LUT R229, R243.reuse, 0x1d6, RZ, 0xfc, !PT ;  /* 0x000001d6f3e57812 */ /* 0x040fe400078efcff */
[C---:B------:R-:W-:Y:S01]  /*52e0*/  LOP3.LUT R239, R243.reuse, 0x1dc, RZ, 0xfc, !PT ;  /* 0x000001dcf3ef7812 */ /* 0x040fe200078efcff */
[----:B------:R-:W-:Y:S01]  /*52f0*/  IMAD.MOV R85, RZ, RZ, -R85 ;  /* 0x000000ffff557224 */ /* 0x000fe200078e0a55 */
[----:B------:R-:W-:Y:S01]  /*5300*/  LOP3.LUT R237, R243, 0x1da, RZ, 0xfc, !PT ;  /* 0x000001daf3ed7812 */ /* 0x000fe200078efcff */
[----:B------:R-:W-:Y:S01]  /*5310*/  @!P3 IMAD.IADD R80, R80, 0x1, -R0 ;  /* 0x000000015050b824 */ /* 0x000fe200078e0a00 */
[C---:B------:R-:W-:Y:S01]  /*5320*/  ISETP.GT.U32.AND P3, PT, R0.reuse, R83, PT ;  /* 0x000000530000720c */ /* 0x040fe20003f64070 */
[----:B------:R-:W-:Y:S01]  /*5330*/  IMAD.MOV R84, RZ, RZ, -R84 ;  /* 0x000000ffff547224 */ /* 0x000fe200078e0a54 */
[----:B------:R-:W-:Y:S01]  /*5340*/  IABS R233, R239 ;  /* 0x000000ef00e97213 */ /* 0x000fe20000000000 */
[----:B------:R-:W-:Y:S01]  /*5350*/  IMAD.MOV R86, RZ, RZ, -R86 ;  /* 0x000000ffff567224 */ /* 0x000fe200078e0a56 */
[----:B------:R-:W-:Y:S01]  /*5360*/  IABS R232, R237 ;  /* 0x000000ed00e87213 */ /* 0x000fe20000000000 */
[C---:B------:R-:W-:Y:S01]  /*5370*/  IMAD R85, R0.reuse, R85, R89 ;  /* 0x0000005500557224 */ /* 0x040fe200078e0259 */
[----:B------:R-:W-:Y:S01]  /*5380*/  @!P5 IADD3 R81, R81, -R0, RZ ;  /* 0x800000005151d210 */ /* 0x000fe20007ffe0ff */
[----:B------:R-:W-:Y:S01]  /*5390*/  IMAD R84, R0, R84, R87 ;  /* 0x0000005400547224 */ /* 0x000fe200078e0257 */
[----:B------:R-:W-:Y:S01]  /*53a0*/  ISETP.GE.AND P5, PT, R88, RZ, PT ;  /* 0x000000ff5800720c */ /* 0x000fe20003fa6270 */
[----:B------:R-:W-:Y:S01]  /*53b0*/  IMAD R86, R0, R86, R91 ;  /* 0x0000005600567224 */ /* 0x000fe200078e025b */
[----:B------:R-:W-:Y:S01]  /*53c0*/  LOP3.LUT R88, R243, 0xbe, RZ, 0xfc, !PT ;  /* 0x000000bef3587812 */ /* 0x000fe200078efcff */
[----:B------:R-:W-:Y:S01]  /*53d0*/  @!P1 IMAD.IADD R82, R82, 0x1, -R0 ;  /* 0x0000000152529824 */ /* 0x000fe200078e0a00 */
[C---:B------:R-:W-:Y:S01]  /*53e0*/  ISETP.GT.U32.AND P1, PT, R0.reuse, R85, PT ;  /* 0x000000550000720c */ /* 0x040fe20003f24070 */
[----:B------:R-:W-:Y:S01]  /*53f0*/  @!P0 IMAD.MOV R80, RZ, RZ, -R80 ;  /* 0x000000ffff508224 */ /* 0x000fe200078e0a50 */
[C---:B------:R-:W-:Y:S01]  /*5400*/  ISETP.GT.U32.AND P0, PT, R0.reuse, R84, PT ;  /* 0x000000540000720c */ /* 0x040fe20003f04070 */
[----:B------:R-:W-:Y:S01]  /*5410*/  @!P6 IMAD.MOV R82, RZ, RZ, -R82 ;  /* 0x000000ffff52e224 */ /* 0x000fe200078e0a52 */
[----:B------:R-:W-:Y:S01]  /*5420*/  ISETP.GT.U32.AND P6, PT, R0, R86, PT ;  /* 0x000000560000720c */ /* 0x000fe20003fc4070 */
[----:B------:R-:W-:Y:S01]  /*5430*/  @!P3 IMAD.IADD R83, R83, 0x1, -R0 ;  /* 0x000000015353b824 */ /* 0x000fe200078e0a00 */
[----:B------:R-:W-:Y:S01]  /*5440*/  IABS R89, R88 ;  /* 0x0000005800597213 */ /* 0x000fe20000000000 */
[----:B------:R-:W-:Y:S01]  /*5450*/  @!P4 IMAD.MOV R81, RZ, RZ, -R81 ;  /* 0x000000ffff51c224 */ /* 0x000fe200078e0a51 */
[----:B------:R-:W-:Y:S01]  /*5460*/  ISETP.GE.AND P4, PT, R90, RZ, PT ;  /* 0x000000ff5a00720c */ /* 0x000fe20003f86270 */
[----:B------:R-:W-:Y:S01]  /*5470*/  IMAD.HI.U32 R190, R244, R197, RZ ;  /* 0x000000c5f4be7227 */ /* 0x000fe200078e00ff */
[----:B------:R-:W-:-:S02]  /*5480*/  LOP3.LUT R90, R243, 0xc0, RZ, 0xfc, !PT ;  /* 0x000000c0f35a7812 */ /* 0x000fc400078efcff */
[----:B------:R-:W-:Y:S01]  /*5490*/  ISETP.GT.U32.AND P3, PT, R0, R83, PT ;  /* 0x000000530000720c */ /* 0x000fe20003f64070 */
[--C-:B------:R-:W-:Y:S01]  /*54a0*/  @!P1 IMAD.IADD R85, R85, 0x1, -R0.reuse ;  /* 0x0000000155559824 */ /* 0x100fe200078e0a00 */
[----:B------:R-:W-:Y:S01]  /*54b0*/  IABS R91, R90 ;  /* 0x0000005a005b7213 */ /* 0x000fe20000000000 */
[--C-:B------:R-:W-:Y:S01]  /*54c0*/  @!P0 IMAD.IADD R84, R84, 0x1, -R0.reuse ;  /* 0x0000000154548824 */ /* 0x100fe200078e0a00 */
[----:B------:R-:W-:Y:S01]  /*54d0*/  ISETP.GE.AND P0, PT, R88, RZ, PT ;  /* 0x000000ff5800720c */ /* 0x000fe20003f06270 */
[----:B------:R-:W-:Y:S01]  /*54e0*/  @!P6 IMAD.IADD R86, R86, 0x1, -R0 ;  /* 0x000000015656e824 */ /* 0x000fe200078e0a00 */
[----:B------:R-:W-:Y:S01]  /*54f0*/  ISETP.GT.U32.AND P6, PT, R0, R85, PT ;  /* 0x000000550000720c */ /* 0x000fe20003fc4070 */
[----:B------:R-:W-:Y:S01]  /*5500*/  IMAD.HI.U32 R88, R244, R91, RZ ;  /* 0x0000005bf4587227 */ /* 0x000fe200078e00ff */
[----:B------:R-:W-:Y:S02]  /*5510*/  ISETP.GT.U32.AND P1, PT, R0, R84, PT ;  /* 0x000000540000720c */ /* 0x000fe40003f24070 */
[C---:B------:R-:W-:Y:S01]  /*5520*/  LOP3.LUT R236, R243.reuse, 0x1de, RZ, 0xfc, !PT ;  /* 0x000001def3ec7812 */ /* 0x040fe200078efcff */
[----:B------:R-:W-:Y:S01]  /*5530*/  IMAD.MOV R88, RZ, RZ, -R88 ;  /* 0x000000ffff587224 */ /* 0x000fe200078e0a58 */
[----:B------:R-:W-:Y:S01]  /*5540*/  LOP3.LUT R240, R243, 0x1e2, RZ, 0xfc, !PT ;  /* 0x000001e2f3f07812 */ /* 0x000fe200078efcff */
[----:B------:R-:W-:Y:S01]  /*5550*/  IMAD.HI.U32 R87, R244, R89, RZ ;  /* 0x00000059f4577227 */ /* 0x000fe200078e00ff */
[----:B------:R-:W-:-:S02]  /*5560*/  @!P3 IADD3 R83, R83, -R0, RZ ;  /* 0x800000005353b210 */ /* 0x000fc40007ffe0ff */
[----:B------:R-:W-:Y:S01]  /*5570*/  ISETP.GE.AND P3, PT, R92, RZ, PT ;  /* 0x000000ff5c00720c */ /* 0x000fe20003f66270 */
[C---:B------:R-:W-:Y:S01]  /*5580*/  IMAD R88, R0.reuse, R88, R91 ;  /* 0x0000005800587224 */ /* 0x040fe200078e025b */
[----:B------:R-:W-:Y:S01]  /*5590*/  LOP3.LUT R92, R243, 0xc2, RZ, 0xfc, !PT ;  /* 0x000000c2f35c7812 */ /* 0x000fe200078efcff */
[----:B------:R-:W-:Y:S01]  /*55a0*/  @!P2 IMAD.MOV R83, RZ, RZ, -R83 ;  /* 0x000000ffff53a224 */ /* 0x000fe200078e0a53 */
[C---:B------:R-:W-:Y:S01]  /*55b0*/  ISETP.GT.U32.AND P2, PT, R0.reuse, R86, PT ;  /* 0x000000560000720c */ /* 0x040fe20003f44070 */
[----:B------:R-:W-:Y:S01]  /*55c0*/  @!P6 IMAD.IADD R85, R85, 0x1, -R0 ;  /* 0x000000015555e824 */ /* 0x000fe200078e0a00 */
[----:B------:R-:W-:Y:S01]  /*55d0*/  ISETP.GT.U32.AND P6, PT, R0, R88, PT ;  /* 0x000000580000720c */ /* 0x000fe20003fc4070 */
[----:B------:R-:W-:Y:S01]  /*55e0*/  IMAD.MOV R87, RZ, RZ, -R87 ;  /* 0x000000ffff577224 */ /* 0x000fe200078e0a57 */
[----:B------:R-:W-:Y:S01]  /*55f0*/  IABS R93, R92 ;  /* 0x0000005c005d7213 */ /* 0x000fe20000000000 */
[----:B------:R-:W-:Y:S01]  /*5600*/  IMAD.HI.U32 R91, R244, R97, RZ ;  /* 0x00000061f45b7227 */ /* 0x000fe200078e00ff */
[----:B------:R-:W-:-:S02]  /*5610*/  @!P1 IADD3 R84, R84, -R0, RZ ;  /* 0x8000000054549210 */ /* 0x000fc40007ffe0ff */
[C---:B------:R-:W-:Y:S01]  /*5620*/  LOP3.LUT R238, R243.reuse, 0x1e0, RZ, 0xfc, !PT ;  /* 0x000001e0f3ee7812 */ /* 0x040fe200078efcff */
[----:B------:R-:W-:Y:S01]  /*5630*/  IMAD R87, R0, R87, R89 ;  /* 0x0000005700577224 */ /* 0x000fe200078e0259 */
[----:B------:R-:W-:Y:S01]  /*5640*/  @!P5 IADD3 R84, -R84, RZ, RZ ;  /* 0x000000ff5454d210 */ /* 0x000fe20007ffe1ff */
[----:B------:R-:W-:Y:S01]  /*5650*/  IMAD.HI.U32 R89, R244, R93, RZ ;  /* 0x0000005df4597227 */ /* 0x000fe200078e00ff */
[C---:B------:R-:W-:Y:S02]  /*5660*/  LOP3.LUT R242, R243.reuse, 0x1ee, RZ, 0xfc, !PT ;  /* 0x000001eef3f27812 */ /* 0x040fe400078efcff */
[----:B------:R-:W-:Y:S01]  /*5670*/  ISETP.GT.U32.AND P1, PT, R0, R87, PT ;  /* 0x000000570000720c */ /* 0x000fe20003f24070 */
[--C-:B------:R-:W-:Y:S01]  /*5680*/  @!P2 IMAD.IADD R86, R86, 0x1, -R0.reuse ;  /* 0x000000015656a824 */ /* 0x100fe200078e0a00 */
[----:B------:R-:W-:Y:S01]  /*5690*/  ISETP.GE.AND P2, PT, R90, RZ, PT ;  /* 0x000000ff5a00720c */ /* 0x000fe20003f46270 */
[----:B------:R-:W-:Y:S01]  /*56a0*/  @!P6 IMAD.IADD R88, R88, 0x1, -R0 ;  /* 0x000000015858e824 */ /* 0x000fe200078e0a00 */
[C---:B------:R-:W-:Y:S01]  /*56b0*/  LOP3.LUT R241, R243.reuse, 0x1ec, RZ, 0xfc, !PT ;  /* 0x000001ecf3f17812 */ /* 0x040fe200078efcff */
[----:B------:R-:W-:Y:S01]  /*56c0*/  IMAD.HI.U32 R90, R244, R95, RZ ;  /* 0x0000005ff45a7227 */ /* 0x000fe200078e00ff */
[----:B------:R-:W-:-:S02]  /*56d0*/  LOP3.LUT R247, R243, 0x1f2, RZ, 0xfc, !PT ;  /* 0x000001f2f3f77812 */ /* 0x000fc400078efcff */
[C---:B------:R-:W-:Y:S01]  /*56e0*/  ISETP.GT.U32.AND P6, PT, R0.reuse, R88, PT ;  /* 0x000000580000720c */ /* 0x040fe20003fc4070 */
[----:B------:R-:W-:Y:S01]  /*56f0*/  IMAD.MOV R89, RZ, RZ, -R89 ;  /* 0x000000ffff597224 */ /* 0x000fe200078e0a59 */
[C---:B-1----:R-:W-:Y:S01]  /*5700*/  LOP3.LUT R252, R243.reuse, 0x1f4, RZ, 0xfc, !PT ;  /* 0x000001f4f3fc7812 */ /* 0x042fe200078efcff */
[----:B------:R-:W-:Y:S01]  /*5710*/  IMAD.MOV R90, RZ, RZ, -R90 ;  /* 0x000000ffff5a7224 */ /* 0x000fe200078e0a5a */
[C---:B--2---:R-:W-:Y:S01]  /*5720*/  LOP3.LUT R250, R243.reuse, 0x1f6, RZ, 0xfc, !PT ;  /* 0x000001f6f3fa7812 */ /* 0x044fe200078efcff */
[C---:B------:R-:W-:Y:S01]  /*5730*/  IMAD R89, R0.reuse, R89, R93 ;  /* 0x0000005900597224 */ /* 0x040fe200078e025d */
[C---:B---3--:R-:W-:Y:S01]  /*5740*/  LOP3.LUT R249, R243.reuse, 0x1fa, RZ, 0xfc, !PT ;  /* 0x000001faf3f97812 */ /* 0x048fe200078efcff */
[----:B------:R-:W-:Y:S01]  /*5750*/  IMAD.MOV R91, RZ, RZ, -R91 ;  /* 0x000000ffff5b7224 */ /* 0x000fe200078e0a5b */
[----:B----4-:R-:W-:Y:S01]  /*5760*/  LOP3.LUT R3, R243, 0x1fc, RZ, 0xfc, !PT ;  /* 0x000001fcf3037812 */ /* 0x010fe200078efcff */
[C---:B------:R-:W-:Y:S01]  /*5770*/  IMAD R90, R0.reuse, R90, R95 ;  /* 0x0000005a005a7224 */ /* 0x040fe200078e025f */
[----:B------:R-:W-:Y:S01]  /*5780*/  IABS R95, R98 ;  /* 0x00000062005f7213 */ /* 0x000fe20000000000 */
[----:B------:R-:W-:Y:S01]  /*5790*/  @!P4 IMAD.MOV R85, RZ, RZ, -R85 ;  /* 0x000000ffff55c224 */ /* 0x000fe200078e0a55 */
[C---:B------:R-:W-:Y:S01]  /*57a0*/  ISETP.GT.U32.AND P4, PT, R0.reuse, R89, PT ;  /* 0x000000590000720c */ /* 0x040fe20003f84070 */
[C---:B------:R-:W-:Y:S01]  /*57b0*/  IMAD R91, R0.reuse, R91, R97 ;  /* 0x0000005b005b7224 */ /* 0x040fe200078e0261 */
[----:B------:R-:W-:Y:S01]  /*57c0*/  IABS R97, R100 ;  /* 0x0000006400617213 */ /* 0x000fe20000000000 */
[----:B------:R-:W-:Y:S01]  /*57d0*/  @!P3 IMAD.MOV R86, RZ, RZ, -R86 ;  /* 0x000000ffff56b224 */ /* 0x000fe200078e0a56 */
[----:B------:R-:W-:Y:S01]  /*57e0*/  ISETP.GT.U32.AND P3, PT, R0, R90, PT ;  /* 0x0000005a0000720c */ /* 0x000fe20003f64070 */
[--C-:B------:R-:W-:Y:S01]  /*57f0*/  @!P6 IMAD.IADD R88, R88, 0x1, -R0.reuse ;  /* 0x000000015858e824 */ /* 0x100fe200078e0a00 */
[----:B------:R-:W-:Y:S01]  /*5800*/  ISETP.GT.U32.AND P6, PT, R0, R91, PT ;  /* 0x0000005b0000720c */ /* 0x000fe20003fc4070 */
[--C-:B------:R-:W-:Y:S01]  /*5810*/  @!P1 IMAD.IADD R87, R87, 0x1, -R0.reuse ;  /* 0x0000000157579824 */ /* 0x100fe200078e0a00 */
[----:B------:R-:W-:Y:S01]  /*5820*/  ISETP.GE.AND P1, PT, R92, RZ, PT ;  /* 0x000000ff5c00720c */ /* 0x000fe20003f26270 */
[----:B------:R-:W-:Y:S01]  /*5830*/  IMAD.HI.U32 R92, R244, R95, RZ ;  /* 0x0000005ff45c7227 */ /* 0x000fe200078e00ff */
[----:B------:R1:W-:Y:S02]  /*5840*/  STL [R1+0x30], R3 ;  /* 0x0000300301007387 */ /* 0x0003e40000100800 */
[----:B------:R-:W-:Y:S01]  /*5850*/  ISETP.GT.U32.AND P5, PT, R0, R87, PT ;  /* 0x000000570000720c */ /* 0x000fe20003fa4070 */
[----:B------:R-:W-:Y:S01]  /*5860*/  @!P4 IMAD.IADD R89, R89, 0x1, -R0 ;  /* 0x000000015959c824 */ /* 0x000fe200078e0a00 */
[----:B------:R-:W-:Y:S01]  /*5870*/  ISETP.GE.AND P4, PT, R96, RZ, PT ;  /* 0x000000ff6000720c */ /* 0x000fe20003f86270 */
[----:B------:R-:W-:Y:S01]  /*5880*/  IMAD.MOV R92, RZ, RZ, -R92 ;  /* 0x000000ffff5c7224 */ /* 0x000fe200078e0a5c */
[----:B------:R-:W-:Y:S01]  /*5890*/  IABS R96, R103 ;  /* 0x0000006700607213 */ /* 0x000fe20000000000 */
[----:B------:R-:W-:Y:S01]  /*58a0*/  IMAD.HI.U32 R93, R244, R97, RZ ;  /* 0x00000061f45d7227 */ /* 0x000fe200078e00ff */
[----:B------:R-:W-:-:S02]  /*58b0*/  @!P3 IADD3 R90, R90, -R0, RZ ;  /* 0x800000005a5ab210 */ /* 0x000fc40007ffe0ff */
[C---:B------:R-:W-:Y:S01]  /*58c0*/  ISETP.GT.U32.AND P3, PT, R0.reuse, R89, PT ;  /* 0x000000590000720c */ /* 0x040fe20003f64070 */
[--C-:B------:R-:W-:Y:S01]  /*58d0*/  @!P6 IMAD.IADD R91, R91, 0x1, -R0.reuse ;  /* 0x000000015b5be824 */ /* 0x100fe200078e0a00 */
[C---:B------:R-:W-:Y:S01]  /*58e0*/  ISETP.GT.U32.AND P6, PT, R0.reuse, R90, PT ;  /* 0x0000005a0000720c */ /* 0x040fe20003fc4070 */
[----:B------:R-:W-:Y:S01]  /*58f0*/  IMAD R92, R0, R92, R95 ;  /* 0x0000005c005c7224 */ /* 0x000fe200078e025f */
[----:B-1----:R-:W-:Y:S01]  /*5900*/  IABS R3, R3 ;  /* 0x0000000300037213 */ /* 0x002fe20000000000 */
[----:B------:R-:W-:Y:S02]  /*5910*/  IMAD.MOV R93, RZ, RZ, -R93 ;  /* 0x000000ffff5d7224 */ /* 0x000fe400078e0a5d */
[----:B------:R-:W-:Y:S01]  /*5920*/  @!P5 IMAD.IADD R87, R87, 0x1, -R0 ;  /* 0x000000015757d824 */ /* 0x000fe200078e0a00 */
[----:B------:R-:W-:Y:S01]  /*5930*/  ISETP.GE.AND P5, PT, R94, RZ, PT ;  /* 0x000000ff5e00720c */ /* 0x000fe20003fa6270 */
[----:B------:R-:W-:Y:S01]  /*5940*/  IMAD R93, R0, R93, R97 ;  /* 0x0000005d005d7224 */ /* 0x000fe200078e0261 */
[----:B------:R-:W-:Y:S01]  /*5950*/  IABS R97, R102 ;  /* 0x0000006600617213 */ /* 0x000fe20000000000 */
[----:B------:R-:W-:-:S04]  /*5960*/  IMAD.HI.U32 R94, R244, R99, RZ ;  /* 0x00000063f45e7227 */ /* 0x000fc800078e00ff */
[--C-:B------:R-:W-:Y:S01]  /*5970*/  @!P3 IMAD.IADD R89, R89, 0x1, -R0.reuse ;  /* 0x000000015959b824 */ /* 0x100fe200078e0a00 */
[----:B------:R-:W-:Y:S01]  /*5980*/  ISETP.GT.U32.AND P3, PT, R0, R92, PT ;  /* 0x0000005c0000720c */ /* 0x000fe20003f64070 */
[----:B------:R-:W-:Y:S01]  /*5990*/  @!P6 IMAD.IADD R90, R90, 0x1, -R0 ;  /* 0x000000015a5ae824 */ /* 0x000fe200078e0a00 */
[C---:B------:R-:W-:Y:S01]  /*59a0*/  ISETP.GT.U32.AND P6, PT, R0.reuse, R93, PT ;  /* 0x0000005d0000720c */ /* 0x040fe20003fc4070 */
[----:B------:R-:W-:Y:S01]  /*59b0*/  @!P0 IMAD.MOV R87, RZ, RZ, -R87 ;  /* 0x000000ffff578224 */ /* 0x000fe200078e0a57 */
[----:B------:R-:W-:Y:S01]  /*59c0*/  ISETP.GT.U32.AND P0, PT, R0, R91, PT ;  /* 0x0000005b0000720c */ /* 0x000fe20003f04070 */
[----:B------:R-:W-:Y:S01]  /*59d0*/  IMAD.MOV R94, RZ, RZ, -R94 ;  /* 0x000000ffff5e7224 */ /* 0x000fe200078e0a5e */
[----:B------:R-:W-:Y:S01]  /*59e0*/  @!P1 IADD3 R89, -R89, RZ, RZ ;  /* 0x000000ff59599210 */ /* 0x000fe20007ffe1ff */
[----:B------:R-:W-:-:S04]  /*59f0*/  IMAD.HI.U32 R95, R244, R97, RZ ;  /* 0x00000061f45f7227 */ /* 0x000fc800078e00ff */
[----:B------:R-:W-:Y:S02]  /*5a00*/  IMAD R94, R0, R94, R99 ;  /* 0x0000005e005e7224 */ /* 0x000fe400078e0263 */
[--C-:B------:R-:W-:Y:S01]  /*5a10*/  @!P3 IMAD.IADD R92, R92, 0x1, -R0.reuse ;  /* 0x000000015c5cb824 */ /* 0x100fe200078e0a00 */
[----:B------:R-:W-:Y:S01]  /*5a20*/  ISETP.GE.AND P3, PT, R100, RZ, PT ;  /* 0x000000ff6400720c */ /* 0x000fe20003f66270 */
[----:B------:R-:W-:Y:S01]  /*5a30*/  @!P6 IMAD.IADD R93, R93, 0x1, -R0 ;  /* 0x000000015d5de824 */ /* 0x000fe200078e0a00 */
[----:B------:R-:W-:Y:S01]  /*5a40*/  LOP3.LUT R100, R243, 0xd4, RZ, 0xfc, !PT ;  /* 0x000000d4f3647812 */ /* 0x000fe200078efcff */
[----:B------:R-:W-:Y:S01]  /*5a50*/  IMAD.MOV R95, RZ, RZ, -R95 ;  /* 0x000000ffff5f7224 */ /* 0x000fe200078e0a5f */
[C---:B------:R-:W-:Y:S01]  /*5a60*/  ISETP.GT.U32.AND P6, PT, R0.reuse, R92, PT ;  /* 0x0000005c0000720c */ /* 0x040fe20003fc4070 */
[----:B------:R-:W-:Y:S01]  /*5a70*/  @!P2 IMAD.MOV R88, RZ, RZ, -R88 ;  /* 0x000000ffff58a224 */ /* 0x000fe200078e0a58 */
[C---:B------:R-:W-:Y:S01]  /*5a80*/  ISETP.GT.U32.AND P1, PT, R0.reuse, R93, PT ;  /* 0x0000005d0000720c */ /* 0x040fe20003f24070 */
[C---:B------:R-:W-:Y:S01]  /*5a90*/  IMAD R95, R0.reuse, R95, R97 ;  /* 0x0000005f005f7224 */ /* 0x040fe200078e0261 */
[----:B------:R-:W-:Y:S01]  /*5aa0*/  ISETP.GT.U32.AND P2, PT, R0, R94, PT ;  /* 0x0000005e0000720c */ /* 0x000fe20003f44070 */
[----:B------:R-:W-:Y:S01]  /*5ab0*/  IMAD.MOV.U32 R99, RZ, RZ, R96 ;  /* 0x000000ffff637224 */ /* 0x000fe200078e0060 */
[----:B------:R-:W-:Y:S01]  /*5ac0*/  @!P0 IADD3 R91, R91, -R0, RZ ;  /* 0x800000005b5b8210 */ /* 0x000fe20007ffe0ff */
[----:B------:R-:W-:Y:S01]  /*5ad0*/  @!P5 IMAD.MOV R90, RZ, RZ, -R90 ;  /* 0x000000ffff5ad224 */ /* 0x000fe200078e0a5a */
[----:B------:R-:W-:Y:S01]  /*5ae0*/  ISETP.GE.AND P0, PT, R98, RZ, PT ;  /* 0x000000ff6200720c */ /* 0x000fe20003f06270 */
[----:B------:R-:W-:Y:S01]  /*5af0*/  IMAD.HI.U32 R96, R244, R99, RZ ;  /* 0x00000063f4607227 */ /* 0x000fe200078e00ff */
[----:B------:R-:W-:-:S02]  /*5b00*/  LOP3.LUT R98, R243, 0xd2, RZ, 0xfc, !PT ;  /* 0x000000d2f3627812 */ /* 0x000fc400078efcff */
[----:B------:R-:W-:Y:S01]  /*5b10*/  ISETP.GE.AND P5, PT, R101, RZ, PT ;  /* 0x000000ff6500720c */ /* 0x000fe20003fa6270 */
[----:B------:R-:W-:Y:S01]  /*5b20*/  @!P6 IMAD.IADD R92, R92, 0x1, -R0 ;  /* 0x000000015c5ce824 */ /* 0x000fe200078e0a00 */
[----:B------:R-:W-:Y:S01]  /*5b30*/  ISETP.GT.U32.AND P6, PT, R0, R95, PT ;  /* 0x0000005f0000720c */ /* 0x000fe20003fc4070 */
[----:B------:R-:W-:Y:S01]  /*5b40*/  IMAD.MOV R96, RZ, RZ, -R96 ;  /* 0x000000ffff607224 */ /* 0x000fe200078e0a60 */
[----:B------:R-:W-:Y:S01]  /*5b50*/  IABS R97, R98 ;  /* 0x0000006200617213 */ /* 0x000fe20000000000 */
[--C-:B------:R-:W-:Y:S01]  /*5b60*/  @!P1 IMAD.IADD R93, R93, 0x1, -R0.reuse ;  /* 0x000000015d5d9824 */ /* 0x100fe200078e0a00 */
[----:B------:R-:W-:Y:S01]  /*5b70*/  IABS R101, R100 ;  /* 0x0000006400657213 */ /* 0x000fe20000000000 */
[--C-:B------:R-:W-:Y:S01]  /*5b80*/  @!P2 IMAD.IADD R94, R94, 0x1, -R0.reuse ;  /* 0x000000015e5ea824 */ /* 0x100fe200078e0a00 */
[----:B------:R-:W-:Y:S01]  /*5b90*/  ISETP.GE.AND P2, PT, R98, RZ, PT ;  /* 0x000000ff6200720c */ /* 0x000fe20003f46270 */
[C---:B------:R-:W-:Y:S01]  /*5ba0*/  IMAD R96, R0.reuse, R96, R99 ;  /* 0x0000006000607224 */ /* 0x040fe200078e0263 */
[----:B------:R-:W-:Y:S01]  /*5bb0*/  MOV R99, R97 ;  /* 0x0000006100637202 */ /* 0x000fe20000000f00 */
[----:B------:R-:W-:Y:S01]  /*5bc0*/  @!P3 IMAD.MOV R93, RZ, RZ, -R93 ;  /* 0x000000ffff5db224 */ /* 0x000fe200078e0a5d */
[----:B------:R-:W-:Y:S01]  /*5bd0*/  ISETP.GE.AND P1, PT, R103, RZ, PT ;  /* 0x000000ff6700720c */ /* 0x000fe20003f26270 */
[----:B------:R-:W-:Y:S01]  /*5be0*/  @!P4 IMAD.MOV R91, RZ, RZ, -R91 ;  /* 0x000000ffff5bc224 */ /* 0x000fe200078e0a5b */
[C---:B------:R-:W-:Y:S01]  /*5bf0*/  ISETP.GT.U32.AND P3, PT, R0.reuse, R96, PT ;  /* 0x000000600000720c */ /* 0x040fe20003f64070 */
[----:B------:R-:W-:Y:S01]  /*5c00*/  @!P6 IMAD.IADD R95, R95, 0x1, -R0 ;  /* 0x000000015f5fe824 */ /* 0x000fe200078e0a00 */
[----:B------:R-:W-:Y:S01]  /*5c10*/  ISETP.GT.U32.AND P6, PT, R0, R94, PT ;  /* 0x0000005e0000720c */ /* 0x000fe20003fc4070 */
[----:B------:R-:W-:Y:S01]  /*5c20*/  IMAD.HI.U32 R97, R244, R99, RZ ;  /* 0x00000063f4617227 */ /* 0x000fe200078e00ff */
[----:B------:R-:W-:-:S02]  /*5c30*/  ISETP.GE.AND P4, PT, R102, RZ, PT ;  /* 0x000000ff6600720c */ /* 0x000fc40003f86270 */
[----:B------:R-:W-:Y:S01]  /*5c40*/  LOP3.LUT R102, R243, 0xd6, RZ, 0xfc, !PT ;  /* 0x000000d6f3667812 */ /* 0x000fe200078efcff */
[----:B------:R-:W-:Y:S02]  /*5c50*/  IMAD.MOV R97, RZ, RZ, -R97 ;  /* 0x000000ffff617224 */ /* 0x000fe400078e0a61 */
[----:B------:R-:W-:Y:S01]  /*5c60*/  @!P0 IMAD.MOV R92, RZ, RZ, -R92 ;  /* 0x000000ffff5c8224 */ /* 0x000fe200078e0a5c */
[C---:B------:R-:W-:Y:S01]  /*5c70*/  ISETP.GT.U32.AND P0, PT, R0.reuse, R95, PT ;  /* 0x0000005f0000720c */ /* 0x040fe20003f04070 */
[----:B------:R-:W-:Y:S01]  /*5c80*/  IMAD R97, R0, R97, R99 ;  /* 0x0000006100617224 */ /* 0x000fe200078e0263 */
[----:B------:R-:W-:Y:S01]  /*5c90*/  IABS R103, R102 ;  /* 0x0000006600677213 */ /* 0x000fe20000000000 */
[----:B------:R-:W-:-:S04]  /*5ca0*/  IMAD.HI.U32 R98, R244, R101, RZ ;  /* 0x00000065f4627227 */ /* 0x000fc800078e00ff */
[--C-:B------:R-:W-:Y:S01]  /*5cb0*/  @!P6 IMAD.IADD R94, R94, 0x1, -R0.reuse ;  /* 0x000000015e5ee824 */ /* 0x100fe200078e0a00 */
[----:B------:R-:W-:Y:S01]  /*5cc0*/  ISETP.GT.U32.AND P6, PT, R0, R97, PT ;  /* 0x000000610000720c */ /* 0x000fe20003fc4070 */
[----:B------:R-:W-:Y:S01]  /*5cd0*/  @!P3 IMAD.IADD R96, R96, 0x1, -R0 ;  /* 0x000000016060b824 */ /* 0x000fe200078e0a00 */
[----:B------:R-:W-:Y:S01]  /*5ce0*/  IADD3 R98, -R98, RZ, RZ ;  /* 0x000000ff62627210 */ /* 0x000fe20007ffe1ff */
[----:B------:R-:W-:Y:S01]  /*5cf0*/  @!P5 IMAD.MOV R94, RZ, RZ, -R94 ;  /* 0x000000ffff5ed224 */ /* 0x000fe200078e0a5e */
[----:B------:R-:W-:Y:S01]  /*5d00*/  ISETP.GE.AND P3, PT, R102, RZ, PT ;  /* 0x000000ff6600720c */ /* 0x000fe20003f66270 */
[----:B------:R-:W-:Y:S01]  /*5d10*/  IMAD.HI.U32 R99, R244, R103, RZ ;  /* 0x00000067f4637227 */ /* 0x000fe200078e00ff */
[----:B------:R-:W-:-:S03]  /*5d20*/  ISETP.GT.U32.AND P5, PT, R0, R96, PT ;  /* 0x000000600000720c */ /* 0x000fc60003fa4070 */
[--C-:B------:R-:W-:Y:S01]  /*5d30*/  @!P0 IMAD.IADD R95, R95, 0x1, -R0.reuse ;  /* 0x000000015f5f8824 */ /* 0x100fe200078e0a00 */
[----:B------:R-:W-:Y:S01]  /*5d40*/  ISETP.GE.AND P0, PT, R100, RZ, PT ;  /* 0x000000ff6400720c */ /* 0x000fe20003f06270 */
[----:B------:R-:W-:Y:S02]  /*5d50*/  IMAD.MOV R99, RZ, RZ, -R99 ;  /* 0x000000ffff637224 */ /* 0x000fe400078e0a63 */
[C---:B------:R-:W-:Y:S02]  /*5d60*/  IMAD R98, R0.reuse, R98, R101 ;  /* 0x0000006200627224 */ /* 0x040fe400078e0265 */
[C---:B------:R-:W-:Y:S01]  /*5d70*/  IMAD R99, R0.reuse, R99, R103 ;  /* 0x0000006300637224 */ /* 0x040fe200078e0267 */
[----:B------:R-:W-:Y:S01]  /*5d80*/  IABS R103, R106 ;  /* 0x0000006a00677213 */ /* 0x000fe20000000000 */
[----:B------:R-:W-:Y:S02]  /*5d90*/  @!P6 IMAD.IADD R97, R97, 0x1, -R0 ;  /* 0x000000016161e824 */ /* 0x000fe400078e0a00 */
[----:B------:R-:W-:Y:S01]  /*5da0*/  @!P4 IMAD.MOV R95, RZ, RZ, -R95 ;  /* 0x000000ffff5fc224 */ /* 0x000fe200078e0a5f */
[----:B------:R-:W-:Y:S01]  /*5db0*/  ISETP.GT.U32.AND P4, PT, R0, R98, PT ;  /* 0x000000620000720c */ /* 0x000fe20003f84070 */
[----:B------:R-:W-:Y:S01]  /*5dc0*/  IMAD.HI.U32 R100, R244, R105, RZ ;  /* 0x00000069f4647227 */ /* 0x000fe200078e00ff */
[----:B------:R-:W-:-:S02]  /*5dd0*/  @!P5 IADD3 R96, R96, -R0, RZ ;  /* 0x800000006060d210 */ /* 0x000fc40007ffe0ff */
[C---:B------:R-:W-:Y:S01]  /*5de0*/  ISETP.GT.U32.AND P6, PT, R0.reuse, R97, PT ;  /* 0x000000610000720c */ /* 0x040fe20003fc4070 */
[----:B------:R-:W-:Y:S01]  /*5df0*/  IMAD.MOV R100, RZ, RZ, -R100 ;  /* 0x000000ffff647224 */ /* 0x000fe200078e0a64 */
[----:B------:R-:W-:Y:S01]  /*5e00*/  ISETP.GT.U32.AND P5, PT, R0, R99, PT ;  /* 0x000000630000720c */ /* 0x000fe20003fa4070 */
[----:B------:R-:W-:Y:S01]  /*5e10*/  IMAD.HI.U32 R101, R244, R103, RZ ;  /* 0x00000067f4657227 */ /* 0x000fe200078e00ff */
[----:B------:R-:W-:-:S03]  /*5e20*/  @!P1 IADD3 R96, -R96, RZ, RZ ;  /* 0x000000ff60609210 */ /* 0x000fc60007ffe1ff */
[----:B------:R-:W-:Y:S01]  /*5e30*/  IMAD R100, R0, R100, R105 ;  /* 0x0000006400647224 */ /* 0x000fe200078e0269 */
[----:B------:R-:W-:Y:S01]  /*5e40*/  IABS R105, R108 ;  /* 0x0000006c00697213 */ /* 0x000fe20000000000 */
[--C-:B------:R-:W-:Y:S01]  /*5e50*/  @!P4 IMAD.IADD R98, R98, 0x1, -R0.reuse ;  /* 0x000000016262c824 */ /* 0x100fe200078e0a00 */
[----:B------:R-:W-:Y:S01]  /*5e60*/  ISETP.GE.AND P4, PT, R104, RZ, PT ;  /* 0x000000ff6800720c */ /* 0x000fe20003f86270 */
[----:B------:R-:W-:Y:S02]  /*5e70*/  IMAD.MOV R101, RZ, RZ, -R101 ;  /* 0x000000ffff657224 */ /* 0x000fe400078e0a65 */
[--C-:B------:R-:W-:Y:S01]  /*5e80*/  @!P6 IMAD.IADD R97, R97, 0x1, -R0.reuse ;  /* 0x000000016161e824 */ /* 0x100fe200078e0a00 */
[C---:B------:R-:W-:Y:S01]  /*5e90*/  ISETP.GT.U32.AND P6, PT, R0.reuse, R100, PT ;  /* 0x000000640000720c */ /* 0x040fe20003fc4070 */
[----:B------:R-:W-:Y:S01]  /*5ea0*/  @!P5 IMAD.IADD R99, R99, 0x1, -R0 ;  /* 0x000000016363d824 */ /* 0x000fe200078e0a00 */
[C---:B------:R-:W-:Y:S01]  /*5eb0*/  ISETP.GT.U32.AND P5, PT, R0.reuse, R98, PT ;  /* 0x000000620000720c */ /* 0x040fe20003fa4070 */
[----:B------:R-:W-:-:S02]  /*5ec0*/  IMAD R101, R0, R101, R103 ;  /* 0x0000006500657224 */ /* 0x000fc400078e0267 */
[----:B------:R-:W-:-:S04]  /*5ed0*/  IMAD.HI.U32 R102, R244, R105, RZ ;  /* 0x00000069f4667227 */ /* 0x000fc800078e00ff */
[----:B------:R-:W-:-:S04]  /*5ee0*/  IMAD.HI.U32 R104, R244, R109, RZ ;  /* 0x0000006df4687227 */ /* 0x000fc800078e00ff */
[--C-:B------:R-:W-:Y:S01]  /*5ef0*/  @!P6 IMAD.IADD R100, R100, 0x1, -R0.reuse ;  /* 0x000000016464e824 */ /* 0x100fe200078e0a00 */
[----:B------:R-:W-:Y:S01]  /*5f00*/  ISETP.GT.U32.AND P6, PT, R0, R99, PT ;  /* 0x000000630000720c */ /* 0x000fe20003fc4070 */
[----:B------:R-:W-:Y:S01]  /*5f10*/  @!P5 IMAD.IADD R98, R98, 0x1, -R0 ;  /* 0x000000016262d824 */ /* 0x000fe200078e0a00 */
[C---:B------:R-:W-:Y:S01]  /*5f20*/  ISETP.GT.U32.AND P5, PT, R0.reuse, R101, PT ;  /* 0x000000650000720c */ /* 0x040fe20003fa4070 */
[----:B------:R-:W-:Y:S01]  /*5f30*/  IMAD.MOV R102, RZ, RZ, -R102 ;  /* 0x000000ffff667224 */ /* 0x000fe200078e0a66 */
[C---:B------:R-:W-:Y:S01]  /*5f40*/  ISETP.GT.U32.AND P1, PT, R0.reuse, R100, PT ;  /* 0x000000640000720c */ /* 0x040fe20003f24070 */
[----:B------:R-:W-:Y:S02]  /*5f50*/  IMAD.MOV R104, RZ, RZ, -R104 ;  /* 0x000000ffff687224 */ /* 0x000fe400078e0a68 */
[C---:B------:R-:W-:Y:S01]  /*5f60*/  IMAD R102, R0.reuse, R102, R105 ;  /* 0x0000006600667224 */ /* 0x040fe200078e0269 */
[----:B------:R-:W-:Y:S01]  /*5f70*/  IABS R105, R112 ;  /* 0x0000007000697213 */ /* 0x000fe20000000000 */
[----:B------:R-:W-:-:S02]  /*5f80*/  IMAD R104, R0, R104, R109 ;  /* 0x0000006800687224 */ /* 0x000fc400078e026d */
[----:B------:R-:W-:Y:S02]  /*5f90*/  @!P0 IMAD.MOV R98, RZ, RZ, -R98 ;  /* 0x000000ffff628224 */ /* 0x000fe400078e0a62 */
[--C-:B------:R-:W-:Y:S01]  /*5fa0*/  @!P6 IMAD.IADD R99, R99, 0x1, -R0.reuse ;  /* 0x000000016363e824 */ /* 0x100fe200078e0a00 */
[C---:B------:R-:W-:Y:S01]  /*5fb0*/  ISETP.GT.U32.AND P6, PT, R0.reuse, R102, PT ;  /* 0x000000660000720c */ /* 0x040fe20003fc4070 */
[----:B------:R-:W-:Y:S02]  /*5fc0*/  @!P5 IMAD.IADD R101, R101, 0x1, -R0 ;  /* 0x000000016565d824 */ /* 0x000fe400078e0a00 */
[----:B------:R-:W-:Y:S01]  /*5fd0*/  @!P3 IMAD.MOV R99, RZ, RZ, -R99 ;  /* 0x000000ffff63b224 */ /* 0x000fe200078e0a63 */
[C---:B------:R-:W-:Y:S01]  /*5fe0*/  ISETP.GT.U32.AND P3, PT, R0.reuse, R104, PT ;  /* 0x000000680000720c */ /* 0x040fe20003f64070 */
[----:B------:R-:W-:Y:S01]  /*5ff0*/  @!P2 IMAD.MOV R97, RZ, RZ, -R97 ;  /* 0x000000ffff61a224 */ /* 0x000fe200078e0a61 */
[----:B------:R-:W-:Y:S01]  /*6000*/  ISETP.GT.U32.AND P0, PT, R0, R101, PT ;  /* 0x000000650000720c */ /* 0x000fe20003f04070 */
[----:B------:R-:W-:Y:S01]  /*6010*/  IMAD.HI.U32 R103, R244, R107, RZ ;  /* 0x0000006bf4677227 */ /* 0x000fe200078e00ff */
[----:B------:R-:W-:-:S03]  /*6020*/  ISETP.GE.AND P2, PT, R106, RZ, PT ;  /* 0x000000ff6a00720c */ /* 0x000fc60003f46270 */
[----:B------:R-:W-:Y:S02]  /*6030*/  IMAD.MOV R103, RZ, RZ, -R103 ;  /* 0x000000ffff677224 */ /* 0x000fe400078e0a67 */
[--C-:B------:R-:W-:Y:S01]  /*6040*/  @!P1 IMAD.IADD R100, R100, 0x1, -R0.reuse ;  /* 0x0000000164649824 */ /* 0x100fe200078e0a00 */
[----:B------:R-:W-:Y:S01]  /*6050*/  ISETP.GE.AND P1, PT, R108, RZ, PT ;  /* 0x000000ff6c00720c */ /* 0x000fe20003f26270 */
[----:B------:R-:W-:Y:S01]  /*6060*/  IMAD R103, R0, R103, R107 ;  /* 0x0000006700677224 */ /* 0x000fe200078e026b */
[----:B------:R-:W-:Y:S01]  /*6070*/  LOP3.LUT R108, R243, 0xe4, RZ, 0xfc, !PT ;  /* 0x000000e4f36c7812 */ /* 0x000fe200078efcff */
[--C-:B------:R-:W-:Y:S01]  /*6080*/  @!P6 IMAD.IADD R102, R102, 0x1, -R0.reuse ;  /* 0x000000016666e824 */ /* 0x100fe200078e0a00 */
[----:B------:R-:W-:Y:S01]  /*6090*/  MOV R107, R105 ;  /* 0x00000069006b7202 */ /* 0x000fe20000000f00 */
[--C-:B------:R-:W-:Y:S01]  /*60a0*/  @!P0 IMAD.IADD R101, R101, 0x1, -R0.reuse ;  /* 0x0000000165658824 */ /* 0x100fe200078e0a00 */
[----:B------:R-:W-:Y:S01]  /*60b0*/  IABS R109, R108 ;  /* 0x0000006c006d7213 */ /* 0x000fe20000000000 */
[----:B------:R-:W-:Y:S01]  /*60c0*/  @!P3 IMAD.IADD R104, R104, 0x1, -R0 ;  /* 0x000000016868b824 */ /* 0x000fe200078e0a00 */
[C---:B------:R-:W-:Y:S01]  /*60d0*/  ISETP.GT.U32.AND P6, PT, R0.reuse, R102, PT ;  /* 0x000000660000720c */ /* 0x040fe20003fc4070 */
[----:B------:R-:W-:Y:S01]  /*60e0*/  @!P2 IMAD.MOV R101, RZ, RZ, -R101 ;  /* 0x000000ffff65a224 */ /* 0x000fe200078e0a65 */
[----:B------:R-:W-:Y:S01]  /*60f0*/  ISETP.GT.U32.AND P5, PT, R0, R103, PT ;  /* 0x000000670000720c */ /* 0x000fe20003fa4070 */
[----:B------:R-:W-:Y:S01]  /*6100*/  IMAD.HI.U32 R105, R244, R107, RZ ;  /* 0x0000006bf4697227 */ /* 0x000fe200078e00ff */
[----:B------:R-:W-:-:S02]  /*6110*/  ISETP.GT.U32.AND P2, PT, R0, R104, PT ;  /* 0x000000680000720c */ /* 0x000fc40003f44070 */
[----:B------:R-:W-:Y:S01]  /*6120*/  ISETP.GE.AND P0, PT, R111, RZ, PT ;  /* 0x000000ff6f00720c */ /* 0x000fe20003f06270 */
[----:B------:R-:W-:Y:S01]  /*6130*/  IMAD.HI.U32 R106, R244, R109, RZ ;  /* 0x0000006df46a7227 */ /* 0x000fe200078e00ff */
[----:B------:R-:W-:Y:S02]  /*6140*/  @!P4 IADD3 R100, -R100, RZ, RZ ;  /* 0x000000ff6464c210 */ /* 0x000fe40007ffe1ff */
[----:B------:R-:W-:Y:S01]  /*6150*/  ISETP.GE.AND P4, PT, R110, RZ, PT ;  /* 0x000000ff6e00720c */ /* 0x000fe20003f86270 */
[----:B------:R-:W-:Y:S01]  /*6160*/  IMAD.MOV R105, RZ, RZ, -R105 ;  /* 0x000000ffff697224 */ /* 0x000fe200078e0a69 */
[----:B------:R-:W-:Y:S01]  /*6170*/  ISETP.GE.AND P3, PT, R112, RZ, PT ;  /* 0x000000ff7000720c */ /* 0x000fe20003f66270 */
[----:B------:R-:W-:Y:S01]  /*6180*/  IMAD.MOV R106, RZ, RZ, -R106 ;  /* 0x000000ffff6a7224 */ /* 0x000fe200078e0a6a */
[C---:B------:R-:W-:Y:S01]  /*6190*/  LOP3.LUT R110, R243.reuse, 0xec, RZ, 0xfc, !PT ;  /* 0x000000ecf36e7812 */ /* 0x040fe200078efcff */
[C---:B------:R-:W-:Y:S01]  /*61a0*/  IMAD R105, R0.reuse, R105, R107 ;  /* 0x0000006900697224 */ /* 0x040fe200078e026b */
[C---:B------:R-:W-:Y:S01]  /*61b0*/  LOP3.LUT R107, R243.reuse, 0xe6, RZ, 0xfc, !PT ;  /* 0x000000e6f36b7812 */ /* 0x040fe200078efcff */
[----:B------:R-:W-:Y:S01]  /*61c0*/  IMAD R106, R0, R106, R109 ;  /* 0x0000006a006a7224 */ /* 0x000fe200078e026d */
[----:B------:R-:W-:Y:S01]  /*61d0*/  LOP3.LUT R109, R243, 0xea, RZ, 0xfc, !PT ;  /* 0x000000eaf36d7812 */ /* 0x000fe200078efcff */
[--C-:B------:R-:W-:Y:S01]  /*61e0*/  @!P6 IMAD.IADD R102, R102, 0x1, -R0.reuse ;  /* 0x000000016666e824 */ /* 0x100fe200078e0a00 */
[----:B------:R-:W-:Y:S01]  /*61f0*/  ISETP.GT.U32.AND P6, PT, R0, R105, PT ;  /* 0x000000690000720c */ /* 0x000fe20003fc4070 */
[--C-:B------:R-:W-:Y:S01]  /*6200*/  @!P2 IMAD.IADD R104, R104, 0x1, -R0.reuse ;  /* 0x000000016868a824 */ /* 0x100fe200078e0a00 */
[C---:B------:R-:W-:Y:S01]  /*6210*/  ISETP.GT.U32.AND P2, PT, R0.reuse, R106, PT ;  /* 0x0000006a0000720c */ /* 0x040fe20003f44070 */
[----:B------:R-:W-:Y:S01]  /*6220*/  @!P5 IMAD.IADD R103, R103, 0x1, -R0 ;  /* 0x000000016767d824 */ /* 0x000fe200078e0a00 */
[----:B------:R-:W-:Y:S01]  /*6230*/  IABS R111, R107 ;  /* 0x0000006b006f7213 */ /* 0x000fe20000000000 */
[----:B------:R-:W-:Y:S01]  /*6240*/  @!P1 IMAD.MOV R102, RZ, RZ, -R102 ;  /* 0x000000ffff669224 */ /* 0x000fe200078e0a66 */
[----:B------:R-:W-:Y:S01]  /*6250*/  ISETP.GE.AND P1, PT, R107, RZ, PT ;  /* 0x000000ff6b00720c */ /* 0x000fe20003f26270 */
[----:B------:R-:W-:Y:S01]  /*6260*/  @!P0 IMAD.MOV R104, RZ, RZ, -R104 ;  /* 0x000000ffff688224 */ /* 0x000fe200078e0a68 */
[----:B------:R-:W-:Y:S01]  /*6270*/  ISETP.GT.U32.AND P5, PT, R0, R103, PT ;  /* 0x000000670000720c */ /* 0x000fe20003fa4070 */
[----:B------:R-:W-:Y:S01]  /*6280*/  IMAD.HI.U32 R107, R244, R111, RZ ;  /* 0x0000006ff46b7227 */ /* 0x000fe200078e00ff */
[----:B------:R-:W-:-:S02]  /*6290*/  IABS R115, R109 ;  /* 0x0000006d00737213 */ /* 0x000fc40000000000 */
[----:B------:R-:W-:Y:S01]  /*62a0*/  ISETP.GE.AND P0, PT, R109, RZ, PT ;  /* 0x000000ff6d00720c */ /* 0x000fe20003f06270 */
[----:B------:R-:W-:Y:S01]  /*62b0*/  IMAD.MOV R190, RZ, RZ, -R190 ;  /* 0x000000ffffbe7224 */ /* 0x000fe200078e0abe */
[----:B------:R-:W-:Y:S01]  /*62c0*/  @!P6 IADD3 R105, R105, -R0, RZ ;  /* 0x800000006969e210 */ /* 0x000fe20007ffe0ff */
[--C-:B------:R-:W-:Y:S01]  /*62d0*/  @!P2 IMAD.IADD R106, R106, 0x1, -R0.reuse ;  /* 0x000000016a6aa824 */ /* 0x100fe200078e0a00 */
[----:B------:R-:W-:Y:S01]  /*62e0*/  IADD3 R107, -R107, RZ, RZ ;  /* 0x000000ff6b6b7210 */ /* 0x000fe20007ffe1ff */
[----:B------:R-:W-:Y:S01]  /*62f0*/  IMAD.HI.U32 R109, R244, R115, RZ ;  /* 0x00000073f46d7227 */ /* 0x000fe200078e00ff */
[C---:B------:R-:W-:Y:S02]  /*6300*/  ISETP.GT.U32.AND P6, PT, R0.reuse, R105, PT ;  /* 0x000000690000720c */ /* 0x040fe40003fc4070 */
[----:B------:R-:W-:Y:S01]  /*6310*/  ISETP.GT.U32.AND P2, PT, R0, R106, PT ;  /* 0x0000006a0000720c */ /* 0x000fe20003f44070 */
[--C-:B------:R-:W-:Y:S01]  /*6320*/  @!P5 IMAD.IADD R103, R103, 0x1, -R0.reuse ;  /* 0x000000016767d824 */ /* 0x100fe200078e0a00 */
[----:B------:R-:W-:Y:S01]  /*6330*/  ISETP.GE.AND P5, PT, R108, RZ, PT ;  /* 0x000000ff6c00720c */ /* 0x000fe20003fa6270 */
[----:B------:R-:W-:Y:S01]  /*6340*/  IMAD.MOV R109, RZ, RZ, -R109 ;  /* 0x000000ffff6d7224 */ /* 0x000fe200078e0a6d */
[----:B------:R-:W-:Y:S01]  /*6350*/  LOP3.LUT R108, R243, 0xe8, RZ, 0xfc, !PT ;  /* 0x000000e8f36c7812 */ /* 0x000fe200078efcff */
[C---:B------:R-:W-:Y:S01]  /*6360*/  IMAD R107, R0.reuse, R107, R111 ;  /* 0x0000006b006b7224 */ /* 0x040fe200078e026f */
[----:B------:R-:W-:Y:S01]  /*6370*/  IABS R117, R110 ;  /* 0x0000006e00757213 */ /* 0x000fe20000000000 */
[----:B------:R-:W-:Y:S01]  /*6380*/  IMAD R109, R0, R109, R115 ;  /* 0x0000006d006d7224 */ /* 0x000fe200078e0273 */
[----:B------:R-:W-:Y:S01]  /*6390*/  IABS R113, R108 ;  /* 0x0000006c00717213 */ /* 0x000fe20000000000 */
[----:B------:R-:W-:Y:S01]  /*63a0*/  @!P4 IMAD.MOV R103, RZ, RZ, -R103 ;  /* 0x000000ffff67c224 */ /* 0x000fe200078e0a67 */
[----:B------:R-:W-:Y:S01]  /*63b0*/  ISETP.GE.AND P4, PT, R108, RZ, PT ;  /* 0x000000ff6c00720c */ /* 0x000fe20003f86270 */
[--C-:B------:R-:W-:Y:S01]  /*63c0*/  @!P6 IMAD.IADD R105, R105, 0x1, -R0.reuse ;  /* 0x000000016969e824 */ /* 0x100fe200078e0a00 */
[----:B------:R-:W-:Y:S01]  /*63d0*/  IABS R115, R118 ;  /* 0x0000007600737213 */ /* 0x000fe20000000000 */
[----:B------:R-:W-:Y:S01]  /*63e0*/  @!P2 IMAD.IADD R106, R106, 0x1, -R0 ;  /* 0x000000016a6aa824 */ /* 0x000fe200078e0a00 */
[----:B------:R-:W-:Y:S01]  /*63f0*/  ISETP.GE.AND P6, PT, R110, RZ, PT ;  /* 0x000000ff6e00720c */ /* 0x000fe20003fc6270 */
[----:B------:R-:W-:Y:S01]  /*6400*/  @!P3 IMAD.MOV R105, RZ, RZ, -R105 ;  /* 0x000000ffff69b224 */ /* 0x000fe200078e0a69 */
[----:B------:R-:W-:Y:S01]  /*6410*/  ISETP.GT.U32.AND P3, PT, R0, R107, PT ;  /* 0x0000006b0000720c */ /* 0x000fe20003f64070 */
[----:B------:R-:W-:-:S04]  /*6420*/  IMAD.HI.U32 R108, R244, R113, RZ ;  /* 0x00000071f46c7227 */ /* 0x000fc800078e00ff */
[----:B------:R-:W-:Y:S01]  /*6430*/  @!P5 IMAD.MOV R106, RZ, RZ, -R106 ;  /* 0x000000ffff6ad224 */ /* 0x000fe200078e0a6a */
[----:B------:R-:W-:Y:S01]  /*6440*/  ISETP.GT.U32.AND P5, PT, R0, R109, PT ;  /* 0x0000006d0000720c */ /* 0x000fe20003fa4070 */
[----:B------:R-:W-:Y:S02]  /*6450*/  IMAD.MOV R108, RZ, RZ, -R108 ;  /* 0x000000ffff6c7224 */ /* 0x000fe400078e0a6c */
[----:B------:R-:W-:-:S04]  /*6460*/  IMAD.HI.U32 R110, R244, R117, RZ ;  /* 0x00000075f46e7227 */ /* 0x000fc800078e00ff */
[----:B------:R-:W-:Y:S01]  /*6470*/  IMAD R108, R0, R108, R113 ;  /* 0x0000006c006c7224 */ /* 0x000fe200078e0271 */
[----:B------:R-:W-:Y:S01]  /*6480*/  @!P3 IADD3 R107, R107, -R0, RZ ;  /* 0x800000006b6bb210 */ /* 0x000fe20007ffe0ff */
[----:B------:R-:W-:Y:S01]  /*6490*/  IMAD.HI.U32 R112, R244, R115, RZ ;  /* 0x00000073f4707227 */ /* 0x000fe200078e00ff */
[----:B------:R-:W-:Y:S02]  /*64a0*/  IABS R113, R116 ;  /* 0x0000007400717213 */ /* 0x000fe40000000000 */
[C---:B------:R-:W-:Y:S01]  /*64b0*/  ISETP.GT.U32.AND P2, PT, R0.reuse, R108, PT ;  /* 0x0000006c0000720c */ /* 0x040fe20003f44070 */
[----:B------:R-:W-:Y:S01]  /*64c0*/  @!P5 IMAD.IADD R109, R109, 0x1, -R0 ;  /* 0x000000016d6dd824 */ /* 0x000fe200078e0a00 */
[C---:B------:R-:W-:Y:S01]  /*64d0*/  ISETP.GT.U32.AND P3, PT, R0.reuse, R107, PT ;  /* 0x0000006b0000720c */ /* 0x040fe20003f64070 */
[----:B------:R-:W-:Y:S02]  /*64e0*/  IMAD.MOV R110, RZ, RZ, -R110 ;  /* 0x000000ffff6e7224 */ /* 0x000fe400078e0a6e */
[----:B------:R-:W-:Y:S01]  /*64f0*/  IMAD.MOV R112, RZ, RZ, -R112 ;  /* 0x000000ffff707224 */ /* 0x000fe200078e0a70 */
[C---:B------:R-:W-:Y:S01]  /*6500*/  ISETP.GT.U32.AND P5, PT, R0.reuse, R109, PT ;  /* 0x0000006d0000720c */ /* 0x040fe20003fa4070 */
[C---:B------:R-:W-:Y:S01]  /*6510*/  IMAD R110, R0.reuse, R110, R117 ;  /* 0x0000006e006e7224 */ /* 0x040fe200078e0275 */
[----:B------:R-:W-:Y:S01]  /*6520*/  IABS R117, R121 ;  /* 0x0000007900757213 */ /* 0x000fe20000000000 */
[----:B------:R-:W-:-:S02]  /*6530*/  IMAD R112, R0, R112, R115 ;  /* 0x0000007000707224 */ /* 0x000fc400078e0273 */
[----:B------:R-:W-:-:S04]  /*6540*/  IMAD.HI.U32 R111, R244, R113, RZ ;  /* 0x00000071f46f7227 */ /* 0x000fc800078e00ff */
[--C-:B------:R-:W-:Y:S02]  /*6550*/  @!P2 IMAD.IADD R108, R108, 0x1, -R0.reuse ;  /* 0x000000016c6ca824 */ /* 0x100fe400078e0a00 */
[--C-:B------:R-:W-:Y:S01]  /*6560*/  @!P3 IMAD.IADD R107, R107, 0x1, -R0.reuse ;  /* 0x000000016b6bb824 */ /* 0x100fe200078e0a00 */
[C---:B------:R-:W-:Y:S01]  /*6570*/  ISETP.GT.U32.AND P3, PT, R0.reuse, R110, PT ;  /* 0x0000006e0000720c */ /* 0x040fe20003f64070 */
[----:B------:R-:W-:Y:S01]  /*6580*/  @!P5 IMAD.IADD R109, R109, 0x1, -R0 ;  /* 0x000000016d6dd824 */ /* 0x000fe200078e0a00 */
[C---:B------:R-:W-:Y:S01]  /*6590*/  ISETP.GT.U32.AND P2, PT, R0.reuse, R108, PT ;  /* 0x0000006c0000720c */ /* 0x040fe20003f44070 */
[----:B------:R-:W-:Y:S01]  /*65a0*/  IMAD.MOV R111, RZ, RZ, -R111 ;  /* 0x000000ffff6f7224 */ /* 0x000fe200078e0a6f */
[C---:B------:R-:W-:Y:S01]  /*65b0*/  ISETP.GT.U32.AND P5, PT, R0.reuse, R112, PT ;  /* 0x000000700000720c */ /* 0x040fe20003fa4070 */
[----:B------:R-:W-:Y:S02]  /*65c0*/  IMAD.MOV.U32 R115, RZ, RZ, R114 ;  /* 0x000000ffff737224 */ /* 0x000fe400078e0072 */
[----:B------:R-:W-:-:S02]  /*65d0*/  IMAD R111, R0, R111, R113 ;  /* 0x0000006f006f7224 */ /* 0x000fc400078e0271 */
[----:B------:R-:W-:-:S04]  /*65e0*/  IMAD.HI.U32 R113, R244, R115, RZ ;  /* 0x00000073f4717227 */ /* 0x000fc800078e00ff */
[----:B------:R-:W-:Y:S01]  /*65f0*/  @!P3 IMAD.IADD R110, R110, 0x1, -R0 ;  /* 0x000000016e6eb824 */ /* 0x000fe200078e0a00 */
[----:B------:R-:W-:Y:S01]  /*6600*/  ISETP.GE.AND P3, PT, R116, RZ, PT ;  /* 0x000000ff7400720c */ /* 0x000fe20003f66270 */
[----:B------:R-:W-:Y:S01]  /*6610*/  IMAD.MOV R113, RZ, RZ, -R113 ;  /* 0x000000ffff717224 */ /* 0x000fe200078e0a71 */
[-C--:B------:R-:W-:Y:S01]  /*6620*/  @!P2 IADD3 R108, R108, -R0.reuse, RZ ;  /* 0x800000006c6ca210 */ /* 0x080fe20007ffe0ff */
[----:B------:R-:W-:Y:S01]  /*6630*/  @!P1 IMAD.MOV R107, RZ, RZ, -R107 ;  /* 0x000000ffff6b9224 */ /* 0x000fe200078e0a6b */
[C---:B------:R-:W-:Y:S01]  /*6640*/  ISETP.GT.U32.AND P2, PT, R0.reuse, R111, PT ;  /* 0x0000006f0000720c */ /* 0x040fe20003f44070 */
[----:B------:R-:W-:Y:S01]  /*6650*/  IMAD R113, R0, R113, R115 ;  /* 0x0000007100717224 */ /* 0x000fe200078e0273 */
[----:B------:R-:W-:Y:S01]  /*6660*/  @!P5 IADD3 R112, R112, -R0, RZ ;  /* 0x800000007070d210 */ /* 0x000fe20007ffe0ff */
[----:B------:R-:W-:Y:S01]  /*6670*/  IMAD.HI.U32 R115, R244, R119, RZ ;  /* 0x00000077f4737227 */ /* 0x000fe200078e00ff */
[C---:B------:R-:W-:Y:S02]  /*6680*/  ISETP.GT.U32.AND P1, PT, R0.reuse, R110, PT ;  /* 0x0000006e0000720c */ /* 0x040fe40003f24070 */
[----:B------:R-:W-:Y:S01]  /*6690*/  ISETP.GT.U32.AND P5, PT, R0, R112, PT ;  /* 0x000000700000720c */ /* 0x000fe20003fa4070 */
[----:B------:R-:W-:-:S04]  /*66a0*/  IMAD.HI.U32 R114, R244, R117, RZ ;  /* 0x00000075f4727227 */ /* 0x000fc800078e00ff */
[----:B------:R-:W-:Y:S02]  /*66b0*/  IMAD.MOV R115, RZ, RZ, -R115 ;  /* 0x000000ffff737224 */ /* 0x000fe400078e0a73 */
[----:B------:R-:W-:Y:S02]  /*66c0*/  IMAD.MOV R114, RZ, RZ, -R114 ;  /* 0x000000ffff727224 */ /* 0x000fe400078e0a72 */
[--C-:B------:R-:W-:Y:S01]  /*66d0*/  @!P2 IMAD.IADD R111, R111, 0x1, -R0.reuse ;  /* 0x000000016f6fa824 */ /* 0x100fe200078e0a00 */
[----:B------:R-:W-:Y:S01]  /*66e0*/  ISETP.GE.AND P2, PT, R118, RZ, PT ;  /* 0x000000ff7600720c */ /* 0x000fe20003f46270 */
[C---:B------:R-:W-:Y:S01]  /*66f0*/  IMAD R115, R0.reuse, R115, R119 ;  /* 0x0000007300737224 */ /* 0x040fe200078e0277 */
[----:B------:R-:W-:Y:S01]  /*6700*/  LOP3.LUT R118, R243, 0xf8, RZ, 0xfc, !PT ;  /* 0x000000f8f3767812 */ /* 0x000fe200078efcff */
[----:B------:R-:W-:Y:S01]  /*6710*/  IMAD R114, R0, R114, R117 ;  /* 0x0000007200727224 */ /* 0x000fe200078e0275 */
[----:B------:R-:W-:Y:S01]  /*6720*/  @!P5 IADD3 R112, R112, -R0, RZ ;  /* 0x800000007070d210 */ /* 0x000fe20007ffe0ff */
[----:B------:R-:W-:Y:S01]  /*6730*/  @!P1 IMAD.IADD R110, R110, 0x1, -R0 ;  /* 0x000000016e6e9824 */ /* 0x000fe200078e0a00 */
[C---:B------:R-:W-:Y:S01]  /*6740*/  ISETP.GT.U32.AND P1, PT, R0.reuse, R113, PT ;  /* 0x000000710000720c */ /* 0x040fe20003f24070 */
[----:B------:R-:W-:Y:S01]  /*6750*/  @!P4 IMAD.MOV R108, RZ, RZ, -R108 ;  /* 0x000000ffff6cc224 */ /* 0x000fe200078e0a6c */
[C---:B------:R-:W-:Y:S01]  /*6760*/  ISETP.GT.U32.AND P4, PT, R0.reuse, R111, PT ;  /* 0x0000006f0000720c */ /* 0x040fe20003f84070 */
[----:B------:R-:W-:Y:S01]  /*6770*/  @!P6 IMAD.MOV R110, RZ, RZ, -R110 ;  /* 0x000000ffff6ee224 */ /* 0x000fe200078e0a6e */
[C---:B------:R-:W-:Y:S01]  /*6780*/  ISETP.GT.U32.AND P5, PT, R0.reuse, R115, PT ;  /* 0x000000730000720c */ /* 0x040fe20003fa4070 */
[----:B------:R-:W-:Y:S01]  /*6790*/  @!P0 IMAD.MOV R109, RZ, RZ, -R109 ;  /* 0x000000ffff6d8224 */ /* 0x000fe200078e0a6d */
[C---:B------:R-:W-:Y:S01]  /*67a0*/  ISETP.GT.U32.AND P6, PT, R0.reuse, R114, PT ;  /* 0x000000720000720c */ /* 0x040fe20003fc4070 */
[----:B------:R-:W-:Y:S01]  /*67b0*/  IMAD R190, R0, R190, R197 ;  /* 0x000000be00be7224 */ /* 0x000fe200078e02c5 */
[----:B------:R-:W-:-:S02]  /*67c0*/  ISETP.GE.AND P0, PT, R120, RZ, PT ;  /* 0x000000ff7800720c */ /* 0x000fc40003f06270 */
[----:B------:R-:W-:Y:S02]  /*67d0*/  LOP3.LUT R120, R243, 0xfa, RZ, 0xfc, !PT ;  /* 0x000000faf3787812 */ /* 0x000fe400078efcff */
[----:B------:R-:W-:Y:S01]  /*67e0*/  IABS R119, R118 ;  /* 0x0000007600777213 */ /* 0x000fe20000000000 */
[--C-:B------:R-:W-:Y:S01]  /*67f0*/  @!P1 IMAD.IADD R113, R113, 0x1, -R0.reuse ;  /* 0x0000000171719824 */ /* 0x100fe200078e0a00 */
[----:B------:R-:W-:Y:S01]  /*6800*/  ISETP.GE.AND P1, PT, R122, RZ, PT ;  /* 0x000000ff7a00720c */ /* 0x000fe20003f26270 */
[--C-:B------:R-:W-:Y:S01]  /*6810*/  @!P4 IMAD.IADD R111, R111, 0x1, -R0.reuse ;  /* 0x000000016f6fc824 */ /* 0x100fe200078e0a00 */
[----:B------:R-:W-:Y:S01]  /*6820*/  ISETP.GE.AND P4, PT, R121, RZ, PT ;  /* 0x000000ff7900720c */ /* 0x000fe20003f86270 */
[--C-:B------:R-:W-:Y:S01]  /*6830*/  @!P5 IMAD.IADD R115, R115, 0x1, -R0.reuse ;  /* 0x000000017373d824 */ /* 0x100fe200078e0a00 */
[----:B------:R-:W-:Y:S01]  /*6840*/  IABS R121, R120 ;  /* 0x0000007800797213 */ /* 0x000fe20000000000 */
[----:B------:R-:W-:Y:S01]  /*6850*/  @!P6 IMAD.IADD R114, R114, 0x1, -R0 ;  /* 0x000000017272e824 */ /* 0x000fe200078e0a00 */
[----:B------:R-:W-:Y:S01]  /*6860*/  ISETP.GT.U32.AND P6, PT, R0, R113, PT ;  /* 0x000000710000720c */ /* 0x000fe20003fc4070 */
[----:B------:R-:W-:Y:S01]  /*6870*/  IMAD.HI.U32 R116, R244, R119, RZ ;  /* 0x00000077f4747227 */ /* 0x000fe200078e00ff */
[----:B------:R-:W-:-:S02]  /*6880*/  LOP3.LUT R122, R243, 0xfc, RZ, 0xfc, !PT ;  /* 0x000000fcf37a7812 */ /* 0x000fc400078efcff */
[C---:B------:R-:W-:Y:S01]  /*6890*/  ISETP.GT.U32.AND P5, PT, R0.reuse, R114, PT ;  /* 0x000000720000720c */ /* 0x040fe20003fa4070 */
[----:B------:R-:W-:Y:S01]  /*68a0*/  @!P3 IMAD.MOV R111, RZ, RZ, -R111 ;  /* 0x000000ffff6fb224 */ /* 0x000fe200078e0a6f */
[----:B------:R-:W-:Y:S01]  /*68b0*/  ISETP.GT.U32.AND P3, PT, R0, R115, PT ;  /* 0x000000730000720c */ /* 0x000fe20003f64070 */
[----:B------:R-:W-:Y:S01]  /*68c0*/  IMAD.HI.U32 R117, R244, R121, RZ ;  /* 0x00000079f4757227 */ /* 0x000fe200078e00ff */
[----:B------:R-:W-:Y:S02]  /*68d0*/  IABS R123, R122 ;  /* 0x0000007a007b7213 */ /* 0x000fe40000000000 */
[----:B------:R-:W-:Y:S01]  /*68e0*/  @!P2 IADD3 R112, -R112, RZ, RZ ;  /* 0x000000ff7070a210 */ /* 0x000fe20007ffe1ff */
[----:B------:R-:W-:Y:S02]  /*68f0*/  IMAD.MOV R116, RZ, RZ, -R116 ;  /* 0x000000ffff747224 */ /* 0x000fe400078e0a74 */
[----:B------:R-:W-:Y:S01]  /*6900*/  IMAD.MOV R117, RZ, RZ, -R117 ;  /* 0x000000ffff757224 */ /* 0x000fe200078e0a75 */
[----:B------:R-:W-:Y:S01]  /*6910*/  @!P6 IADD3 R113, R113, -R0, RZ ;  /* 0x800000007171e210 */ /* 0x000fe20007ffe0ff */
[----:B------:R-:W-:-:S02]  /*6920*/  IMAD R116, R0, R116, R119 ;  /* 0x0000007400747224 */ /* 0x000fc400078e0277 */
[C---:B------:R-:W-:Y:S02]  /*6930*/  IMAD R117, R0.reuse, R117, R121 ;  /* 0x0000007500757224 */ /* 0x040fe400078e0279 */
[--C-:B------:R-:W-:Y:S01]  /*6940*/  @!P3 IMAD.IADD R115, R115, 0x1, -R0.reuse ;  /* 0x000000017373b824 */ /* 0x100fe200078e0a00 */
[----:B------:R-:W-:Y:S01]  /*6950*/  ISETP.GT.U32.AND P6, PT, R0, R116, PT ;  /* 0x000000740000720c */ /* 0x000fe20003fc4070 */
[----:B------:R-:W-:Y:S01]  /*6960*/  @!P5 IMAD.IADD R114, R114, 0x1, -R0 ;  /* 0x000000017272d824 */ /* 0x000fe200078e0a00 */
[----:B------:R-:W-:Y:S01]  /*6970*/  ISETP.GT.U32.AND P3, PT, R0, R117, PT ;  /* 0x000000750000720c */ /* 0x000fe20003f64070 */
[----:B------:R-:W-:Y:S01]  /*6980*/  IMAD.HI.U32 R119, R244, R125, RZ ;  /* 0x0000007df4777227 */ /* 0x000fe200078e00ff */
[----:B------:R-:W-:-:S03]  /*6990*/  ISETP.GE.AND P5, PT, R118, RZ, PT ;  /* 0x000000ff7600720c */ /* 0x000fc60003fa6270 */
[----:B------:R-:W-:-:S04]  /*69a0*/  IMAD.HI.U32 R118, R244, R123, RZ ;  /* 0x0000007bf4767227 */ /* 0x000fc800078e00ff */
[----:B------:R-:W-:Y:S02]  /*69b0*/  IMAD.MOV R118, RZ, RZ, -R118 ;  /* 0x000000ffff767224 */ /* 0x000fe400078e0a76 */
[--C-:B------:R-:W-:Y:S01]  /*69c0*/  @!P6 IMAD.IADD R116, R116, 0x1, -R0.reuse ;  /* 0x000000017474e824 */ /* 0x100fe200078e0a00 */
[----:B------:R-:W-:Y:S01]  /*69d0*/  ISETP.GE.AND P6, PT, R120, RZ, PT ;  /* 0x000000ff7800720c */ /* 0x000fe20003fc6270 */
[----:B------:R-:W-:Y:S02]  /*69e0*/  @!P3 IMAD.IADD R117, R117, 0x1, -R0 ;  /* 0x000000017575b824 */ /* 0x000fe400078e0a00 */
[----:B------:R-:W-:Y:S01]  /*69f0*/  IMAD.MOV R119, RZ, RZ, -R119 ;  /* 0x000000ffff777224 */ /* 0x000fe200078e0a77 */
[C---:B------:R-:W-:Y:S01]  /*6a00*/  ISETP.GT.U32.AND P2, PT, R0.reuse, R116, PT ;  /* 0x000000740000720c */ /* 0x040fe20003f44070 */
[C---:B------:R-:W-:Y:S01]  /*6a10*/  IMAD R118, R0.reuse, R118, R123 ;  /* 0x0000007600767224 */ /* 0x040fe200078e027b */
[----:B------:R-:W-:Y:S01]  /*6a20*/  IABS R123, R126 ;  /* 0x0000007e007b7213 */ /* 0x000fe20000000000 */
[C---:B------:R-:W-:Y:S01]  /*6a30*/  IMAD R119, R0.reuse, R119, R125 ;  /* 0x0000007700777224 */ /* 0x040fe200078e027d */
[----:B------:R-:W-:Y:S01]  /*6a40*/  ISETP.GT.U32.AND P3, PT, R0, R117, PT ;  /* 0x000000750000720c */ /* 0x000fe20003f64070 */
[----:B------:R-:W-:Y:S01]  /*6a50*/  @!P4 IMAD.MOV R114, RZ, RZ, -R114 ;  /* 0x000000ffff72c224 */ /* 0x000fe200078e0a72 */
[----:B------:R-:W-:Y:S01]  /*6a60*/  IABS R125, R128 ;  /* 0x00000080007d7213 */ /* 0x000fe20000000000 */
[----:B------:R-:W-:Y:S01]  /*6a70*/  IMAD.HI.U32 R120, R244, R123, RZ ;  /* 0x0000007bf4787227 */ /* 0x000fe200078e00ff */
[----:B------:R-:W-:-:S03]  /*6a80*/  ISETP.GT.U32.AND P4, PT, R0, R119, PT ;  /* 0x000000770000720c */ /* 0x000fc60003f84070 */
[----:B------:R-:W-:-:S04]  /*6a90*/  IMAD.HI.U32 R121, R244, R125, RZ ;  /* 0x0000007df4797227 */ /* 0x000fc800078e00ff */
[----:B------:R-:W-:Y:S02]  /*6aa0*/  IMAD.MOV R120, RZ, RZ, -R120 ;  /* 0x000000ffff787224 */ /* 0x000fe400078e0a78 */
[----:B------:R-:W-:Y:S01]  /*6ab0*/  @!P0 IMAD.MOV R113, RZ, RZ, -R113 ;  /* 0x000000ffff718224 */ /* 0x000fe200078e0a71 */
[----:B------:R-:W-:Y:S01]  /*6ac0*/  ISETP.GT.U32.AND P0, PT, R0, R118, PT ;  /* 0x000000760000720c */ /* 0x000fe20003f04070 */
[----:B------:R-:W-:Y:S01]  /*6ad0*/  IMAD.MOV R121, RZ, RZ, -R121 ;  /* 0x000000ffff797224 */ /* 0x000fe200078e0a79 */
[----:B------:R-:W-:Y:S01]  /*6ae0*/  @!P3 IADD3 R117, R117, -R0, RZ ;  /* 0x800000007575b210 */ /* 0x000fe20007ffe0ff */
[----:B------:R-:W-:Y:S01]  /*6af0*/  @!P2 IMAD.IADD R116, R116, 0x1, -R0 ;  /* 0x000000017474a824 */ /* 0x000fe200078e0a00 */
[----:B------:R-:W-:Y:S01]  /*6b00*/  ISETP.GE.AND P3, PT, R126, RZ, PT ;  /* 0x000000ff7e00720c */ /* 0x000fe20003f66270 */
[C---:B------:R-:W-:Y:S01]  /*6b10*/  IMAD R120, R0.reuse, R120, R123 ;  /* 0x0000007800787224 */ /* 0x040fe200078e027b */
[C---:B------:R-:W-:Y:S01]  /*6b20*/  LOP3.LUT R123, R243.reuse, 0x104, RZ, 0xfc, !PT ;  /* 0x00000104f37b7812 */ /* 0x040fe200078efcff */
[C---:B------:R-:W-:Y:S01]  /*6b30*/  IMAD R121, R0.reuse, R121, R125 ;  /* 0x0000007900797224 */ /* 0x040fe200078e027d */
[----:B------:R-:W-:Y:S01]  /*6b40*/  LOP3.LUT R126, R243, 0x106, RZ, 0xfc, !PT ;  /* 0x00000106f37e7812 */ /* 0x000fe200078efcff */
[----:B------:R-:W-:Y:S01]  /*6b50*/  @!P5 IMAD.MOV R116, RZ, RZ, -R116 ;  /* 0x000000ffff74d224 */ /* 0x000fe200078e0a74 */
[C---:B------:R-:W-:Y:S01]  /*6b60*/  ISETP.GT.U32.AND P5, PT, R0.reuse, R120, PT ;  /* 0x000000780000720c */ /* 0x040fe20003fa4070 */
[--C-:B------:R-:W-:Y:S01]  /*6b70*/  @!P4 IMAD.IADD R119, R119, 0x1, -R0.reuse ;  /* 0x000000017777c824 */ /* 0x100fe200078e0a00 */
[----:B------:R-:W-:Y:S01]  /*6b80*/  IABS R125, R123 ;  /* 0x0000007b007d7213 */ /* 0x000fe20000000000 */
[----:B------:R-:W-:Y:S01]  /*6b90*/  @!P6 IMAD.MOV R117, RZ, RZ, -R117 ;  /* 0x000000ffff75e224 */ /* 0x000fe200078e0a75 */
[----:B------:R-:W-:Y:S01]  /*6ba0*/  ISETP.GT.U32.AND P6, PT, R0, R121, PT ;  /* 0x000000790000720c */ /* 0x000fe20003fc4070 */
[----:B------:R-:W-:Y:S01]  /*6bb0*/  @!P0 IMAD.IADD R118, R118, 0x1, -R0 ;  /* 0x0000000176768824 */ /* 0x000fe200078e0a00 */
[----:B------:R-:W-:Y:S01]  /*6bc0*/  ISETP.GT.U32.AND P4, PT, R0, R119, PT ;  /* 0x000000770000720c */ /* 0x000fe20003f84070 */
[----:B------:R-:W-:Y:S01]  /*6bd0*/  @!P1 IMAD.MOV R115, RZ, RZ, -R115 ;  /* 0x000000ffff739224 */ /* 0x000fe200078e0a73 */
[----:B------:R-:W-:Y:S01]  /*6be0*/  ISETP.GE.AND P1, PT, R122, RZ, PT ;  /* 0x000000ff7a00720c */ /* 0x000fe20003f26270 */
[----:B------:R-:W-:Y:S01]  /*6bf0*/  IMAD.HI.U32 R122, R244, R125, RZ ;  /* 0x0000007df47a7227 */ /* 0x000fe200078e00ff */
[----:B------:R-:W-:-:S02]  /*6c00*/  ISETP.GT.U32.AND P0, PT, R0, R118, PT ;  /* 0x000000760000720c */ /* 0x000fc40003f04070 */
[----:B------:R-:W-:Y:S01]  /*6c10*/  IABS R127, R126 ;  /* 0x0000007e007f7213 */ /* 0x000fe20000000000 */
[----:B------:R-:W-:Y:S01]  /*6c20*/  IMAD.MOV R122, RZ, RZ, -R122 ;  /* 0x000000ffff7a7224 */ /* 0x000fe200078e0a7a */
[----:B------:R-:W-:Y:S02]  /*6c30*/  @!P5 IADD3 R120, R120, -R0, RZ ;  /* 0x800000007878d210 */ /* 0x000fe40007ffe0ff */
[----:B------:R-:W-:Y:S01]  /*6c40*/  ISETP.GE.AND P2, PT, R124, RZ, PT ;  /* 0x000000ff7c00720c */ /* 0x000fe20003f46270 */
[--C-:B------:R-:W-:Y:S01]  /*6c50*/  @!P6 IMAD.IADD R121, R121, 0x1, -R0.reuse ;  /* 0x000000017979e824 */ /* 0x100fe200078e0a00 */
[----:B------:R-:W-:Y:S01]  /*6c60*/  ISETP.GT.U32.AND P5, PT, R0, R120, PT ;  /* 0x000000780000720c */ /* 0x000fe20003fa4070 */
[----:B------:R-:W-:Y:S01]  /*6c70*/  @!P4 IMAD.IADD R119, R119, 0x1, -R0 ;  /* 0x000000017777c824 */ /* 0x000fe200078e0a00 */
[----:B------:R-:W-:Y:S01]  /*6c80*/  ISETP.GE.AND P4, PT, R123, RZ, PT ;  /* 0x000000ff7b00720c */ /* 0x000fe20003f86270 */
[----:B------:R-:W-:Y:S01]  /*6c90*/  IMAD.HI.U32 R123, R244, R127, RZ ;  /* 0x0000007ff47b7227 */ /* 0x000fe200078e00ff */
[----:B------:R-:W-:-:S03]  /*6ca0*/  ISETP.GT.U32.AND P6, PT, R0, R121, PT ;  /* 0x000000790000720c */ /* 0x000fc60003fc4070 */
[--C-:B------:R-:W-:Y:S01]  /*6cb0*/  @!P0 IMAD.IADD R118, R118, 0x1, -R0.reuse ;  /* 0x0000000176768824 */ /* 0x100fe200078e0a00 */
[----:B------:R-:W-:Y:S01]  /*6cc0*/  ISETP.GE.AND P0, PT, R128, RZ, PT ;  /* 0x000000ff8000720c */ /* 0x000fe20003f06270 */
[----:B------:R-:W-:Y:S01]  /*6cd0*/  IMAD.MOV R123, RZ, RZ, -R123 ;  /* 0x000000ffff7b7224 */ /* 0x000fe200078e0a7b */
[----:B------:R-:W-:Y:S01]  /*6ce0*/  LOP3.LUT R128, R243, 0x108, RZ, 0xfc, !PT ;  /* 0x00000108f3807812 */ /* 0x000fe200078efcff */
[C---:B------:R-:W-:Y:S02]  /*6cf0*/  IMAD R122, R0.reuse, R122, R125 ;  /* 0x0000007a007a7224 */ /* 0x040fe400078e027d */
[----:B------:R-:W-:Y:S01]  /*6d00*/  IMAD R123, R0, R123, R127 ;  /* 0x0000007b007b7224 */ /* 0x000fe200078e027f */
[----:B------:R-:W-:Y:S01]  /*6d10*/  IABS R124, R128 ;  /* 0x00000080007c7213 */ /* 0x000fe20000000000 */
[--C-:B------:R-:W-:Y:S01]  /*6d20*/  @!P5 IMAD.IADD R120, R120, 0x1, -R0.reuse ;  /* 0x000000017878d824 */ /* 0x100fe200078e0a00 */
[C---:B------:R-:W-:Y:S01]  /*6d30*/  ISETP.GT.U32.AND P5, PT, R0.reuse, R122, PT ;  /* 0x0000007a0000720c */ /* 0x040fe20003fa4070 */
[----:B------:R-:W-:Y:S01]  /*6d40*/  @!P6 IMAD.IADD R121, R121, 0x1, -R0 ;  /* 0x000000017979e824 */ /* 0x000fe200078e0a00 */
[----:B------:R-:W-:Y:S01]  /*6d50*/  ISETP.GT.U32.AND P6, PT, R0, R123, PT ;  /* 0x0000007b0000720c */ /* 0x000fe20003fc4070 */
[----:B------:R-:W-:Y:S01]  /*6d60*/  IMAD.MOV.U32 R125, RZ, RZ, R124 ;  /* 0x000000ffff7d7224 */ /* 0x000fe200078e007c */
[----:B------:R-:W-:Y:S01]  /*6d70*/  IABS R127, R130 ;  /* 0x00000082007f7213 */ /* 0x000fe20000000000 */
[----:B------:R-:W-:Y:S01]  /*6d80*/  @!P1 IMAD.MOV R118, RZ, RZ, -R118 ;  /* 0x000000ffff769224 */ /* 0x000fe200078e0a76 */
[----:B------:R-:W-:Y:S01]  /*6d90*/  ISETP.GE.AND P1, PT, R126, RZ, PT ;  /* 0x000000ff7e00720c */ /* 0x000fe20003f26270 */
[----:B------:R-:W-:-:S04]  /*6da0*/  IMAD.HI.U32 R124, R244, R125, RZ ;  /* 0x0000007df47c7227 */ /* 0x000fc800078e00ff */
[----:B------:R-:W-:Y:S01]  /*6db0*/  IMAD.HI.U32 R126, R244, R129, RZ ;  /* 0x00000081f47e7227 */ /* 0x000fe200078e00ff */
[----:B------:R-:W-:-:S03]  /*6dc0*/  IADD3 R124, -R124, RZ, RZ ;  /* 0x000000ff7c7c7210 */ /* 0x000fc60007ffe1ff */
[--C-:B------:R-:W-:Y:S02]  /*6dd0*/  @!P5 IMAD.IADD R122, R122, 0x1, -R0.reuse ;  /* 0x000000017a7ad824 */ /* 0x100fe400078e0a00 */
[----:B------:R-:W-:Y:S02]  /*6de0*/  @!P6 IMAD.IADD R123, R123, 0x1, -R0 ;  /* 0x000000017b7be824 */ /* 0x000fe400078e0a00 */
[C---:B------:R-:W-:Y:S01]  /*6df0*/  IMAD R124, R0.reuse, R124, R125 ;  /* 0x0000007c007c7224 */ /* 0x040fe200078e027d */
[----:B------:R-:W-:Y:S01]  /*6e00*/  ISETP.GT.U32.AND P6, PT, R0, R122, PT ;  /* 0x0000007a0000720c */ /* 0x000fe20003fc4070 */
[----:B------:R-:W-:-:S03]  /*6e10*/  IMAD.HI.U32 R125, R244, R127, RZ ;  /* 0x0000007ff47d7227 */ /* 0x000fc600078e00ff */
[C---:B------:R-:W-:Y:S01]  /*6e20*/  ISETP.GT.U32.AND P5, PT, R0.reuse, R124, PT ;  /* 0x0000007c0000720c */ /* 0x040fe20003fa4070 */
[----:B------:R-:W-:Y:S02]  /*6e30*/  IMAD.MOV R125, RZ, RZ, -R125 ;  /* 0x000000ffff7d7224 */ /* 0x000fe400078e0a7d */
[----:B------:R-:W-:Y:S02]  /*6e40*/  IMAD.MOV R126, RZ, RZ, -R126 ;  /* 0x000000ffff7e7224 */ /* 0x000fe400078e0a7e */
[C---:B------:R-:W-:Y:S01]  /*6e50*/  IMAD R125, R0.reuse, R125, R127 ;  /* 0x0000007d007d7224 */ /* 0x040fe200078e027f */
[----:B------:R-:W-:Y:S01]  /*6e60*/  IABS R127, R134 ;  /* 0x00000086007f7213 */ /* 0x000fe20000000000 */
[----:B------:R-:W-:Y:S02]  /*6e70*/  IMAD R126, R0, R126, R129 ;  /* 0x0000007e007e7224 */ /* 0x000fe400078e0281 */
[----:B------:R-:W-:Y:S01]  /*6e80*/  @!P6 IMAD.IADD R122, R122, 0x1, -R0 ;  /* 0x000000017a7ae824 */ /* 0x000fe200078e0a00 */
[----:B------:R-:W-:Y:S01]  /*6e90*/  MOV R129, R127 ;  /* 0x0000007f00817202 */ /* 0x000fe20000000f00 */
[----:B------:R-:W-:Y:S01]  /*6ea0*/  IMAD.HI.U32 R127, R244, R131, RZ ;  /* 0x00000083f47f7227 */ /* 0x000fe200078e00ff */
[----:B------:R-:W-:-:S02]  /*6eb0*/  ISETP.GT.U32.AND P6, PT, R0, R125, PT ;  /* 0x0000007d0000720c */ /* 0x000fc40003fc4070 */
[----:B------:R-:W-:Y:S01]  /*6ec0*/  @!P4 IADD3 R122, -R122, RZ, RZ ;  /* 0x000000ff7a7ac210 */ /* 0x000fe20007ffe1ff */
[----:B------:R-:W-:Y:S01]  /*6ed0*/  IMAD.MOV R127, RZ, RZ, -R127 ;  /* 0x000000ffff7f7224 */ /* 0x000fe200078e0a7f */
[----:B------:R-:W-:Y:S01]  /*6ee0*/  ISETP.GT.U32.AND P4, PT, R0, R126, PT ;  /* 0x0000007e0000720c */ /* 0x000fe20003f84070 */
[----:B------:R-:W-:Y:S01]  /*6ef0*/  @!P2 IMAD.MOV R119, RZ, RZ, -R119 ;  /* 0x000000ffff77a224 */ /* 0x000fe200078e0a77 */
[----:B------:R-:W-:Y:S01]  /*6f00*/  ISETP.GE.AND P2, PT, R128, RZ, PT ;  /* 0x000000ff8000720c */ /* 0x000fe20003f46270 */
[----:B------:R-:W-:Y:S01]  /*6f10*/  IMAD R127, R0, R127, R131 ;  /* 0x0000007f007f7224 */ /* 0x000fe200078e0283 */
[----:B------:R-:W-:Y:S01]  /*6f20*/  IABS R131, R136 ;  /* 0x0000008800837213 */ /* 0x000fe20000000000 */
[----:B------:R-:W-:-:S04]  /*6f30*/  IMAD.HI.U32 R128, R244, R129, RZ ;  /* 0x00000081f4807227 */ /* 0x000fc800078e00ff */
[----:B------:R-:W-:Y:S01]  /*6f40*/  @!P6 IMAD.IADD R125, R125, 0x1, -R0 ;  /* 0x000000017d7de824 */ /* 0x000fe200078e0a00 */
[----:B------:R-:W-:Y:S01]  /*6f50*/  ISETP.GT.U32.AND P6, PT, R0, R127, PT ;  /* 0x0000007f0000720c */ /* 0x000fe20003fc4070 */
[----:B------:R-:W-:Y:S02]  /*6f60*/  IMAD.MOV R128, RZ, RZ, -R128 ;  /* 0x000000ffff807224 */ /* 0x000fe400078e0a80 */
[----:B------:R-:W-:Y:S01]  /*6f70*/  @!P4 IMAD.IADD R126, R126, 0x1, -R0 ;  /* 0x000000017e7ec824 */ /* 0x000fe200078e0a00 */
[C---:B------:R-:W-:Y:S01]  /*6f80*/  ISETP.GT.U32.AND P4, PT, R0.reuse, R125, PT ;  /* 0x0000007d0000720c */ /* 0x040fe20003f84070 */
[----:B------:R-:W-:Y:S02]  /*6f90*/  IMAD R128, R0, R128, R129 ;  /* 0x0000008000807224 */ /* 0x000fe400078e0281 */
[----:B------:R-:W-:-:S04]  /*6fa0*/  IMAD.HI.U32 R129, R244, R131, RZ ;  /* 0x00000083f4817227 */ /* 0x000fc800078e00ff */
[--C-:B------:R-:W-:Y:S01]  /*6fb0*/  @!P5 IMAD.IADD R124, R124, 0x1, -R0.reuse ;  /* 0x000000017c7cd824 */ /* 0x100fe200078e0a00 */
[C---:B------:R-:W-:Y:S01]  /*6fc0*/  ISETP.GT.U32.AND P5, PT, R0.reuse, R123, PT ;  /* 0x0000007b0000720c */ /* 0x040fe20003fa4070 */
[----:B------:R-:W-:Y:S01]  /*6fd0*/  @!P6 IMAD.IADD R127, R127, 0x1, -R0 ;  /* 0x000000017f7fe824 */ /* 0x000fe200078e0a00 */
[----:B------:R-:W-:Y:S01]  /*6fe0*/  IADD3 R129, -R129, RZ, RZ ;  /* 0x000000ff81817210 */ /* 0x000fe20007ffe1ff */
[----:B------:R-:W-:Y:S01]  /*6ff0*/  @!P3 IMAD.MOV R120, RZ, RZ, -R120 ;  /* 0x000000ffff78b224 */ /* 0x000fe200078e0a78 */
[C---:B------:R-:W-:Y:S01]  /*7000*/  ISETP.GT.U32.AND P3, PT, R0.reuse, R124, PT ;  /* 0x0000007c0000720c */ /* 0x040fe20003f64070 */
[----:B------:R-:W-:Y:S01]  /*7010*/  @!P4 IMAD.IADD R125, R125, 0x1, -R0 ;  /* 0x000000017d7dc824 */ /* 0x000fe200078e0a00 */
[C---:B------:R-:W-:Y:S01]  /*7020*/  ISETP.GT.U32.AND P6, PT, R0.reuse, R127, PT ;  /* 0x0000007f0000720c */ /* 0x040fe20003fc4070 */
[C---:B------:R-:W-:Y:S01]  /*7030*/  IMAD R129, R0.reuse, R129, R131 ;  /* 0x0000008100817224 */ /* 0x040fe200078e0283 */
[----:B------:R-:W-:Y:S01]  /*7040*/  ISETP.GT.U32.AND P4, PT, R0, R128, PT ;  /* 0x000000800000720c */ /* 0x000fe20003f84070 */
[----:B------:R-:W-:Y:S01]  /*7050*/  @!P0 IMAD.MOV R121, RZ, RZ, -R121 ;  /* 0x000000ffff798224 */ /* 0x000fe200078e0a79 */
[----:B------:R-:W-:Y:S01]  /*7060*/  ISETP.GE.AND P0, PT, R130, RZ, PT ;  /* 0x000000ff8200720c */ /* 0x000fe20003f06270 */
[----:B------:R-:W-:-:S04]  /*7070*/  IMAD.HI.U32 R131, R244, R135, RZ ;  /* 0x00000087f4837227 */ /* 0x000fc800078e00ff */
[--C-:B------:R-:W-:Y:S01]  /*7080*/  @!P5 IMAD.IADD R123, R123, 0x1, -R0.reuse ;  /* 0x000000017b7bd824 */ /* 0x100fe200078e0a00 */
[----:B------:R-:W-:Y:S01]  /*7090*/  ISETP.GE.AND P5, PT, R132, RZ, PT ;  /* 0x000000ff8400720c */ /* 0x000fe20003fa6270 */
[--C-:B------:R-:W-:Y:S01]  /*70a0*/  @!P3 IMAD.IADD R124, R124, 0x1, -R0.reuse ;  /* 0x000000017c7cb824 */ /* 0x100fe200078e0a00 */
[----:B------:R-:W-:Y:S01]  /*70b0*/  ISETP.GE.AND P3, PT, R133, RZ, PT ;  /* 0x000000ff8500720c */ /* 0x000fe20003f66270 */
[----:B------:R-:W-:Y:S01]  /*70c0*/  @!P6 IMAD.IADD R127, R127, 0x1, -R0 ;  /* 0x000000017f7fe824 */ /* 0x000fe200078e0a00 */
[C---:B------:R-:W-:Y:S01]  /*70d0*/  ISETP.GT.U32.AND P6, PT, R0.reuse, R129, PT ;  /* 0x000000810000720c */ /* 0x040fe20003fc4070 */
[----:B------:R-:W-:Y:S01]  /*70e0*/  @!P1 IMAD.MOV R123, RZ, RZ, -R123 ;  /* 0x000000ffff7b9224 */ /* 0x000fe200078e0a7b */
[----:B------:R-:W-:Y:S01]  /*70f0*/  ISETP.GT.U32.AND P1, PT, R0, R126, PT ;  /* 0x0000007e0000720c */ /* 0x000fe20003f24070 */
[----:B------:R-:W-:Y:S01]  /*7100*/  IMAD.HI.U32 R132, R244, R137, RZ ;  /* 0x00000089f4847227 */ /* 0x000fe200078e00ff */
[----:B------:R-:W-:Y:S02]  /*7110*/  IABS R133, R138 ;  /* 0x0000008a00857213 */ /* 0x000fe40000000000 */
[----:B------:R-:W-:Y:S01]  /*7120*/  @!P4 IADD3 R128, R128, -R0, RZ ;  /* 0x800000008080c210 */ /* 0x000fe20007ffe0ff */
[----:B------:R-:W-:Y:S01]  /*7130*/  IMAD.MOV R131, RZ, RZ, -R131 ;  /* 0x000000ffff837224 */ /* 0x000fe200078e0a83 */
[----:B------:R-:W-:Y:S01]  /*7140*/  ISETP.GE.AND P4, PT, R136, RZ, PT ;  /* 0x000000ff8800720c */ /* 0x000fe20003f86270 */
[----:B------:R-:W-:Y:S01]  /*7150*/  IMAD.HI.U32 R130, R244, R133, RZ ;  /* 0x00000085f4827227 */ /* 0x000fe200078e00ff */
[----:B------:R-:W-:-:S03]  /*7160*/  LOP3.LUT R136, R243, 0x11a, RZ, 0xfc, !PT ;  /* 0x0000011af3887812 */ /* 0x000fc600078efcff */
[----:B------:R-:W-:Y:S01]  /*7170*/  @!P6 IMAD.IADD R129, R129, 0x1, -R0 ;  /* 0x000000018181e824 */ /* 0x000fe200078e0a00 */
[----:B------:R-:W-:Y:S01]  /*7180*/  ISETP.GT.U32.AND P6, PT, R0, R128, PT ;  /* 0x000000800000720c */ /* 0x000fe20003fc4070 */
[----:B------:R-:W-:Y:S02]  /*7190*/  IMAD.MOV R130, RZ, RZ, -R130 ;  /* 0x000000ffff827224 */ /* 0x000fe400078e0a82 */
[----:B------:R-:W-:Y:S02]  /*71a0*/  IMAD.MOV R132, RZ, RZ, -R132 ;  /* 0x000000ffff847224 */ /* 0x000fe400078e0a84 */
[----:B------:R-:W-:Y:S01]  /*71b0*/  @!P1 IMAD.IADD R126, R126, 0x1, -R0 ;  /* 0x000000017e7e9824 */ /* 0x000fe200078e0a00 */
[----:B------:R-:W-:Y:S01]  /*71c0*/  ISETP.GE.AND P1, PT, R134, RZ, PT ;  /* 0x000000ff8600720c */ /* 0x000fe20003f26270 */
[C---:B------:R-:W-:Y:S02]  /*71d0*/  IMAD R130, R0.reuse, R130, R133 ;  /* 0x0000008200827224 */ /* 0x040fe400078e0285 */
[C---:B------:R-:W-:Y:S01]  /*71e0*/  IMAD R131, R0.reuse, R131, R135 ;  /* 0x0000008300837224 */ /* 0x040fe200078e0287 */
[----:B------:R-:W-:Y:S01]  /*71f0*/  IABS R135, R136 ;  /* 0x0000008800877213 */ /* 0x000fe20000000000 */
[C---:B------:R-:W-:Y:S01]  /*7200*/  IMAD R132, R0.reuse, R132, R137 ;  /* 0x0000008400847224 */ /* 0x040fe200078e0289 */
[----:B------:R-:W-:Y:S01]  /*7210*/  IABS R137, R141 ;  /* 0x0000008d00897213 */ /* 0x000fe20000000000 */
[----:B------:R-:W-:Y:S01]  /*7220*/  @!P2 IMAD.MOV R124, RZ, RZ, -R124 ;  /* 0x000000ffff7ca224 */ /* 0x000fe200078e0a7c */
[C---:B------:R-:W-:Y:S01]  /*7230*/  ISETP.GT.U32.AND P2, PT, R0.reuse, R129, PT ;  /* 0x000000810000720c */ /* 0x040fe20003f44070 */
[----:B------:R-:W-:Y:S01]  /*7240*/  @!P0 IMAD.MOV R125, RZ, RZ, -R125 ;  /* 0x000000ffff7d8224 */ /* 0x000fe200078e0a7d */
[C---:B------:R-:W-:Y:S01]  /*7250*/  ISETP.GT.U32.AND P0, PT, R0.reuse, R130, PT ;  /* 0x000000820000720c */ /* 0x040fe20003f04070 */
[----:B------:R-:W-:Y:S01]  /*7260*/  @!P5 IMAD.MOV R126, RZ, RZ, -R126 ;  /* 0x000000ffff7ed224 */ /* 0x000fe200078e0a7e */
[----:B------:R-:W-:Y:S01]  /*7270*/  ISETP.GT.U32.AND P5, PT, R0, R131, PT ;  /* 0x000000830000720c */ /* 0x000fe20003fa4070 */
[----:B------:R-:W-:Y:S01]  /*7280*/  @!P6 IMAD.IADD R128, R128, 0x1, -R0 ;  /* 0x000000018080e824 */ /* 0x000fe200078e0a00 */
[----:B------:R-:W-:Y:S01]  /*7290*/  ISETP.GT.U32.AND P6, PT, R0, R132, PT ;  /* 0x000000840000720c */ /* 0x000fe20003fc4070 */
[----:B------:R-:W-:-:S04]  /*72a0*/  IMAD.HI.U32 R133, R244, R135, RZ ;  /* 0x00000087f4857227 */ /* 0x000fc800078e00ff */
[----:B------:R-:W-:Y:S01]  /*72b0*/  IMAD.HI.U32 R134, R244, R137, RZ ;  /* 0x00000089f4867227 */ /* 0x000fe200078e00ff */
[----:B------:R-:W-:-:S03]  /*72c0*/  IADD3 R133, -R133, RZ, RZ ;  /* 0x000000ff85857210 */ /* 0x000fc60007ffe1ff */
[--C-:B------:R-:W-:Y:S01]  /*72d0*/  @!P2 IMAD.IADD R129, R129, 0x1, -R0.reuse ;  /* 0x000000018181a824 */ /* 0x100fe200078e0a00 */
[----:B------:R-:W-:Y:S01]  /*72e0*/  ISETP.GE.AND P2, PT, R139, RZ, PT ;  /* 0x000000ff8b00720c */ /* 0x000fe20003f46270 */
[--C-:B------:R-:W-:Y:S01]  /*72f0*/  @!P0 IMAD.IADD R130, R130, 0x1, -R0.reuse ;  /* 0x0000000182828824 */ /* 0x100fe200078e0a00 */
[----:B------:R-:W-:Y:S01]  /*7300*/  ISETP.GE.AND P0, PT, R140, RZ, PT ;  /* 0x000000ff8c00720c */ /* 0x000fe20003f06270 */
[C---:B------:R-:W-:Y:S01]  /*7310*/  IMAD R133, R0.reuse, R133, R135 ;  /* 0x0000008500857224 */ /* 0x040fe200078e0287 */
[----:B------:R-:W-:Y:S01]  /*7320*/  @!P4 IADD3 R129, -R129, RZ, RZ ;  /* 0x000000ff8181c210 */ /* 0x000fe20007ffe1ff */
[--C-:B------:R-:W-:Y:S01]  /*7330*/  @!P5 IMAD.IADD R131, R131, 0x1, -R0.reuse ;  /* 0x000000018383d824 */ /* 0x100fe200078e0a00 */
[----:B------:R-:W-:Y:S01]  /*7340*/  ISETP.GT.U32.AND P5, PT, R0, R130, PT ;  /* 0x000000820000720c */ /* 0x000fe20003fa4070 */
[----:B------:R-:W-:Y:S01]  /*7350*/  @!P6 IMAD.IADD R132, R132, 0x1, -R0 ;  /* 0x000000018484e824 */ /* 0x000fe200078e0a00 */
[C---:B------:R-:W-:Y:S01]  /*7360*/  ISETP.GT.U32.AND P4, PT, R0.reuse, R133, PT ;  /* 0x000000850000720c */ /* 0x040fe20003f84070 */
[----:B------:R-:W-:Y:S01]  /*7370*/  @!P1 IMAD.MOV R128, RZ, RZ, -R128 ;  /* 0x000000ffff809224 */ /* 0x000fe200078e0a80 */
[C---:B------:R-:W-:Y:S01]  /*7380*/  ISETP.GT.U32.AND P6, PT, R0.reuse, R131, PT ;  /* 0x000000830000720c */ /* 0x040fe20003fc4070 */
[----:B------:R-:W-:Y:S01]  /*7390*/  @!P3 IMAD.MOV R127, RZ, RZ, -R127 ;  /* 0x000000ffff7fb224 */ /* 0x000fe200078e0a7f */
[----:B------:R-:W-:Y:S01]  /*73a0*/  ISETP.GT.U32.AND P1, PT, R0, R132, PT ;  /* 0x000000840000720c */ /* 0x000fe20003f24070 */
[----:B------:R-:W-:Y:S01]  /*73b0*/  IMAD.MOV R134, RZ, RZ, -R134 ;  /* 0x000000ffff867224 */ /* 0x000fe200078e0a86 */
[----:B------:R-:W-:-:S02]  /*73c0*/  ISETP.GE.AND P3, PT, R138, RZ, PT ;  /* 0x000000ff8a00720c */ /* 0x000fc40003f66270 */
[C---:B------:R-:W-:Y:S01]  /*73d0*/  LOP3.LUT R138, R243.reuse, 0x11e, RZ, 0xfc, !PT ;  /* 0x0000011ef38a7812 */ /* 0x040fe200078efcff */
[----:B------:R-:W-:Y:S01]  /*73e0*/  IMAD R134, R0, R134, R137 ;  /* 0x0000008600867224 */ /* 0x000fe200078e0289 */
[----:B------:R-:W-:Y:S01]  /*73f0*/  LOP3.LUT R140, R243, 0x120, RZ, 0xfc, !PT ;  /* 0x00000120f38c7812 */ /* 0x000fe200078efcff */
[--C-:B------:R-:W-:Y:S01]  /*7400*/  @!P5 IMAD.IADD R130, R130, 0x1, -R0.reuse ;  /* 0x000000018282d824 */ /* 0x100fe200078e0a00 */
[----:B------:R-:W-:Y:S01]  /*7410*/  IABS R137, R138 ;  /* 0x0000008a00897213 */ /* 0x000fe20000000000 */
[--C-:B------:R-:W-:Y:S01]  /*7420*/  @!P4 IMAD.IADD R133, R133, 0x1, -R0.reuse ;  /* 0x000000018585c824 */ /* 0x100fe200078e0a00 */
[----:B------:R-:W-:Y:S01]  /*7430*/  ISETP.GE.AND P5, PT, R136, RZ, PT ;  /* 0x000000ff8800720c */ /* 0x000fe20003fa6270 */
[----:B------:R-:W-:Y:S01]  /*7440*/  @!P6 IMAD.IADD R131, R131, 0x1, -R0 ;  /* 0x000000018383e824 */ /* 0x000fe200078e0a00 */
[----:B------:R-:W-:Y:S01]  /*7450*/  ISETP.GT.U32.AND P6, PT, R0, R134, PT ;  /* 0x000000860000720c */ /* 0x000fe20003fc4070 */
[----:B------:R-:W-:Y:S01]  /*7460*/  IMAD.HI.U32 R135, R244, R137, RZ ;  /* 0x00000089f4877227 */ /* 0x000fe200078e00ff */
[----:B------:R-:W-:-:S02]  /*7470*/  IABS R139, R140 ;  /* 0x0000008c008b7213 */ /* 0x000fc40000000000 */
[----:B------:R-:W-:Y:S01]  /*7480*/  ISETP.GE.AND P4, PT, R138, RZ, PT ;  /* 0x000000ff8a00720c */ /* 0x000fe20003f86270 */
[----:B------:R-:W-:Y:S01]  /*7490*/  @!P1 IMAD.IADD R132, R132, 0x1, -R0 ;  /* 0x0000000184849824 */ /* 0x000fe200078e0a00 */
[----:B------:R-:W-:Y:S01]  /*74a0*/  ISETP.GE.AND P1, PT, R141, RZ, PT ;  /* 0x000000ff8d00720c */ /* 0x000fe20003f26270 */
[----:B------:R-:W-:Y:S01]  /*74b0*/  @!P3 IMAD.MOV R130, RZ, RZ, -R130 ;  /* 0x000000ffff82b224 */ /* 0x000fe200078e0a82 */
[----:B------:R-:W-:Y:S01]  /*74c0*/  IABS R141, R142 ;  /* 0x0000008e008d7213 */ /* 0x000fe20000000000 */
[----:B------:R-:W-:Y:S01]  /*74d0*/  IMAD.MOV R135, RZ, RZ, -R135 ;  /* 0x000000ffff877224 */ /* 0x000fe200078e0a87 */
[----:B------:R-:W-:Y:S01]  /*74e0*/  ISETP.GT.U32.AND P3, PT, R0, R133, PT ;  /* 0x000000850000720c */ /* 0x000fe20003f64070 */
[----:B------:R-:W-:Y:S01]  /*74f0*/  IMAD.HI.U32 R136, R244, R139, RZ ;  /* 0x0000008bf4887227 */ /* 0x000fe200078e00ff */
[----:B------:R-:W-:Y:S02]  /*7500*/  LOP3.LUT R138, R243, 0x124, RZ, 0xfc, !PT ;  /* 0x00000124f38a7812 */ /* 0x000fe400078efcff */
[----:B------:R-:W-:Y:S01]  /*7510*/  @!P6 IADD3 R134, R134, -R0, RZ ;  /* 0x800000008686e210 */ /* 0x000fe20007ffe0ff */
[----:B------:R-:W-:-:S02]  /*7520*/  IMAD R135, R0, R135, R137 ;  /* 0x0000008700877224 */ /* 0x000fc400078e0289 */
[----:B------:R-:W-:Y:S01]  /*7530*/  IMAD.HI.U32 R137, R244, R141, RZ ;  /* 0x0000008df4897227 */ /* 0x000fe200078e00ff */
[----:B------:R-:W-:-:S03]  /*7540*/  ISETP.GT.U32.AND P6, PT, R0, R134, PT ;  /* 0x000000860000720c */ /* 0x000fc60003fc4070 */
[----:B------:R-:W-:Y:S02]  /*7550*/  IMAD.MOV R137, RZ, RZ, -R137 ;  /* 0x000000ffff897224 */ /* 0x000fe400078e0a89 */
[----:B------:R-:W-:Y:S02]  /*7560*/  @!P3 IMAD.IADD R133, R133, 0x1, -R0 ;  /* 0x000000018585b824 */ /* 0x000fe400078e0a00 */
[C---:B------:R-:W-:Y:S01]  /*7570*/  IMAD R137, R0.reuse, R137, R141 ;  /* 0x0000008900897224 */ /* 0x040fe200078e028d */
[----:B------:R-:W-:Y:S01]  /*7580*/  IABS R141, R138 ;  /* 0x0000008a008d7213 */ /* 0x000fe20000000000 */
[----:B------:R-:W-:Y:S02]  /*7590*/  @!P5 IMAD.MOV R133, RZ, RZ, -R133 ;  /* 0x000000ffff85d224 */ /* 0x000fe400078e0a85 */
[----:B------:R-:W-:Y:S01]  /*75a0*/  IMAD.MOV R136, RZ, RZ, -R136 ;  /* 0x000000ffff887224 */ /* 0x000fe200078e0a88 */
[----:B------:R-:W-:Y:S01]  /*75b0*/  ISETP.GT.U32.AND P5, PT, R0, R137, PT ;  /* 0x000000890000720c */ /* 0x000fe20003fa4070 */
[----:B------:R-:W-:Y:S01]  /*75c0*/  @!P6 IMAD.IADD R134, R134, 0x1, -R0 ;  /* 0x000000018686e824 */ /* 0x000fe200078e0a00 */
[----:B------:R-:W-:Y:S01]  /*75d0*/  ISETP.GE.AND P6, PT, R142, RZ, PT ;  /* 0x000000ff8e00720c */ /* 0x000fe20003fc6270 */
[C---:B------:R-:W-:Y:S01]  /*75e0*/  IMAD R136, R0.reuse, R136, R139 ;  /* 0x0000008800887224 */ /* 0x040fe200078e028b */
[----:B------:R-:W-:Y:S01]  /*75f0*/  LOP3.LUT R142, R243, 0x126, RZ, 0xfc, !PT ;  /* 0x00000126f38e7812 */ /* 0x000fe200078efcff */
[----:B------:R-:W-:Y:S01]  /*7600*/  @!P2 IMAD.MOV R131, RZ, RZ, -R131 ;  /* 0x000000ffff83a224 */ /* 0x000fe200078e0a83 */
[C---:B------:R-:W-:Y:S01]  /*7610*/  ISETP.GT.U32.AND P2, PT, R0.reuse, R135, PT ;  /* 0x000000870000720c */ /* 0x040fe20003f44070 */
[----:B------:R-:W-:Y:S01]  /*7620*/  @!P1 IMAD.MOV R134, RZ, RZ, -R134 ;  /* 0x000000ffff869224 */ /* 0x000fe200078e0a86 */
[----:B------:R-:W-:Y:S01]  /*7630*/  ISETP.GT.U32.AND P3, PT, R0, R136, PT ;  /* 0x000000880000720c */ /* 0x000fe20003f64070 */
[----:B------:R-:W-:Y:S01]  /*7640*/  @!P0 IMAD.MOV R132, RZ, RZ, -R132 ;  /* 0x000000ffff848224 */ /* 0x000fe200078e0a84 */
[----:B------:R-:W-:-:S02]  /*7650*/  IABS R143, R142 ;  /* 0x0000008e008f7213 */ /* 0x000fc40000000000 */
[----:B------:R-:W-:Y:S01]  /*7660*/  ISETP.GE.AND P1, PT, R138, RZ, PT ;  /* 0x000000ff8a00720c */ /* 0x000fe20003f26270 */
[----:B------:R-:W-:Y:S01]  /*7670*/  @!P5 IMAD.IADD R137, R137, 0x1, -R0 ;  /* 0x000000018989d824 */ /* 0x000fe200078e0a00 */
[----:B------:R-:W-:Y:S01]  /*7680*/  ISETP.GE.AND P0, PT, R140, RZ, PT ;  /* 0x000000ff8c00720c */ /* 0x000fe20003f06270 */
[----:B------:R-:W-:-:S03]  /*7690*/  IMAD.HI.U32 R139, R244, R143, RZ ;  /* 0x0000008ff48b7227 */ /* 0x000fc600078e00ff */
[----:B------:R-:W-:Y:S01]  /*76a0*/  ISETP.GT.U32.AND P5, PT, R0, R137, PT ;  /* 0x000000890000720c */ /* 0x000fe20003fa4070 */
[----:B------:R-:W-:Y:S01]  /*76b0*/  IMAD.MOV R139, RZ, RZ, -R139 ;  /* 0x000000ffff8b7224 */ /* 0x000fe200078e0a8b */
[----:B------:R-:W-:Y:S01]  /*76c0*/  @!P2 IADD3 R135, R135, -R0, RZ ;  /* 0x800000008787a210 */ /* 0x000fe20007ffe0ff */
[----:B------:R-:W-:Y:S02]  /*76d0*/  @!P3 IMAD.IADD R136, R136, 0x1, -R0 ;  /* 0x000000018888b824 */ /* 0x000fe400078e0a00 */
[C---:B------:R-:W-:Y:S01]  /*76e0*/  IMAD R139, R0.reuse, R139, R143 ;  /* 0x0000008b008b7224 */ /* 0x040fe200078e028f */
[----:B------:R-:W-:Y:S01]  /*76f0*/  ISETP.GT.U32.AND P2, PT, R0, R135, PT ;  /* 0x000000870000720c */ /* 0x000fe20003f44070 */
[----:B------:R-:W-:Y:S01]  /*7700*/  IMAD.HI.U32 R138, R244, R141, RZ ;  /* 0x0000008df48a7227 */ /* 0x000fe200078e00ff */
[----:B------:R-:W-:-:S03]  /*7710*/  ISETP.GT.U32.AND P3, PT, R0, R136, PT ;  /* 0x000000880000720c */ /* 0x000fc60003f64070 */
[----:B------:R-:W-:-:S04]  /*7720*/  IMAD.HI.U32 R140, R244, R145, RZ ;  /* 0x00000091f48c7227 */ /* 0x000fc800078e00ff */
[----:B------:R-:W-:Y:S01]  /*7730*/  @!P5 IMAD.IADD R137, R137, 0x1, -R0 ;  /* 0x000000018989d824 */ /* 0x000fe200078e0a00 */
[----:B------:R-:W-:Y:S01]  /*7740*/  ISETP.GT.U32.AND P5, PT, R0, R139, PT ;  /* 0x0000008b0000720c */ /* 0x000fe20003fa4070 */
[----:B------:R-:W-:Y:S01]  /*7750*/  IMAD.MOV R138, RZ, RZ, -R138 ;  /* 0x000000ffff8a7224 */ /* 0x000fe200078e0a8a */
[----:B------:R-:W-:Y:S01]  /*7760*/  IADD3 R140, -R140, RZ, RZ ;  /* 0x000000ff8c8c7210 */ /* 0x000fe20007ffe1ff */
[--C-:B------:R-:W-:Y:S01]  /*7770*/  @!P2 IMAD.IADD R135, R135, 0x1, -R0.reuse ;  /* 0x000000018787a824 */ /* 0x100fe200078e0a00 */
[----:B------:R-:W-:Y:S01]  /*7780*/  ISETP.GE.AND P2, PT, R142, RZ, PT ;  /* 0x000000ff8e00720c */ /* 0x000fe20003f46270 */
[----:B------:R-:W-:Y:S01]  /*7790*/  IMAD R138, R0, R138, R141 ;  /* 0x0000008a008a7224 */ /* 0x000fe200078e028d */
[----:B------:R-:W-:Y:S01]  /*77a0*/  LOP3.LUT R141, R243, 0x12a, RZ, 0xfc, !PT ;  /* 0x0000012af38d7812 */ /* 0x000fe200078efcff */
[----:B------:R-:W-:Y:S01]  /*77b0*/  @!P3 IMAD.IADD R136, R136, 0x1, -R0 ;  /* 0x000000018888b824 */ /* 0x000fe200078e0a00 */
[----:B------:R-:W-:Y:S01]  /*77c0*/  ISETP.GE.AND P3, PT, R144, RZ, PT ;  /* 0x000000ff9000720c */ /* 0x000fe20003f66270 */
[C---:B------:R-:W-:Y:S01]  /*77d0*/  IMAD R140, R0.reuse, R140, R145 ;  /* 0x0000008c008c7224 */ /* 0x040fe200078e0291 */
[----:B------:R-:W-:Y:S01]  /*77e0*/  IABS R145, R141 ;  /* 0x0000008d00917213 */ /* 0x000fe20000000000 */
[----:B------:R-:W-:Y:S01]  /*77f0*/  @!P4 IMAD.MOV R135, RZ, RZ, -R135 ;  /* 0x000000ffff87c224 */ /* 0x000fe200078e0a87 */
[----:B------:R-:W-:Y:S01]  /*7800*/  ISETP.GT.U32.AND P4, PT, R0, R138, PT ;  /* 0x0000008a0000720c */ /* 0x000fe20003f84070 */
[----:B------:R-:W-:Y:S01]  /*7810*/  @!P0 IMAD.MOV R136, RZ, RZ, -R136 ;  /* 0x000000ffff888224 */ /* 0x000fe200078e0a88 */
[----:B------:R-:W-:Y:S01]  /*7820*/  @!P5 IADD3 R139, R139, -R0, RZ ;  /* 0x800000008b8bd210 */ /* 0x000fe20007ffe0ff */
[----:B------:R-:W-:Y:S01]  /*7830*/  @!P6 IMAD.MOV R137, RZ, RZ, -R137 ;  /* 0x000000ffff89e224 */ /* 0x000fe200078e0a89 */
[----:B------:R-:W-:Y:S01]  /*7840*/  ISETP.GE.AND P0, PT, R141, RZ, PT ;  /* 0x000000ff8d00720c */ /* 0x000fe20003f06270 */
[----:B------:R-:W-:Y:S01]  /*7850*/  IMAD.HI.U32 R141, R244, R145, RZ ;  /* 0x00000091f48d7227 */ /* 0x000fe200078e00ff */
[----:B------:R-:W-:-:S02]  /*7860*/  ISETP.GT.U32.AND P5, PT, R0, R139, PT ;  /* 0x0000008b0000720c */ /* 0x000fc40003fa4070 */
[----:B------:R-:W-:Y:S01]  /*7870*/  ISETP.GT.U32.AND P6, PT, R0, R140, PT ;  /* 0x0000008c0000720c */ /* 0x000fe20003fc4070 */
[----:B------:R-:W-:-:S04]  /*7880*/  IMAD.HI.U32 R142, R244, R147, RZ ;  /* 0x00000093f48e7227 */ /* 0x000fc800078e00ff */
[----:B------:R-:W-:Y:S02]  /*7890*/  IMAD.MOV R141, RZ, RZ, -R141 ;  /* 0x000000ffff8d7224 */ /* 0x000fe400078e0a8d */
[----:B------:R-:W-:Y:S02]  /*78a0*/  IMAD.MOV R142, RZ, RZ, -R142 ;  /* 0x000000ffff8e7224 */ /* 0x000fe400078e0a8e */
[--C-:B------:R-:W-:Y:S02]  /*78b0*/  @!P4 IMAD.IADD R138, R138, 0x1, -R0.reuse ;  /* 0x000000018a8ac824 */ /* 0x100fe400078e0a00 */
[C---:B------:R-:W-:Y:S01]  /*78c0*/  IMAD R141, R0.reuse, R141, R145 ;  /* 0x0000008d008d7224 */ /* 0x040fe200078e0291 */
[----:B------:R-:W-:Y:S01]  /*78d0*/  @!P5 IADD3 R139, R139, -R0, RZ ;  /* 0x800000008b8bd210 */ /* 0x000fe20007ffe0ff */
[C---:B------:R-:W-:Y:S01]  /*78e0*/  IMAD R142, R0.reuse, R142, R147 ;  /* 0x0000008e008e7224 */ /* 0x040fe200078e0293 */
[----:B------:R-:W-:Y:S01]  /*78f0*/  ISETP.GT.U32.AND P4, PT, R0, R138, PT ;  /* 0x0000008a0000720c */ /* 0x000fe20003f84070 */
[----:B------:R-:W-:Y:S01]  /*7900*/  @!P6 IMAD.IADD R140, R140, 0x1, -R0 ;  /* 0x000000018c8ce824 */ /* 0x000fe200078e0a00 */
[----:B------:R-:W-:Y:S01]  /*7910*/  ISETP.GT.U32.AND P5, PT, R0, R141, PT ;  /* 0x0000008d0000720c */ /* 0x000fe20003fa4070 */
[----:B------:R-:W-:Y:S01]  /*7920*/  IMAD.HI.U32 R143, R244, R149, RZ ;  /* 0x00000095f48f7227 */ /* 0x000fe200078e00ff */
[----:B------:R-:W-:-:S02]  /*7930*/  ISETP.GT.U32.AND P6, PT, R0, R142, PT ;  /* 0x0000008e0000720c */ /* 0x000fc40003fc4070 */
[----:B------:R-:W-:Y:S01]  /*7940*/  IABS R147, R154 ;  /* 0x0000009a00937213 */ /* 0x000fe20000000000 */
[----:B------:R-:W-:Y:S01]  /*7950*/  IMAD.MOV R143, RZ, RZ, -R143 ;  /* 0x000000ffff8f7224 */ /* 0x000fe200078e0a8f */
[----:B------:R-:W-:Y:S01]  /*7960*/  @!P2 IADD3 R139, -R139, RZ, RZ ;  /* 0x000000ff8b8ba210 */ /* 0x000fe20007ffe1ff */
[----:B------:R-:W-:-:S04]  /*7970*/  IMAD.HI.U32 R144, R244, R151, RZ ;  /* 0x00000097f4907227 */ /* 0x000fc800078e00ff */
[--C-:B------:R-:W-:Y:S01]  /*7980*/  @!P4 IMAD.IADD R138, R138, 0x1, -R0.reuse ;  /* 0x000000018a8ac824 */ /* 0x100fe200078e0a00 */
[----:B------:R-:W-:Y:S01]  /*7990*/  ISETP.GE.AND P4, PT, R146, RZ, PT ;  /* 0x000000ff9200720c */ /* 0x000fe20003f86270 */
[C---:B------:R-:W-:Y:S01]  /*79a0*/  IMAD R143, R0.reuse, R143, R149 ;  /* 0x0000008f008f7224 */ /* 0x040fe200078e0295 */
[----:B------:R-:W-:Y:S01]  /*79b0*/  IABS R149, R155 ;  /* 0x0000009b00957213 */ /* 0x000fe20000000000 */
[--C-:B------:R-:W-:Y:S01]  /*79c0*/  @!P5 IMAD.IADD R141, R141, 0x1, -R0.reuse ;  /* 0x000000018d8dd824 */ /* 0x100fe200078e0a00 */
[----:B------:R-:W-:Y:S01]  /*79d0*/  ISETP.GT.U32.AND P5, PT, R0, R140, PT ;  /* 0x0000008c0000720c */ /* 0x000fe20003fa4070 */
[----:B------:R-:W-:Y:S01]  /*79e0*/  @!P6 IMAD.IADD R142, R142, 0x1, -R0 ;  /* 0x000000018e8ee824 */ /* 0x000fe200078e0a00 */
[C---:B------:R-:W-:Y:S01]  /*79f0*/  ISETP.GT.U32.AND P2, PT, R0.reuse, R143, PT ;  /* 0x0000008f0000720c */ /* 0x040fe20003f44070 */
[----:B------:R-:W-:Y:S01]  /*7a00*/  @!P1 IMAD.MOV R138, RZ, RZ, -R138 ;  /* 0x000000ffff8a9224 */ /* 0x000fe200078e0a8a */
[----:B------:R-:W-:Y:S01]  /*7a10*/  ISETP.GT.U32.AND P1, PT, R0, R141, PT ;  /* 0x0000008d0000720c */ /* 0x000fe20003f24070 */
[----:B------:R-:W-:Y:S01]  /*7a20*/  IMAD.HI.U32 R145, R244, R147, RZ ;  /* 0x00000093f4917227 */ /* 0x000fe200078e00ff */
[----:B------:R-:W-:-:S03]  /*7a30*/  ISETP.GT.U32.AND P6, PT, R0, R142, PT ;  /* 0x0000008e0000720c */ /* 0x000fc60003fc4070 */
[----:B------:R-:W-:-:S04]  /*7a40*/  IMAD.HI.U32 R146, R244, R149, RZ ;  /* 0x00000095f4927227 */ /* 0x000fc800078e00ff */
[----:B------:R-:W-:Y:S02]  /*7a50*/  IMAD.MOV R144, RZ, RZ, -R144 ;  /* 0x000000ffff907224 */ /* 0x000fe400078e0a90 */
[----:B------:R-:W-:Y:S02]  /*7a60*/  IMAD.MOV R145, RZ, RZ, -R145 ;  /* 0x000000ffff917224 */ /* 0x000fe400078e0a91 */
[----:B------:R-:W-:Y:S02]  /*7a70*/  IMAD.MOV R146, RZ, RZ, -R146 ;  /* 0x000000ffff927224 */ /* 0x000fe400078e0a92 */
[C---:B------:R-:W-:Y:S01]  /*7a80*/  IMAD R144, R0.reuse, R144, R151 ;  /* 0x0000009000907224 */ /* 0x040fe200078e0297 */
[----:B------:R-:W-:Y:S01]  /*7a90*/  IABS R151, R156 ;  /* 0x0000009c00977213 */ /* 0x000fe20000000000 */
[C---:B------:R-:W-:Y:S02]  /*7aa0*/  IMAD R145, R0.reuse, R145, R147 ;  /* 0x0000009100917224 */ /* 0x040fe400078e0293 */
[----:B------:R-:W-:-:S02]  /*7ab0*/  IMAD R146, R0, R146, R149 ;  /* 0x0000009200927224 */ /* 0x000fc400078e0295 */
[--C-:B------:R-:W-:Y:S01]  /*7ac0*/  @!P5 IMAD.IADD R140, R140, 0x1, -R0.reuse ;  /* 0x000000018c8cd824 */ /* 0x100fe200078e0a00 */
[C---:B------:R-:W-:Y:S01]  /*7ad0*/  ISETP.GT.U32.AND P5, PT, R0.reuse, R144, PT ;  /* 0x000000900000720c */ /* 0x040fe20003fa4070 */
[--C-:B------:R-:W-:Y:S01]  /*7ae0*/  @!P1 IMAD.IADD R141, R141, 0x1, -R0.reuse ;  /* 0x000000018d8d9824 */ /* 0x100fe200078e0a00 */
[----:B------:R-:W-:Y:S01]  /*7af0*/  ISETP.GT.U32.AND P1, PT, R0, R145, PT ;  /* 0x000000910000720c */ /* 0x000fe20003f24070 */
[--C-:B------:R-:W-:Y:S01]  /*7b00*/  @!P6 IMAD.IADD R142, R142, 0x1, -R0.reuse ;  /* 0x000000018e8ee824 */ /* 0x100fe200078e0a00 */
[----:B------:R-:W-:Y:S01]  /*7b10*/  ISETP.GT.U32.AND P6, PT, R0, R146, PT ;  /* 0x000000920000720c */ /* 0x000fe20003fc4070 */
[----:B------:R-:W-:Y:S01]  /*7b20*/  @!P2 IMAD.IADD R143, R143, 0x1, -R0 ;  /* 0x000000018f8fa824 */ /* 0x000fe200078e0a00 */
[----:B------:R-:W-:Y:S01]  /*7b30*/  ISETP.GE.AND P2, PT, R150, RZ, PT ;  /* 0x000000ff9600720c */ /* 0x000fe20003f46270 */
[----:B------:R-:W-:-:S04]  /*7b40*/  IMAD.HI.U32 R147, R244, R151, RZ ;  /* 0x00000097f4937227 */ /* 0x000fc800078e00ff */
[----:B------:R-:W-:Y:S02]  /*7b50*/  @!P3 IMAD.MOV R140, RZ, RZ, -R140 ;  /* 0x000000ffff8cb224 */ /* 0x000fe400078e0a8c */
[----:B------:R-:W-:Y:S01]  /*7b60*/  @!P5 IADD3 R144, R144, -R0, RZ ;  /* 0x800000009090d210 */ /* 0x000fe20007ffe0ff */
[----:B------:R-:W-:Y:S01]  /*7b70*/  IMAD.MOV R147, RZ, RZ, -R147 ;  /* 0x000000ffff937224 */ /* 0x000fe200078e0a93 */
[----:B------:R-:W-:Y:S01]  /*7b80*/  ISETP.GE.AND P5, PT, R152, RZ, PT ;  /* 0x000000ff9800720c */ /* 0x000fe20003fa6270 */
[--C-:B------:R-:W-:Y:S01]  /*7b90*/  @!P1 IMAD.IADD R145, R145, 0x1, -R0.reuse ;  /* 0x0000000191919824 */ /* 0x100fe200078e0a00 */
[----:B------:R-:W-:Y:S01]  /*7ba0*/  ISETP.GT.U32.AND P1, PT, R0, R143, PT ;  /* 0x0000008f0000720c */ /* 0x000fe20003f24070 */
[----:B------:R-:W-:Y:S01]  /*7bb0*/  @!P6 IMAD.IADD R146, R146, 0x1, -R0 ;  /* 0x000000019292e824 */ /* 0x000fe200078e0a00 */
[C---:B------:R-:W-:Y:S01]  /*7bc0*/  ISETP.GT.U32.AND P6, PT, R0.reuse, R144, PT ;  /* 0x000000900000720c */ /* 0x040fe20003fc4070 */
[C---:B------:R-:W-:Y:S01]  /*7bd0*/  IMAD R147, R0.reuse, R147, R151 ;  /* 0x0000009300937224 */ /* 0x040fe200078e0297 */
[----:B------:R-:W-:Y:S01]  /*7be0*/  ISETP.GT.U32.AND P3, PT, R0, R145, PT ;  /* 0x000000910000720c */ /* 0x000fe20003f64070 */
[----:B------:R-:W-:Y:S01]  /*7bf0*/  @!P0 IMAD.MOV R141, RZ, RZ, -R141 ;  /* 0x000000ffff8d8224 */ /* 0x000fe200078e0a8d */
[----:B------:R-:W-:Y:S01]  /*7c00*/  LOP3.LUT R152, R243, 0x13a, RZ, 0xfc, !PT ;  /* 0x0000013af3987812 */ /* 0x000fe200078efcff */
[----:B------:R-:W-:Y:S01]  /*7c10*/  IMAD.HI.U32 R150, R244, R153, RZ ;  /* 0x00000099f4967227 */ /* 0x000fe200078e00ff */
[----:B------:R-:W-:-:S02]  /*7c20*/  ISETP.GT.U32.AND P0, PT, R0, R146, PT ;  /* 0x000000920000720c */ /* 0x000fc40003f04070 */
[----:B------:R-:W-:Y:S01]  /*7c30*/  IABS R151, R152 ;  /* 0x0000009800977213 */ /* 0x000fe20000000000 */
[----:B------:R-:W-:Y:S01]  /*7c40*/  @!P4 IMAD.MOV R142, RZ, RZ, -R142 ;  /* 0x000000ffff8ec224 */ /* 0x000fe200078e0a8e */
[----:B------:R-:W-:Y:S01]  /*7c50*/  ISETP.GT.U32.AND P4, PT, R0, R147, PT ;  /* 0x000000930000720c */ /* 0x000fe20003f84070 */
[--C-:B------:R-:W-:Y:S01]  /*7c60*/  @!P1 IMAD.IADD R143, R143, 0x1, -R0.reuse ;  /* 0x000000018f8f9824 */ /* 0x100fe200078e0a00 */
[----:B------:R-:W-:Y:S01]  /*7c70*/  ISETP.GE.AND P1, PT, R154, RZ, PT ;  /* 0x000000ff9a00720c */ /* 0x000fe20003f26270 */
[----:B------:R-:W-:Y:S01]  /*7c80*/  IMAD.HI.U32 R149, R244, R151, RZ ;  /* 0x00000097f4957227 */ /* 0x000fe200078e00ff */
[----:B------:R-:W-:Y:S02]  /*7c90*/  @!P6 IADD3 R144, R144, -R0, RZ ;  /* 0x800000009090e210 */ /* 0x000fe40007ffe0ff */
[C---:B------:R-:W-:Y:S01]  /*7ca0*/  ISETP.GT.U32.AND P6, PT, R0.reuse, R148, PT ;  /* 0x000000940000720c */ /* 0x040fe20003fc4070 */
[----:B------:R-:W-:Y:S01]  /*7cb0*/  @!P3 IMAD.IADD R145, R145, 0x1, -R0 ;  /* 0x000000019191b824 */ /* 0x000fe200078e0a00 */
[----:B------:R-:W-:Y:S01]  /*7cc0*/  ISETP.GE.AND P3, PT, R155, RZ, PT ;  /* 0x000000ff9b00720c */ /* 0x000fe20003f66270 */
[----:B------:R-:W-:Y:S01]  /*7cd0*/  IMAD.MOV R149, RZ, RZ, -R149 ;  /* 0x000000ffff957224 */ /* 0x000fe200078e0a95 */
[----:B------:R-:W-:Y:S01]  /*7ce0*/  @!P2 IADD3 R143, -R143, RZ, RZ ;  /* 0x000000ff8f8fa210 */ /* 0x000fe20007ffe1ff */
[----:B------:R-:W-:Y:S01]  /*7cf0*/  IMAD.MOV R150, RZ, RZ, -R150 ;  /* 0x000000ffff967224 */ /* 0x000fe200078e0a96 */
[C---:B------:R-:W-:Y:S01]  /*7d00*/  LOP3.LUT R154, R243.reuse, 0x142, RZ, 0xfc, !PT ;  /* 0x00000142f39a7812 */ /* 0x040fe200078efcff */
[----:B------:R-:W-:Y:S01]  /*7d10*/  IMAD R149, R0, R149, R151 ;  /* 0x0000009500957224 */ /* 0x000fe200078e0297 */
[C---:B------:R-:W-:Y:S01]  /*7d20*/  LOP3.LUT R151, R243.reuse, 0x13e, RZ, 0xfc, !PT ;  /* 0x0000013ef3977812 */ /* 0x040fe200078efcff */
[--C-:B------:R-:W-:Y:S01]  /*7d30*/  @!P0 IMAD.IADD R146, R146, 0x1, -R0.reuse ;  /* 0x0000000192928824 */ /* 0x100fe200078e0a00 */
[----:B------:R-:W-:Y:S01]  /*7d40*/  ISETP.GE.AND P0, PT, R156, RZ, PT ;  /* 0x000000ff9c00720c */ /* 0x000fe20003f06270 */
[----:B------:R-:W-:Y:S01]  /*7d50*/  IMAD R150, R0, R150, R153 ;  /* 0x0000009600967224 */ /* 0x000fe200078e0299 */
[----:B------:R-:W-:Y:S01]  /*7d60*/  IABS R153, R151 ;  /* 0x0000009700997213 */ /* 0x000fe20000000000 */
[----:B------:R-:W-:Y:S01]  /*7d70*/  @!P6 IMAD.IADD R148, R148, 0x1, -R0 ;  /* 0x000000019494e824 */ /* 0x000fe200078e0a00 */
[----:B------:R-:W-:Y:S01]  /*7d80*/  LOP3.LUT R156, R243, 0x146, RZ, 0xfc, !PT ;  /* 0x00000146f39c7812 */ /* 0x000fe200078efcff */
[----:B------:R-:W-:Y:S01]  /*7d90*/  @!P1 IMAD.MOV R145, RZ, RZ, -R145 ;  /* 0x000000ffff919224 */ /* 0x000fe200078e0a91 */
[C---:B------:R-:W-:Y:S01]  /*7da0*/  ISETP.GT.U32.AND P1, PT, R0.reuse, R149, PT ;  /* 0x000000950000720c */ /* 0x040fe20003f24070 */
[----:B------:R-:W-:Y:S01]  /*7db0*/  @!P3 IMAD.MOV R146, RZ, RZ, -R146 ;  /* 0x000000ffff92b224 */ /* 0x000fe200078e0a92 */
[C---:B------:R-:W-:Y:S01]  /*7dc0*/  ISETP.GT.U32.AND P6, PT, R0.reuse, R148, PT ;  /* 0x000000940000720c */ /* 0x040fe20003fc4070 */
[----:B------:R-:W-:Y:S01]  /*7dd0*/  @!P4 IMAD.IADD R147, R147, 0x1, -R0 ;  /* 0x000000019393c824 */ /* 0x000fe200078e0a00 */
[----:B------:R-:W-:Y:S01]  /*7de0*/  ISETP.GT.U32.AND P3, PT, R0, R150, PT ;  /* 0x000000960000720c */ /* 0x000fe20003f64070 */
[----:B------:R-:W-:Y:S01]  /*7df0*/  @!P5 IMAD.MOV R144, RZ, RZ, -R144 ;  /* 0x000000ffff90d224 */ /* 0x000fe200078e0a90 */
[----:B------:R-:W-:-:S02]  /*7e00*/  ISETP.GE.AND P5, PT, R152, RZ, PT ;  /* 0x000000ff9800720c */ /* 0x000fc40003fa6270 */
[----:B------:R-:W-:Y:S02]  /*7e10*/  ISETP.GT.U32.AND P2, PT, R0, R147, PT ;  /* 0x000000930000720c */ /* 0x000fe40003f44070 */
[----:B------:R-:W-:Y:S02]  /*7e20*/  LOP3.LUT R152, R243, 0x140, RZ, 0xfc, !PT ;  /* 0x00000140f3987812 */ /* 0x000fe400078efcff */
[----:B------:R-:W-:Y:S01]  /*7e30*/  ISETP.GE.AND P4, PT, R157, RZ, PT ;  /* 0x000000ff9d00720c */ /* 0x000fe20003f86270 */
[--C-:B------:R-:W-:Y:S01]  /*7e40*/  @!P1 IMAD.IADD R149, R149, 0x1, -R0.reuse ;  /* 0x0000000195959824 */ /* 0x100fe200078e0a00 */
[----:B------:R-:W-:Y:S01]  /*7e50*/  IABS R155, R152 ;  /* 0x00000098009b7213 */ /* 0x000fe20000000000 */
[----:B------:R-:W-:Y:S01]  /*7e60*/  @!P6 IMAD.IADD R148, R148, 0x1, -R0 ;  /* 0x000000019494e824 */ /* 0x000fe200078e0a00 */
[----:B------:R-:W-:Y:S01]  /*7e70*/  ISETP.GE.AND P6, PT, R151, RZ, PT ;  /* 0x000000ff9700720c */ /* 0x000fe20003fc6270 */
[----:B------:R-:W-:Y:S01]  /*7e80*/  IMAD.HI.U32 R151, R244, R153, RZ ;  /* 0x00000099f4977227 */ /* 0x000fe200078e00ff */
[----:B------:R-:W-:-:S02]  /*7e90*/  @!P3 IADD3 R150, R150, -R0, RZ ;  /* 0x800000009696b210 */ /* 0x000fc40007ffe0ff */
[----:B------:R-:W-:Y:S01]  /*7ea0*/  ISETP.GT.U32.AND P3, PT, R0, R149, PT ;  /* 0x000000950000720c */ /* 0x000fe20003f64070 */
[----:B------:R-:W-:Y:S01]  /*7eb0*/  IMAD.MOV R151, RZ, RZ, -R151 ;  /* 0x000000ffff977224 */ /* 0x000fe200078e0a97 */
[----:B------:R-:W-:Y:S01]  /*7ec0*/  ISETP.GE.AND P1, PT, R152, RZ, PT ;  /* 0x000000ff9800720c */ /* 0x000fe20003f26270 */
[--C-:B------:R-:W-:Y:S01]  /*7ed0*/  @!P2 IMAD.IADD R147, R147, 0x1, -R0.reuse ;  /* 0x000000019393a824 */ /* 0x100fe200078e0a00 */
[----:B------:R-:W-:Y:S01]  /*7ee0*/  ISETP.GE.AND P2, PT, R158, RZ, PT ;  /* 0x000000ff9e00720c */ /* 0x000fe20003f46270 */
[----:B------:R-:W-:Y:S01]  /*7ef0*/  IMAD R151, R0, R151, R153 ;  /* 0x0000009700977224 */ /* 0x000fe200078e0299 */
[----:B------:R-:W-:Y:S01]  /*7f00*/  LOP3.LUT R153, R243, 0x144, RZ, 0xfc, !PT ;  /* 0x00000144f3997812 */ /* 0x000fe200078efcff */
[----:B------:R-:W-:Y:S01]  /*7f10*/  IMAD.HI.U32 R152, R244, R155, RZ ;  /* 0x0000009bf4987227 */ /* 0x000fe200078e00ff */
[----:B------:R-:W-:Y:S02]  /*7f20*/  IABS R159, R156 ;  /* 0x0000009c009f7213 */ /* 0x000fe40000000000 */
[----:B------:R-:W-:Y:S01]  /*7f30*/  IABS R157, R153 ;  /* 0x00000099009d7213 */ /* 0x000fe20000000000 */
[----:B------:R-:W-:Y:S01]  /*7f40*/  @!P0 IMAD.MOV R147, RZ, RZ, -R147 ;  /* 0x000000ffff938224 */ /* 0x000fe200078e0a93 */
[C---:B------:R-:W-:Y:S01]  /*7f50*/  ISETP.GT.U32.AND P0, PT, R0.reuse, R150, PT ;  /* 0x000000960000720c */ /* 0x040fe20003f04070 */
[----:B------:R-:W-:Y:S01]  /*7f60*/  @!P3 IMAD.IADD R149, R149, 0x1, -R0 ;  /* 0x000000019595b824 */ /* 0x000fe200078e0a00 */
[----:B------:R-:W-:Y:S01]  /*7f70*/  ISETP.GT.U32.AND P3, PT, R0, R151, PT ;  /* 0x000000970000720c */ /* 0x000fe20003f64070 */
[----:B------:R-:W-:-:S02]  /*7f80*/  IMAD.MOV R152, RZ, RZ, -R152 ;  /* 0x000000ffff987224 */ /* 0x000fc400078e0a98 */
[----:B------:R-:W-:Y:S01]  /*7f90*/  @!P4 IMAD.MOV R148, RZ, RZ, -R148 ;  /* 0x000000ffff94c224 */ /* 0x000fe200078e0a94 */
[----:B------:R-:W-:Y:S01]  /*7fa0*/  ISETP.GE.AND P4, PT, R154, RZ, PT ;  /* 0x000000ff9a00720c */ /* 0x000fe20003f86270 */
[----:B------:R-:W-:Y:S01]  /*7fb0*/  IMAD R152, R0, R152, R155 ;  /* 0x0000009800987224 */ /* 0x000fe200078e029b */
[----:B------:R-:W-:Y:S01]  /*7fc0*/  IABS R154, R154 ;  /* 0x0000009a009a7213 */ /* 0x000fe20000000000 */
[----:B------:R-:W-:-:S03]  /*7fd0*/  @!P5 IMAD.MOV R149, RZ, RZ, -R149 ;  /* 0x000000ffff95d224 */ /* 0x000fc600078e0a95 */
[----:B------:R-:W-:Y:S01]  /*7fe0*/  ISETP.GT.U32.AND P5, PT, R0, R152, PT ;  /* 0x000000980000720c */ /* 0x000fe20003fa4070 */
[----:B------:R-:W-:Y:S01]  /*7ff0*/  IMAD.MOV.U32 R155, RZ, RZ, R154 ;  /* 0x000000ffff9b7224 */ /* 0x000fe200078e009a */
[----:B------:R-:W-:Y:S01]  /*8000*/  @!P0 IADD3 R150, R150, -R0, RZ ;  /* 0x8000000096968210 */ /* 0x000fe20007ffe0ff */
[----:B------:R-:W-:Y:S01]  /*8010*/  @!P3 IMAD.IADD R151, R151, 0x1, -R0 ;  /* 0x000000019797b824 */ /* 0x000fe200078e0a00 */
[----:B------:R-:W-:Y:S01]  /*8020*/  ISETP.GE.AND P0, PT, R153, RZ, PT ;  /* 0x000000ff9900720c */ /* 0x000fe20003f06270 */
[----:B------:R-:W-:Y:S01]  /*8030*/  IMAD.HI.U32 R153, R244, R155, RZ ;  /* 0x0000009bf4997227 */ /* 0x000fe200078e00ff */
[----:B------:R-:W-:-:S03]  /*8040*/  ISETP.GE.AND P3, PT, R156, RZ, PT ;  /* 0x000000ff9c00720c */ /* 0x000fc60003f66270 */
[----:B------:R-:W-:Y:S01]  /*8050*/  @!P2 IMAD.MOV R150, RZ, RZ, -R150 ;  /* 0x000000ffff96a224 */ /* 0x000fe200078e0a96 */
[----:B------:R-:W-:Y:S01]  /*8060*/  ISETP.GT.U32.AND P2, PT, R0, R151, PT ;  /* 0x000000970000720c */ /* 0x000fe20003f44070 */
[----:B------:R-:W-:Y:S02]  /*8070*/  IMAD.MOV R153, RZ, RZ, -R153 ;  /* 0x000000ffff997224 */ /* 0x000fe400078e0a99 */
[----:B------:R-:W-:Y:S02]  /*8080*/  @!P5 IMAD.IADD R152, R152, 0x1, -R0 ;  /* 0x000000019898d824 */ /* 0x000fe400078e0a00 */
[----:B------:R-:W-:Y:S02]  /*8090*/  IMAD R153, R0, R153, R155 ;  /* 0x0000009900997224 */ /* 0x000fe400078e029b */
[----:B------:R-:W-:Y:S01]  /*80a0*/  IMAD.HI.U32 R155, R244, R159, RZ ;  /* 0x0000009ff49b7227 */ /* 0x000fe200078e00ff */
[----:B------:R-:W-:-:S03]  /*80b0*/  ISETP.GT.U32.AND P5, PT, R0, R152, PT ;  /* 0x000000980000720c */ /* 0x000fc60003fa4070 */
[----:B------:R-:W-:Y:S02]  /*80c0*/  IMAD.HI.U32 R156, R244, R161, RZ ;  /* 0x000000a1f49c7227 */ /* 0x000fe400078e00ff */
[----:B------:R-:W-:Y:S02]  /*80d0*/  @!P2 IADD3 R151, R151, -R0, RZ ;  /* 0x800000009797a210 */ /* 0x000fe40007ffe0ff */
[C---:B------:R-:W-:Y:S01]  /*80e0*/  ISETP.GT.U32.AND P2, PT, R0.reuse, R153, PT ;  /* 0x000000990000720c */ /* 0x040fe20003f44070 */
[----:B------:R-:W-:Y:S02]  /*80f0*/  IMAD.MOV R155, RZ, RZ, -R155 ;  /* 0x000000ffff9b7224 */ /* 0x000fe400078e0a9b */
[----:B------:R-:W-:Y:S02]  /*8100*/  IMAD.MOV R156, RZ, RZ, -R156 ;  /* 0x000000ffff9c7224 */ /* 0x000fe400078e0a9c */
[C---:B------:R-:W-:Y:S01]  /*8110*/  IMAD R155, R0.reuse, R155, R159 ;  /* 0x0000009b009b7224 */ /* 0x040fe200078e029f */
[----:B------:R-:W-:Y:S01]  /*8120*/  IABS R159, R164 ;  /* 0x000000a4009f7213 */ /* 0x000fe20000000000 */
[----:B------:R-:W-:Y:S01]  /*8130*/  IMAD R156, R0, R156, R161 ;  /* 0x0000009c009c7224 */ /* 0x000fe200078e02a1 */
[----:B------:R-:W-:Y:S01]  /*8140*/  IABS R161, R166 ;  /* 0x000000a600a17213 */ /* 0x000fe20000000000 */
[----:B------:R-:W-:Y:S01]  /*8150*/  @!P5 IMAD.IADD R152, R152, 0x1, -R0 ;  /* 0x000000019898d824 */ /* 0x000fe200078e0a00 */
[----:B------:R-:W-:Y:S01]  /*8160*/  ISETP.GT.U32.AND P5, PT, R0, R155, PT ;  /* 0x0000009b0000720c */ /* 0x000fe20003fa4070 */
[----:B------:R-:W-:-:S04]  /*8170*/  IMAD.HI.U32 R154, R244, R157, RZ ;  /* 0x0000009df49a7227 */ /* 0x000fc800078e00ff */
[----:B------:R-:W-:Y:S01]  /*8180*/  @!P2 IMAD.IADD R153, R153, 0x1, -R0 ;  /* 0x000000019999a824 */ /* 0x000fe200078e0a00 */
[C---:B------:R-:W-:Y:S01]  /*8190*/  ISETP.GT.U32.AND P2, PT, R0.reuse, R156, PT ;  /* 0x0000009c0000720c */ /* 0x040fe20003f44070 */
[----:B------:R-:W-:Y:S02]  /*81a0*/  IMAD.MOV R154, RZ, RZ, -R154 ;  /* 0x000000ffff9a7224 */ /* 0x000fe400078e0a9a */
[----:B------:R-:W-:Y:S02]  /*81b0*/  @!P6 IMAD.MOV R151, RZ, RZ, -R151 ;  /* 0x000000ffff97e224 */ /* 0x000fe400078e0a97 */
[----:B------:R-:W-:Y:S02]  /*81c0*/  IMAD R154, R0, R154, R157 ;  /* 0x0000009a009a7224 */ /* 0x000fe400078e029d */
[----:B------:R-:W-:Y:S02]  /*81d0*/  @!P5 IMAD.IADD R155, R155, 0x1, -R0 ;  /* 0x000000019b9bd824 */ /* 0x000fe400078e0a00 */
[----:B------:R-:W-:Y:S01]  /*81e0*/  IMAD.HI.U32 R158, R244, R159, RZ ;  /* 0x0000009ff49e7227 */ /* 0x000fe200078e00ff */
[----:B------:R-:W-:-:S03]  /*81f0*/  ISETP.GT.U32.AND P6, PT, R0, R154, PT ;  /* 0x0000009a0000720c */ /* 0x000fc60003fc4070 */
[----:B------:R-:W-:Y:S01]  /*8200*/  @!P2 IMAD.IADD R156, R156, 0x1, -R0 ;  /* 0x000000019c9ca824 */ /* 0x000fe200078e0a00 */
[----:B------:R-:W-:Y:S01]  /*8210*/  ISETP.GT.U32.AND P2, PT, R0, R155, PT ;  /* 0x0000009b0000720c */ /* 0x000fe20003f44070 */
[----:B------:R-:W-:Y:S02]  /*8220*/  IMAD.MOV R158, RZ, RZ, -R158 ;  /* 0x000000ffff9e7224 */ /* 0x000fe400078e0a9e */
[----:B------:R-:W-:-:S04]  /*8230*/  IMAD.HI.U32 R157, R244, R163, RZ ;  /* 0x000000a3f49d7227 */ /* 0x000fc800078e00ff */
[----:B------:R-:W-:Y:S02]  /*8240*/  IMAD R158, R0, R158, R159 ;  /* 0x0000009e009e7224 */ /* 0x000fe400078e029f */
[-C--:B------:R-:W-:Y:S01]  /*8250*/  @!P6 IADD3 R154, R154, -R0.reuse, RZ ;  /* 0x800000009a9ae210 */ /* 0x080fe20007ffe0ff */
[----:B------:R-:W-:Y:S01]  /*8260*/  IMAD.MOV R157, RZ, RZ, -R157 ;  /* 0x000000ffff9d7224 */ /* 0x000fe200078e0a9d */
[----:B------:R-:W-:Y:S01]  /*8270*/  ISETP.GT.U32.AND P6, PT, R0, R153, PT ;  /* 0x000000990000720c */ /* 0x000fe20003fc4070 */
[----:B------:R-:W-:Y:S01]  /*8280*/  IMAD.HI.U32 R159, R244, R161, RZ ;  /* 0x000000a1f49f7227 */ /* 0x000fe200078e00ff */
[----:B------:R-:W-:Y:S02]  /*8290*/  @!P2 IADD3 R155, R155, -R0, RZ ;  /* 0x800000009b9ba210 */ /* 0x000fe40007ffe0ff */
[C---:B------:R-:W-:Y:S01]  /*82a0*/  ISETP.GT.U32.AND P5, PT, R0.reuse, R154, PT ;  /* 0x0000009a0000720c */ /* 0x040fe20003fa4070 */
[C---:B------:R-:W-:Y:S01]  /*82b0*/  IMAD R157, R0.reuse, R157, R163 ;  /* 0x0000009d009d7224 */ /* 0x040fe200078e02a3 */
[C---:B------:R-:W-:Y:S01]  /*82c0*/  ISETP.GT.U32.AND P2, PT, R0.reuse, R158, PT ;  /* 0x0000009e0000720c */ /* 0x040fe20003f44070 */
[----:B------:R-:W-:Y:S01]  /*82d0*/  IMAD.MOV R159, RZ, RZ, -R159 ;  /* 0x000000ffff9f7224 */ /* 0x000fe200078e0a9f */
[----:B------:R-:W-:Y:S01]  /*82e0*/  IABS R163, R167 ;  /* 0x000000a700a37213 */ /* 0x000fe20000000000 */
[----:B------:R-:W-:Y:S01]  /*82f0*/  @!P1 IMAD.MOV R152, RZ, RZ, -R152 ;  /* 0x000000ffff989224 */ /* 0x000fe200078e0a98 */
[C---:B------:R-:W-:Y:S01]  /*8300*/  ISETP.GT.U32.AND P1, PT, R0.reuse, R156, PT ;  /* 0x0000009c0000720c */ /* 0x040fe20003f24070 */
[----:B------:R-:W-:-:S02]  /*8310*/  IMAD R159, R0, R159, R161 ;  /* 0x0000009f009f7224 */ /* 0x000fc400078e02a1 */
[----:B------:R-:W-:Y:S01]  /*8320*/  @!P6 IMAD.IADD R153, R153, 0x1, -R0 ;  /* 0x000000019999e824 */ /* 0x000fe200078e0a00 */
[----:B------:R-:W-:Y:S01]  /*8330*/  ISETP.GT.U32.AND P6, PT, R0, R157, PT ;  /* 0x0000009d0000720c */ /* 0x000fe20003fc4070 */
[----:B------:R-:W-:-:S04]  /*8340*/  IMAD.HI.U32 R161, R244, R165, RZ ;  /* 0x000000a5f4a17227 */ /* 0x000fc800078e00ff */
[--C-:B------:R-:W-:Y:S01]  /*8350*/  @!P5 IMAD.IADD R154, R154, 0x1, -R0.reuse ;  /* 0x000000019a9ad824 */ /* 0x100fe200078e0a00 */
[----:B------:R-:W-:Y:S01]  /*8360*/  IADD3 R161, -R161, RZ, RZ ;  /* 0x000000ffa1a17210 */ /* 0x000fe20007ffe1ff */
[----:B------:R-:W-:Y:S01]  /*8370*/  @!P2 IMAD.IADD R158, R158, 0x1, -R0 ;  /* 0x000000019e9ea824 */ /* 0x000fe200078e0a00 */
[----:B------:R-:W-:Y:S01]  /*8380*/  ISETP.GE.AND P5, PT, R160, RZ, PT ;  /* 0x000000ffa000720c */ /* 0x000fe20003fa6270 */
[----:B------:R-:W-:Y:S02]  /*8390*/  @!P0 IMAD.MOV R154, RZ, RZ, -R154 ;  /* 0x000000ffff9a8224 */ /* 0x000fe400078e0a9a */
[----:B------:R-:W-:Y:S01]  /*83a0*/  IMAD.HI.U32 R160, R244, R163, RZ ;  /* 0x000000a3f4a07227 */ /* 0x000fe200078e00ff */
[----:B------:R-:W-:-:S03]  /*83b0*/  ISETP.GT.U32.AND P0, PT, R0, R158, PT ;  /* 0x0000009e0000720c */ /* 0x000fc60003f04070 */
[----:B------:R-:W-:Y:S01]  /*83c0*/  @!P6 IMAD.IADD R157, R157, 0x1, -R0 ;  /* 0x000000019d9de824 */ /* 0x000fe200078e0a00 */
[----:B------:R-:W-:Y:S01]  /*83d0*/  ISETP.GE.AND P6, PT, R164, RZ, PT ;  /* 0x000000ffa400720c */ /* 0x000fe20003fc6270 */
[C---:B------:R-:W-:Y:S01]  /*83e0*/  IMAD R161, R0.reuse, R161, R165 ;  /* 0x000000a100a17224 */ /* 0x040fe200078e02a5 */
[----:B------:R-:W-:Y:S01]  /*83f0*/  LOP3.LUT R164, R243, 0x154, RZ, 0xfc, !PT ;  /* 0x00000154f3a47812 */ /* 0x000fe200078efcff */
[----:B------:R-:W-:Y:S01]  /*8400*/  IMAD.MOV R160, RZ, RZ, -R160 ;  /* 0x000000ffffa07224 */ /* 0x000fe200078e0aa0 */
[----:B------:R-:W-:Y:S01]  /*8410*/  ISETP.GT.U32.AND P2, PT, R0, R157, PT ;  /* 0x0000009d0000720c */ /* 0x000fe20003f44070 */
[--C-:B------:R-:W-:Y:S01]  /*8420*/  @!P1 IMAD.IADD R156, R156, 0x1, -R0.reuse ;  /* 0x000000019c9c9824 */ /* 0x100fe200078e0a00 */
        /* <DEDUP_REMOVED lines=9> */
[----:B------:R-:W-:Y:S01]  /*84c0*/  @!P3 IMAD.MOV R155, RZ, RZ, -R155 ;  /* 0x000000ffff9bb224 */ /* 0x000fe200078e0a9b */
[----:B------:R-:W-:Y:S01]  /*84d0*/  ISETP.GE.AND P3, PT, R166, RZ, PT ;  /* 0x000000ffa600720c */ /* 0x000fe20003f66270 */
[----:B------:R-:W-:Y:S01]  /*84e0*/  @!P2 IMAD.IADD R157, R157, 0x1, -R0 ;  /* 0x000000019d9da824 */ /* 0x000fe200078e0a00 */
[----:B------:R-:W-:Y:S01]  /*84f0*/  LOP3.LUT R166, R243, 0x156, RZ, 0xfc, !PT ;  /* 0x00000156f3a67812 */ /* 0x000fe200078efcff */
[----:B------:R-:W-:Y:S01]  /*8500*/  IMAD.HI.U32 R162, R244, R165, RZ ;  /* 0x000000a5f4a27227 */ /* 0x000fe200078e00ff */
[----:B------:R-:W-:-:S02]  /*8510*/  ISETP.GE.AND P2, PT, R167, RZ, PT ;  /* 0x000000ffa700720c */ /* 0x000fc40003f46270 */
[----:B------:R-:W-:Y:S01]  /*8520*/  IABS R167, R166 ;  /* 0x000000a600a77213 */ /* 0x000fe20000000000 */
[--C-:B------:R-:W-:Y:S02]  /*8530*/  @!P0 IMAD.IADD R161, R161, 0x1, -R0.reuse ;  /* 0x00000001a1a18824 */ /* 0x100fe400078e0a00 */
[----:B------:R-:W-:Y:S01]  /*8540*/  @!P4 IMAD.IADD R159, R159, 0x1, -R0 ;  /* 0x000000019f9fc824 */ /* 0x000fe200078e0a00 */
[----:B------:R-:W-:Y:S01]  /*8550*/  ISETP.GE.AND P4, PT, R168, RZ, PT ;  /* 0x000000ffa800720c */ /* 0x000fe20003f86270 */
[----:B------:R-:W-:Y:S01]  /*8560*/  IMAD.HI.U32 R163, R244, R167, RZ ;  /* 0x000000a7f4a37227 */ /* 0x000fe200078e00ff */
[----:B------:R-:W-:Y:S02]  /*8570*/  ISETP.GT.U32.AND P0, PT, R0, R161, PT ;  /* 0x000000a10000720c */ /* 0x000fe40003f04070 */
[----:B------:R-:W-:Y:S01]  /*8580*/  @!P5 IADD3 R160, R160, -R0, RZ ;  /* 0x80000000a0a0d210 */ /* 0x000fe20007ffe0ff */
        /* <DEDUP_REMOVED lines=10> */
[----:B------:R-:W-:Y:S01]  /*8630*/  @!P6 IMAD.MOV R158, RZ, RZ, -R158 ;  /* 0x000000ffff9ee224 */ /* 0x000fe200078e0a9e */
[----:B------:R-:W-:Y:S01]  /*8640*/  @!P0 IADD3 R161, R161, -R0, RZ ;  /* 0x80000000a1a18210 */ /* 0x000fe20007ffe0ff */
[----:B------:R-:W-:Y:S01]  /*8650*/  IMAD.HI.U32 R165, R244, R171, RZ ;  /* 0x000000abf4a57227 */ /* 0x000fe200078e00ff */
[----:B------:R-:W-:-:S03]  /*8660*/  ISETP.GT.U32.AND P0, PT, R0, R163, PT ;  /* 0x000000a30000720c */ /* 0x000fc60003f04070 */
[--C-:B------:R-:W-:Y:S01]  /*8670*/  @!P5 IMAD.IADD R159, R159, 0x1, -R0.reuse ;  /* 0x000000019f9fd824 */ /* 0x100fe200078e0a00 */
[----:B------:R-:W-:Y:S01]  /*8680*/  ISETP.GT.U32.AND P5, PT, R0, R162, PT ;  /* 0x000000a20000720c */ /* 0x000fe20003fa4070 */
[----:B------:R-:W-:Y:S02]  /*8690*/  IMAD.MOV R165, RZ, RZ, -R165 ;  /* 0x000000ffffa57224 */ /* 0x000fe400078e0aa5 */
[----:B------:R-:W-:Y:S01]  /*86a0*/  @!P4 IMAD.MOV R161, RZ, RZ, -R161 ;  /* 0x000000ffffa1c224 */ /* 0x000fe200078e0aa1 */
[----:B------:R-:W-:Y:S01]  /*86b0*/  @!P3 IADD3 R159, -R159, RZ, RZ ;  /* 0x000000ff9f9fb210 */ /* 0x000fe20007ffe1ff */
[----:B------:R-:W-:Y:S01]  /*86c0*/  @!P1 IMAD.IADD R160, R160, 0x1, -R0 ;  /* 0x00000001a0a09824 */ /* 0x000fe200078e0a00 */
[----:B------:R-:W-:Y:S01]  /*86d0*/  ISETP.GE.AND P1, PT, R164, RZ, PT ;  /* 0x000000ffa400720c */ /* 0x000fe20003f26270 */
[----:B------:R-:W-:-:S04]  /*86e0*/  IMAD.HI.U32 R164, R244, R169, RZ ;  /* 0x000000a9f4a47227 */ /* 0x000fc800078e00ff */
[--C-:B------:R-:W-:Y:S02]  /*86f0*/  @!P0 IMAD.IADD R163, R163, 0x1, -R0.reuse ;  /* 0x00000001a3a38824 */ /* 0x100fe400078e0a00 */
[----:B------:R-:W-:Y:S01]  /*8700*/  @!P5 IMAD.IADD R162, R162, 0x1, -R0 ;  /* 0x00000001a2a2d824 */ /* 0x000fe200078e0a00 */
[----:B------:R-:W-:Y:S01]  /*8710*/  ISETP.GE.AND P5, PT, R166, RZ, PT ;  /* 0x000000ffa600720c */ /* 0x000fe20003fa6270 */
[----:B------:R-:W-:Y:S01]  /*8720*/  IMAD.HI.U32 R166, R244, R167, RZ ;  /* 0x000000a7f4a67227 */ /* 0x000fe200078e00ff */
[C---:B------:R-:W-:Y:S02]  /*8730*/  ISETP.GT.U32.AND P6, PT, R0.reuse, R163, PT ;  /* 0x000000a30000720c */ /* 0x040fe40003fc4070 */
[----:B------:R-:W-:Y:S01]  /*8740*/  ISETP.GT.U32.AND P0, PT, R0, R162, PT ;  /* 0x000000a20000720c */ /* 0x000fe20003f04070 */
[----:B------:R-:W-:Y:S02]  /*8750*/  IMAD.MOV R166, RZ, RZ, -R166 ;  /* 0x000000ffffa67224 */ /* 0x000fe400078e0aa6 */
[----:B------:R-:W-:-:S02]  /*8760*/  IMAD.MOV R164, RZ, RZ, -R164 ;  /* 0x000000ffffa47224 */ /* 0x000fc400078e0aa4 */
[C---:B------:R-:W-:Y:S02]  /*8770*/  IMAD R166, R0.reuse, R166, R167 ;  /* 0x000000a600a67224 */ /* 0x040fe400078e02a7 */
[C---:B------:R-:W-:Y:S01]  /*8780*/  IMAD R164, R0.reuse, R164, R169 ;  /* 0x000000a400a47224 */ /* 0x040fe200078e02a9 */
[----:B------:R-:W-:Y:S01]  /*8790*/  IABS R169, R174 ;  /* 0x000000ae00a97213 */ /* 0x000fe20000000000 */
[C---:B------:R-:W-:Y:S02]  /*87a0*/  IMAD R165, R0.reuse, R165, R171 ;  /* 0x000000a500a57224 */ /* 0x040fe400078e02ab */
[--C-:B------:R-:W-:Y:S01]  /*87b0*/  @!P6 IMAD.IADD R163, R163, 0x1, -R0.reuse ;  /* 0x00000001a3a3e824 */ /* 0x100fe200078e0a00 */
[----:B------:R-:W-:Y:S01]  /*87c0*/  ISETP.GT.U32.AND P6, PT, R0, R166, PT ;  /* 0x000000a60000720c */ /* 0x000fe20003fc4070 */
[----:B------:R-:W-:Y:S01]  /*87d0*/  @!P0 IMAD.IADD R162, R162, 0x1, -R0 ;  /* 0x00000001a2a28824 */ /* 0x000fe200078e0a00 */
[----:B------:R-:W-:Y:S01]  /*87e0*/  ISETP.GT.U32.AND P3, PT, R0, R164, PT ;  /* 0x000000a40000720c */ /* 0x000fe20003f64070 */
[----:B------:R-:W-:Y:S01]  /*87f0*/  @!P2 IMAD.MOV R160, RZ, RZ, -R160 ;  /* 0x000000ffffa0a224 */ /* 0x000fe200078e0aa0 */
[----:B------:R-:W-:Y:S01]  /*8800*/  ISETP.GE.AND P0, PT, R170, RZ, PT ;  /* 0x000000ffaa00720c */ /* 0x000fe20003f06270 */
[----:B------:R-:W-:Y:S01]  /*8810*/  @!P1 IMAD.MOV R162, RZ, RZ, -R162 ;  /* 0x000000ffffa29224 */ /* 0x000fe200078e0aa2 */
[----:B------:R-:W-:Y:S01]  /*8820*/  LOP3.LUT R170, R243, 0x160, RZ, 0xfc, !PT ;  /* 0x00000160f3aa7812 */ /* 0x000fe200078efcff */
[----:B------:R-:W-:Y:S01]  /*8830*/  IMAD.HI.U32 R167, R244, R169, RZ ;  /* 0x000000a9f4a77227 */ /* 0x000fe200078e00ff */
[----:B------:R-:W-:-:S02]  /*8840*/  ISETP.GT.U32.AND P4, PT, R0, R165, PT ;  /* 0x000000a50000720c */ /* 0x000fc40003f84070 */
[----:B------:R-:W-:Y:S01]  /*8850*/  IABS R171, R170 ;  /* 0x000000aa00ab7213 */ /* 0x000fe20000000000 */
[----:B------:R-:W-:Y:S01]  /*8860*/  IMAD.MOV R167, RZ, RZ, -R167 ;  /* 0x000000ffffa77224 */ /* 0x000fe200078e0aa7 */
[----:B------:R-:W-:Y:S01]  /*8870*/  ISETP.GE.AND P2, PT, R168, RZ, PT ;  /* 0x000000ffa800720c */ /* 0x000fe20003f46270 */
[--C-:B------:R-:W-:Y:S02]  /*8880*/  @!P6 IMAD.IADD R166, R166, 0x1, -R0.reuse ;  /* 0x00000001a6a6e824 */ /* 0x100fe400078e0a00 */
[----:B------:R-:W-:Y:S01]  /*8890*/  @!P3 IMAD.IADD R164, R164, 0x1, -R0 ;  /* 0x00000001a4a4b824 */ /* 0x000fe200078e0a00 */
[----:B------:R-:W-:Y:S01]  /*88a0*/  ISETP.GE.AND P3, PT, R172, RZ, PT ;  /* 0x000000ffac00720c */ /* 0x000fe20003f66270 */
[----:B------:R-:W-:Y:S01]  /*88b0*/  IMAD.HI.U32 R168, R244, R171, RZ ;  /* 0x000000abf4a87227 */ /* 0x000fe200078e00ff */
[C---:B------:R-:W-:Y:S02]  /*88c0*/  ISETP.GT.U32.AND P6, PT, R0.reuse, R166, PT ;  /* 0x000000a60000720c */ /* 0x040fe40003fc4070 */
[C---:B------:R-:W-:Y:S01]  /*88d0*/  ISETP.GT.U32.AND P1, PT, R0.reuse, R164, PT ;  /* 0x000000a40000720c */ /* 0x040fe20003f24070 */
[----:B------:R-:W-:Y:S01]  /*88e0*/  IMAD.MOV R168, RZ, RZ, -R168 ;  /* 0x000000ffffa87224 */ /* 0x000fe200078e0aa8 */
[----:B------:R-:W-:Y:S01]  /*88f0*/  @!P4 IADD3 R165, R165, -R0, RZ ;  /* 0x80000000a5a5c210 */ /* 0x000fe20007ffe0ff */
[C---:B------:R-:W-:Y:S01]  /*8900*/  IMAD R167, R0.reuse, R167, R169 ;  /* 0x000000a700a77224 */ /* 0x040fe200078e02a9 */
[----:B------:R-:W-:Y:S01]  /*8910*/  LOP3.LUT R172, R243, 0x162, RZ, 0xfc, !PT ;  /* 0x00000162f3ac7812 */ /* 0x000fe200078efcff */
[C---:B------:R-:W-:Y:S01]  /*8920*/  IMAD R168, R0.reuse, R168, R171 ;  /* 0x000000a800a87224 */ /* 0x040fe200078e02ab */
[----:B------:R-:W-:Y:S01]  /*8930*/  ISETP.GT.U32.AND P4, PT, R0, R165, PT ;  /* 0x000000a50000720c */ /* 0x000fe20003f84070 */
[----:B------:R-:W-:Y:S01]  /*8940*/  @!P5 IMAD.MOV R163, RZ, RZ, -R163 ;  /* 0x000000ffffa3d224 */ /* 0x000fe200078e0aa3 */
[----:B------:R-:W-:-:S02]  /*8950*/  IABS R173, R172 ;  /* 0x000000ac00ad7213 */ /* 0x000fc40000000000 */
[----:B------:R-:W-:Y:S02]  /*8960*/  ISETP.GE.AND P5, PT, R174, RZ, PT ;  /* 0x000000ffae00720c */ /* 0x000fe40003fa6270 */
[----:B------:R-:W-:Y:S01]  /*8970*/  @!P6 IADD3 R166, R166, -R0, RZ ;  /* 0x80000000a6a6e210 */ /* 0x000fe20007ffe0ff */
[--C-:B------:R-:W-:Y:S01]  /*8980*/  @!P1 IMAD.IADD R164, R164, 0x1, -R0.reuse ;  /* 0x00000001a4a49824 */ /* 0x100fe200078e0a00 */
[----:B------:R-:W-:Y:S01]  /*8990*/  ISETP.GT.U32.AND P6, PT, R0, R168, PT ;  /* 0x000000a80000720c */ /* 0x000fe20003fc4070 */
[----:B------:R-:W-:Y:S01]  /*89a0*/  IMAD.HI.U32 R169, R244, R173, RZ ;  /* 0x000000adf4a97227 */ /* 0x000fe200078e00ff */
[----:B------:R-:W-:Y:S02]  /*89b0*/  ISETP.GT.U32.AND P1, PT, R0, R167, PT ;  /* 0x000000a70000720c */ /* 0x000fe40003f24070 */
[----:B------:R-:W-:Y:S01]  /*89c0*/  LOP3.LUT R174, R243, 0x164, RZ, 0xfc, !PT ;  /* 0x00000164f3ae7812 */ /* 0x000fe200078efcff */
[--C-:B------:R-:W-:Y:S01]  /*89d0*/  @!P4 IMAD.IADD R165, R165, 0x1, -R0.reuse ;  /* 0x00000001a5a5c824 */ /* 0x100fe200078e0a00 */
[----:B------:R-:W-:Y:S01]  /*89e0*/  ISETP.GE.AND P4, PT, R170, RZ, PT ;  /* 0x000000ffaa00720c */ /* 0x000fe20003f86270 */
[----:B------:R-:W-:Y:S01]  /*89f0*/  IMAD.MOV R169, RZ, RZ, -R169 ;  /* 0x000000ffffa97224 */ /* 0x000fe200078e0aa9 */
[----:B------:R-:W-:Y:S01]  /*8a00*/  IABS R170, R176 ;  /* 0x000000b000aa7213 */ /* 0x000fe20000000000 */
[----:B------:R-:W-:Y:S01]  /*8a10*/  @!P0 IMAD.MOV R165, RZ, RZ, -R165 ;  /* 0x000000ffffa58224 */ /* 0x000fe200078e0aa5 */
[----:B------:R-:W-:Y:S01]  /*8a20*/  IABS R175, R174 ;  /* 0x000000ae00af7213 */ /* 0x000fe20000000000 */
[----:B------:R-:W-:Y:S01]  /*8a30*/  IMAD R169, R0, R169, R173 ;  /* 0x000000a900a97224 */ /* 0x000fe200078e02ad */
[----:B------:R-:W-:Y:S01]  /*8a40*/  @!P3 IADD3 R166, -R166, RZ, RZ ;  /* 0x000000ffa6a6b210 */ /* 0x000fe20007ffe1ff */
[--C-:B------:R-:W-:Y:S01]  /*8a50*/  @!P6 IMAD.IADD R168, R168, 0x1, -R0.reuse ;  /* 0x00000001a8a8e824 */ /* 0x100fe200078e0a00 */
[----:B------:R-:W-:Y:S01]  /*8a60*/  ISETP.GE.AND P3, PT, R174, RZ, PT ;  /* 0x000000ffae00720c */ /* 0x000fe20003f66270 */
[----:B------:R-:W-:Y:S01]  /*8a70*/  @!P1 IMAD.IADD R167, R167, 0x1, -R0 ;  /* 0x00000001a7a79824 */ /* 0x000fe200078e0a00 */
[C---:B------:R-:W-:Y:S01]  /*8a80*/  ISETP.GT.U32.AND P0, PT, R0.reuse, R169, PT ;  /* 0x000000a90000720c */ /* 0x040fe20003f04070 */
[----:B------:R-:W-:Y:S01]  /*8a90*/  IMAD.MOV.U32 R173, RZ, RZ, R170 ;  /* 0x000000ffffad7224 */ /* 0x000fe200078e00aa */
[----:B------:R-:W-:Y:S01]  /*8aa0*/  ISETP.GT.U32.AND P6, PT, R0, R168, PT ;  /* 0x000000a80000720c */ /* 0x000fe20003fc4070 */
[----:B------:R-:W-:Y:S01]  /*8ab0*/  IMAD.HI.U32 R170, R244, R175, RZ ;  /* 0x000000aff4aa7227 */ /* 0x000fe200078e00ff */
[----:B------:R-:W-:-:S02]  /*8ac0*/  ISETP.GT.U32.AND P1, PT, R0, R167, PT ;  /* 0x000000a70000720c */ /* 0x000fc40003f24070 */
[----:B------:R-:W-:Y:S01]  /*8ad0*/  LOP3.LUT R174, R243, 0x168, RZ, 0xfc, !PT ;  /* 0x00000168f3ae7812 */ /* 0x000fe200078efcff */
[----:B------:R-:W-:Y:S02]  /*8ae0*/  IMAD.MOV R170, RZ, RZ, -R170 ;  /* 0x000000ffffaa7224 */ /* 0x000fe400078e0aaa */
[----:B------:R-:W-:-:S04]  /*8af0*/  IMAD.HI.U32 R171, R244, R173, RZ ;  /* 0x000000adf4ab7227 */ /* 0x000fc800078e00ff */
[----:B------:R-:W-:Y:S01]  /*8b00*/  IMAD R170, R0, R170, R175 ;  /* 0x000000aa00aa7224 */ /* 0x000fe200078e02af */
[----:B------:R-:W-:Y:S01]  /*8b10*/  IABS R175, R174 ;  /* 0x000000ae00af7213 */ /* 0x000fe20000000000 */
[----:B------:R-:W-:Y:S02]  /*8b20*/  IMAD.MOV R171, RZ, RZ, -R171 ;  /* 0x000000ffffab7224 */ /* 0x000fe400078e0aab */
[--C-:B------:R-:W-:Y:S01]  /*8b30*/  @!P6 IMAD.IADD R168, R168, 0x1, -R0.reuse ;  /* 0x00000001a8a8e824 */ /* 0x100fe200078e0a00 */
[----:B------:R-:W-:Y:S01]  /*8b40*/  ISETP.GT.U32.AND P6, PT, R0, R170, PT ;  /* 0x000000aa0000720c */ /* 0x000fe20003fc4070 */
[----:B------:R-:W-:Y:S01]  /*8b50*/  @!P1 IMAD.IADD R167, R167, 0x1, -R0 ;  /* 0x00000001a7a79824 */ /* 0x000fe200078e0a00 */
[----:B------:R-:W-:Y:S01]  /*8b60*/  ISETP.GE.AND P1, PT, R176, RZ, PT ;  /* 0x000000ffb000720c */ /* 0x000fe20003f26270 */
[----:B------:R-:W-:Y:S01]  /*8b70*/  IMAD R171, R0, R171, R173 ;  /* 0x000000ab00ab7224 */ /* 0x000fe200078e02ad */
[----:B------:R-:W-:Y:S01]  /*8b80*/  LOP3.LUT R176, R243, 0x16c, RZ, 0xfc, !PT ;  /* 0x0000016cf3b07812 */ /* 0x000fe200078efcff */
[----:B------:R-:W-:Y:S01]  /*8b90*/  @!P5 IMAD.MOV R167, RZ, RZ, -R167 ;  /* 0x000000ffffa7d224 */ /* 0x000fe200078e0aa7 */
[----:B------:R-:W-:Y:S01]  /*8ba0*/  @!P4 IADD3 R168, -R168, RZ, RZ ;  /* 0x000000ffa8a8c210 */ /* 0x000fe20007ffe1ff */
[----:B------:R-:W-:Y:S01]  /*8bb0*/  @!P2 IMAD.MOV R164, RZ, RZ, -R164 ;  /* 0x000000ffffa4a224 */ /* 0x000fe200078e0aa4 */
[----:B------:R-:W-:Y:S01]  /*8bc0*/  ISETP.GT.U32.AND P5, PT, R0, R171, PT ;  /* 0x000000ab0000720c */ /* 0x000fe20003fa4070 */
[----:B------:R-:W-:Y:S01]  /*8bd0*/  @!P0 IMAD.IADD R169, R169, 0x1, -R0 ;  /* 0x00000001a9a98824 */ /* 0x000fe200078e0a00 */
[----:B------:R-:W-:Y:S01]  /*8be0*/  ISETP.GE.AND P2, PT, R172, RZ, PT ;  /* 0x000000ffac00720c */ /* 0x000fe20003f46270 */
[----:B------:R-:W-:Y:S01]  /*8bf0*/  IMAD.HI.U32 R172, R244, R175, RZ ;  /* 0x000000aff4ac7227 */ /* 0x000fe200078e00ff */
[----:B------:R-:W-:-:S02]  /*8c00*/  IABS R179, R176 ;  /* 0x000000b000b37213 */ /* 0x000fc40000000000 */
[----:B------:R-:W-:Y:S01]  /*8c10*/  ISETP.GT.U32.AND P0, PT, R0, R169, PT ;  /* 0x000000a90000720c */ /* 0x000fe20003f04070 */
[----:B------:R-:W-:Y:S01]  /*8c20*/  @!P6 IMAD.IADD R170, R170, 0x1, -R0 ;  /* 0x00000001aaaae824 */ /* 0x000fe200078e0a00 */
[----:B------:R-:W-:Y:S01]  /*8c30*/  ISETP.GE.AND P4, PT, R174, RZ, PT ;  /* 0x000000ffae00720c */ /* 0x000fe20003f86270 */
[----:B------:R-:W-:Y:S01]  /*8c40*/  IMAD.MOV R172, RZ, RZ, -R172 ;  /* 0x000000ffffac7224 */ /* 0x000fe200078e0aac */
[----:B------:R-:W-:Y:S01]  /*8c50*/  LOP3.LUT R173, R243, 0x16a, RZ, 0xfc, !PT ;  /* 0x0000016af3ad7812 */ /* 0x000fe200078efcff */
[----:B------:R-:W-:Y:S01]  /*8c60*/  IMAD.HI.U32 R174, R244, R179, RZ ;  /* 0x000000b3f4ae7227 */ /* 0x000fe200078e00ff */
[C---:B------:R-:W-:Y:S02]  /*8c70*/  ISETP.GT.U32.AND P6, PT, R0.reuse, R170, PT ;  /* 0x000000aa0000720c */ /* 0x040fe40003fc4070 */
[----:B------:R-:W-:Y:S01]  /*8c80*/  IABS R177, R173 ;  /* 0x000000ad00b17213 */ /* 0x000fe20000000000 */
[----:B------:R-:W-:Y:S02]  /*8c90*/  @!P5 IMAD.IADD R171, R171, 0x1, -R0 ;  /* 0x00000001ababd824 */ /* 0x000fe400078e0a00 */
[C---:B------:R-:W-:Y:S01]  /*8ca0*/  IMAD R172, R0.reuse, R172, R175 ;  /* 0x000000ac00ac7224 */ /* 0x040fe200078e02af */
[----:B------:R-:W-:Y:S01]  /*8cb0*/  LOP3.LUT R175, R243, 0x16e, RZ, 0xfc, !PT ;  /* 0x0000016ef3af7812 */ /* 0x000fe200078efcff */
[----:B------:R-:W-:Y:S01]  /*8cc0*/  IMAD.MOV R174, RZ, RZ, -R174 ;  /* 0x000000ffffae7224 */ /* 0x000fe200078e0aae */
[C---:B------:R-:W-:Y:S01]  /*8cd0*/  ISETP.GT.U32.AND P5, PT, R0.reuse, R171, PT ;  /* 0x000000ab0000720c */ /* 0x040fe20003fa4070 */
[--C-:B------:R-:W-:Y:S01]  /*8ce0*/  @!P0 IMAD.IADD R169, R169, 0x1, -R0.reuse ;  /* 0x00000001a9a98824 */ /* 0x100fe200078e0a00 */
[----:B------:R-:W-:Y:S01]  /*8cf0*/  ISETP.GE.AND P0, PT, R173, RZ, PT ;  /* 0x000000ffad00720c */ /* 0x000fe20003f06270 */
[----:B------:R-:W-:Y:S01]  /*8d00*/  IMAD R174, R0, R174, R179 ;  /* 0x000000ae00ae7224 */ /* 0x000fe200078e02b3 */
[----:B------:R-:W-:Y:S01]  /*8d10*/  IABS R179, R175 ;  /* 0x000000af00b37213 */ /* 0x000fe20000000000 */
[----:B------:R-:W-:Y:S01]  /*8d20*/  @!P6 IMAD.IADD R170, R170, 0x1, -R0 ;  /* 0x00000001aaaae824 */ /* 0x000fe200078e0a00 */
[----:B------:R-:W-:Y:S01]  /*8d30*/  ISETP.GT.U32.AND P6, PT, R0, R172, PT ;  /* 0x000000ac0000720c */ /* 0x000fe20003fc4070 */
[----:B------:R-:W-:Y:S01]  /*8d40*/  IMAD.HI.U32 R173, R244, R177, RZ ;  /* 0x000000b1f4ad7227 */ /* 0x000fe200078e00ff */
[----:B------:R-:W-:-:S02]  /*8d50*/  @!P2 IADD3 R169, -R169, RZ, RZ ;  /* 0x000000ffa9a9a210 */ /* 0x000fc40007ffe1ff */
[----:B------:R-:W-:Y:S01]  /*8d60*/  ISETP.GE.AND P2, PT, R176, RZ, PT ;  /* 0x000000ffb000720c */ /* 0x000fe20003f46270 */
[----:B------:R-:W-:Y:S02]  /*8d70*/  IMAD.MOV R173, RZ, RZ, -R173 ;  /* 0x000000ffffad7224 */ /* 0x000fe400078e0aad */
[--C-:B------:R-:W-:Y:S01]  /*8d80*/  @!P5 IMAD.IADD R171, R171, 0x1, -R0.reuse ;  /* 0x00000001ababd824 */ /* 0x100fe200078e0a00 */
[----:B------:R-:W-:Y:S01]  /*8d90*/  ISETP.GE.AND P5, PT, R175, RZ, PT ;  /* 0x000000ffaf00720c */ /* 0x000fe20003fa6270 */
[C---:B------:R-:W-:Y:S02]  /*8da0*/  IMAD R173, R0.reuse, R173, R177 ;  /* 0x000000ad00ad7224 */ /* 0x040fe400078e02b1 */
[----:B------:R-:W-:Y:S01]  /*8db0*/  @!P1 IMAD.MOV R171, RZ, RZ, -R171 ;  /* 0x000000ffffab9224 */ /* 0x000fe200078e0aab */
[----:B------:R-:W-:Y:S01]  /*8dc0*/  ISETP.GT.U32.AND P1, PT, R0, R174, PT ;  /* 0x000000ae0000720c */ /* 0x000fe20003f24070 */
[----:B------:R-:W-:Y:S02]  /*8dd0*/  @!P6 IMAD.IADD R172, R172, 0x1, -R0 ;  /* 0x00000001acace824 */ /* 0x000fe400078e0a00 */
[----:B------:R-:W-:Y:S01]  /*8de0*/  @!P3 IMAD.MOV R170, RZ, RZ, -R170 ;  /* 0x000000ffffaab224 */ /* 0x000fe200078e0aaa */
[----:B------:R-:W-:Y:S01]  /*8df0*/  ISETP.GT.U32.AND P3, PT, R0, R173, PT ;  /* 0x000000ad0000720c */ /* 0x000fe20003f64070 */
[----:B------:R-:W-:Y:S01]  /*8e00*/  IMAD.HI.U32 R176, R244, R181, RZ ;  /* 0x000000b5f4b07227 */ /* 0x000fe200078e00ff */
[----:B------:R-:W-:-:S03]  /*8e10*/  ISETP.GT.U32.AND P6, PT, R0, R172, PT ;  /* 0x000000ac0000720c */ /* 0x000fc60003fc4070 */
[----:B------:R-:W-:Y:S02]  /*8e20*/  IMAD.MOV R176, RZ, RZ, -R176 ;  /* 0x000000ffffb07224 */ /* 0x000fe400078e0ab0 */
[----:B------:R-:W-:-:S04]  /*8e30*/  IMAD.HI.U32 R175, R244, R179, RZ ;  /* 0x000000b3f4af7227 */ /* 0x000fc800078e00ff */
[--C-:B------:R-:W-:Y:S01]  /*8e40*/  @!P1 IMAD.IADD R174, R174, 0x1, -R0.reuse ;  /* 0x00000001aeae9824 */ /* 0x100fe200078e0a00 */
[----:B------:R-:W-:Y:S01]  /*8e50*/  IADD3 R175, -R175, RZ, RZ ;  /* 0x000000ffafaf7210 */ /* 0x000fe20007ffe1ff */
[--C-:B------:R-:W-:Y:S02]  /*8e60*/  @!P3 IMAD.IADD R173, R173, 0x1, -R0.reuse ;  /* 0x00000001adadb824 */ /* 0x100fe400078e0a00 */
[----:B------:R-:W-:Y:S01]  /*8e70*/  @!P6 IMAD.IADD R172, R172, 0x1, -R0 ;  /* 0x00000001acace824 */ /* 0x000fe200078e0a00 */
[C---:B------:R-:W-:Y:S01]  /*8e80*/  ISETP.GT.U32.AND P1, PT, R0.reuse, R174, PT ;  /* 0x000000ae0000720c */ /* 0x040fe20003f24070 */
[----:B------:R-:W-:Y:S01]  /*8e90*/  IMAD R176, R0, R176, R181 ;  /* 0x000000b000b07224 */ /* 0x000fe200078e02b5 */
[----:B------:R-:W-:Y:S01]  /*8ea0*/  ISETP.GE.AND P6, PT, R178, RZ, PT ;  /* 0x000000ffb200720c */ /* 0x000fe20003fc6270 */
[----:B------:R-:W-:Y:S01]  /*8eb0*/  IMAD.HI.U32 R178, R244, R185, RZ ;  /* 0x000000b9f4b27227 */ /* 0x000fe200078e00ff */
[----:B------:R-:W-:Y:S02]  /*8ec0*/  ISETP.GT.U32.AND P3, PT, R0, R173, PT ;  /* 0x000000ad0000720c */ /* 0x000fe40003f64070 */
[----:B------:R-:W-:Y:S01]  /*8ed0*/  @!P4 IADD3 R172, -R172, RZ, RZ ;  /* 0x000000ffacacc210 */ /* 0x000fe20007ffe1ff */
[----:B------:R-:W-:Y:S01]  /*8ee0*/  IMAD.MOV R178, RZ, RZ, -R178 ;  /* 0x000000ffffb27224 */ /* 0x000fe200078e0ab2 */
[----:B------:R-:W-:Y:S01]  /*8ef0*/  ISETP.GT.U32.AND P4, PT, R0, R176, PT ;  /* 0x000000b00000720c */ /* 0x000fe20003f84070 */
[----:B------:R-:W-:Y:S01]  /*8f00*/  IMAD.HI.U32 R177, R244, R183, RZ ;  /* 0x000000b7f4b17227 */ /* 0x000fe200078e00ff */
[----:B------:R-:W-:-:S03]  /*8f10*/  IABS R181, R184 ;  /* 0x000000b800b57213 */ /* 0x000fc60000000000 */
[----:B------:R-:W-:Y:S01]  /*8f20*/  IMAD R178, R0, R178, R185 ;  /* 0x000000b200b27224 */ /* 0x000fe200078e02b9 */
[----:B------:R-:W-:Y:S01]  /*8f30*/  IABS R185, R187 ;  /* 0x000000bb00b97213 */ /* 0x000fe20000000000 */
[----:B------:R-:W-:Y:S02]  /*8f40*/  @!P1 IMAD.IADD R174, R174, 0x1, -R0 ;  /* 0x00000001aeae9824 */ /* 0x000fe400078e0a00 */
[C---:B------:R-:W-:Y:S02]  /*8f50*/  IMAD R175, R0.reuse, R175, R179 ;  /* 0x000000af00af7224 */ /* 0x040fe400078e02b3 */
[----:B------:R-:W-:Y:S01]  /*8f60*/  @!P2 IMAD.MOV R174, RZ, RZ, -R174 ;  /* 0x000000ffffaea224 */ /* 0x000fe200078e0aae */
[C---:B------:R-:W-:Y:S01]  /*8f70*/  ISETP.GT.U32.AND P2, PT, R0.reuse, R178, PT ;  /* 0x000000b20000720c */ /* 0x040fe20003f44070 */
[----:B------:R-:W-:Y:S02]  /*8f80*/  IMAD.MOV R177, RZ, RZ, -R177 ;  /* 0x000000ffffb17224 */ /* 0x000fe400078e0ab1 */
[--C-:B------:R-:W-:Y:S01]  /*8f90*/  @!P3 IMAD.IADD R173, R173, 0x1, -R0.reuse ;  /* 0x00000001adadb824 */ /* 0x100fe200078e0a00 */
[C---:B------:R-:W-:Y:S01]  /*8fa0*/  ISETP.GT.U32.AND P3, PT, R0.reuse, R175, PT ;  /* 0x000000af0000720c */ /* 0x040fe20003f64070 */
[----:B------:R-:W-:Y:S01]  /*8fb0*/  IMAD R177, R0, R177, R183 ;  /* 0x000000b100b17224 */ /* 0x000fe200078e02b7 */
[----:B------:R-:W-:Y:S01]  /*8fc0*/  IABS R183, R186 ;  /* 0x000000ba00b77213 */ /* 0x000fe20000000000 */
[----:B------:R-:W-:-:S02]  /*8fd0*/  @!P4 IMAD.IADD R176, R176, 0x1, -R0 ;  /* 0x00000001b0b0c824 */ /* 0x000fc400078e0a00 */
[----:B------:R-:W-:Y:S01]  /*8fe0*/  IMAD.HI.U32 R179, R244, R181, RZ ;  /* 0x000000b5f4b37227 */ /* 0x000fe200078e00ff */
[C---:B------:R-:W-:Y:S02]  /*8ff0*/  ISETP.GT.U32.AND P1, PT, R0.reuse, R177, PT ;  /* 0x000000b10000720c */ /* 0x040fe40003f24070 */
[----:B------:R-:W-:Y:S01]  /*9000*/  ISETP.GT.U32.AND P4, PT, R0, R176, PT ;  /* 0x000000b00000720c */ /* 0x000fe20003f84070 */
[--C-:B------:R-:W-:Y:S02]  /*9010*/  @!P2 IMAD.IADD R178, R178, 0x1, -R0.reuse ;  /* 0x00000001b2b2a824 */ /* 0x100fe400078e0a00 */
[----:B------:R-:W-:Y:S01]  /*9020*/  @!P0 IMAD.MOV R173, RZ, RZ, -R173 ;  /* 0x000000ffffad8224 */ /* 0x000fe200078e0aad */
[----:B------:R-:W-:Y:S01]  /*9030*/  ISETP.GE.AND P0, PT, R180, RZ, PT ;  /* 0x000000ffb400720c */ /* 0x000fe20003f06270 */
[----:B------:R-:W-:Y:S01]  /*9040*/  @!P3 IMAD.IADD R175, R175, 0x1, -R0 ;  /* 0x00000001afafb824 */ /* 0x000fe200078e0a00 */
[----:B------:R-:W-:Y:S01]  /*9050*/  ISETP.GT.U32.AND P2, PT, R0, R178, PT ;  /* 0x000000b20000720c */ /* 0x000fe20003f44070 */
[----:B------:R-:W-:-:S03]  /*9060*/  IMAD.HI.U32 R180, R244, R183, RZ ;  /* 0x000000b7f4b47227 */ /* 0x000fc600078e00ff */
[C---:B------:R-:W-:Y:S01]  /*9070*/  ISETP.GT.U32.AND P3, PT, R0.reuse, R175, PT ;  /* 0x000000af0000720c */ /* 0x040fe20003f64070 */
[----:B------:R-:W-:Y:S02]  /*9080*/  IMAD.MOV R179, RZ, RZ, -R179 ;  /* 0x000000ffffb37224 */ /* 0x000fe400078e0ab3 */
[----:B------:R-:W-:Y:S02]  /*9090*/  IMAD.MOV R180, RZ, RZ, -R180 ;  /* 0x000000ffffb47224 */ /* 0x000fe400078e0ab4 */
[C---:B------:R-:W-:Y:S02]  /*90a0*/  IMAD R179, R0.reuse, R179, R181 ;  /* 0x000000b300b37224 */ /* 0x040fe400078e02b5 */
[--C-:B------:R-:W-:Y:S02]  /*90b0*/  @!P1 IMAD.IADD R177, R177, 0x1, -R0.reuse ;  /* 0x00000001b1b19824 */ /* 0x100fe400078e0a00 */
[----:B------:R-:W-:Y:S01]  /*90c0*/  IMAD R180, R0, R180, R183 ;  /* 0x000000b400b47224 */ /* 0x000fe200078e02b7 */
[----:B------:R-:W-:Y:S01]  /*90d0*/  LOP3.LUT R183, R243, 0x17e, RZ, 0xfc, !PT ;  /* 0x0000017ef3b77812 */ /* 0x000fe200078efcff */
[--C-:B------:R-:W-:Y:S01]  /*90e0*/  @!P4 IMAD.IADD R176, R176, 0x1, -R0.reuse ;  /* 0x00000001b0b0c824 */ /* 0x100fe200078e0a00 */
[----:B------:R-:W-:Y:S01]  /*90f0*/  ISETP.GT.U32.AND P4, PT, R0, R179, PT ;  /* 0x000000b30000720c */ /* 0x000fe20003f84070 */
[----:B------:R-:W-:Y:S01]  /*9100*/  @!P2 IMAD.IADD R178, R178, 0x1, -R0 ;  /* 0x00000001b2b2a824 */ /* 0x000fe200078e0a00 */
[----:B------:R-:W-:Y:S01]  /*9110*/  ISETP.GT.U32.AND P1, PT, R0, R177, PT ;  /* 0x000000b10000720c */ /* 0x000fe20003f24070 */
[----:B------:R-:W-:Y:S01]  /*9120*/  IMAD.HI.U32 R181, R244, R185, RZ ;  /* 0x000000b9f4b57227 */ /* 0x000fe200078e00ff */
[----:B------:R-:W-:-:S02]  /*9130*/  ISETP.GT.U32.AND P2, PT, R0, R180, PT ;  /* 0x000000b40000720c */ /* 0x000fc40003f44070 */
[----:B------:R-:W-:Y:S01]  /*9140*/  @!P3 IADD3 R175, R175, -R0, RZ ;  /* 0x80000000afafb210 */ /* 0x000fe20007ffe0ff */
[----:B------:R-:W-:Y:S01]  /*9150*/  @!P6 IMAD.MOV R176, RZ, RZ, -R176 ;  /* 0x000000ffffb0e224 */ /* 0x000fe200078e0ab0 */
[----:B------:R-:W-:Y:S02]  /*9160*/  ISETP.GE.AND P3, PT, R182, RZ, PT ;  /* 0x000000ffb600720c */ /* 0x000fe40003f66270 */
[----:B------:R-:W-:Y:S01]  /*9170*/  IADD3 R181, -R181, RZ, RZ ;  /* 0x000000ffb5b57210 */ /* 0x000fe20007ffe1ff */
[----:B------:R-:W-:Y:S01]  /*9180*/  @!P5 IMAD.MOV R175, RZ, RZ, -R175 ;  /* 0x000000ffffafd224 */ /* 0x000fe200078e0aaf */
[----:B------:R-:W-:Y:S01]  /*9190*/  LOP3.LUT R182, R243, 0x17c, RZ, 0xfc, !PT ;  /* 0x0000017cf3b67812 */ /* 0x000fe200078efcff */
[--C-:B------:R-:W-:Y:S01]  /*91a0*/  @!P4 IMAD.IADD R179, R179, 0x1, -R0.reuse ;  /* 0x00000001b3b3c824 */ /* 0x100fe200078e0a00 */
[----:B------:R-:W-:Y:S01]  /*91b0*/  ISETP.GE.AND P5, PT, R184, RZ, PT ;  /* 0x000000ffb800720c */ /* 0x000fe20003fa6270 */
[----:B------:R-:W-:Y:S01]  /*91c0*/  @!P1 IMAD.IADD R177, R177, 0x1, -R0 ;  /* 0x00000001b1b19824 */ /* 0x000fe200078e0a00 */
[----:B------:R-:W-:Y:S01]  /*91d0*/  ISETP.GE.AND P1, PT, R187, RZ, PT ;  /* 0x000000ffbb00720c */ /* 0x000fe20003f26270 */
[----:B------:R-:W-:Y:S01]  /*91e0*/  IMAD R181, R0, R181, R185 ;  /* 0x000000b500b57224 */ /* 0x000fe200078e02b9 */
[----:B------:R-:W-:Y:S01]  /*91f0*/  IABS R185, R182 ;  /* 0x000000b600b97213 */ /* 0x000fe20000000000 */
[----:B------:R-:W-:Y:S01]  /*9200*/  @!P0 IMAD.MOV R177, RZ, RZ, -R177 ;  /* 0x000000ffffb18224 */ /* 0x000fe200078e0ab1 */
[----:B------:R-:W-:Y:S01]  /*9210*/  @!P2 IADD3 R180, R180, -R0, RZ ;  /* 0x80000000b4b4a210 */ /* 0x000fe20007ffe0ff */
[----:B------:R-:W-:Y:S01]  /*9220*/  @!P3 IMAD.MOV R178, RZ, RZ, -R178 ;  /* 0x000000ffffb2b224 */ /* 0x000fe200078e0ab2 */
[----:B------:R-:W-:-:S02]  /*9230*/  ISETP.GT.U32.AND P4, PT, R0, R179, PT ;  /* 0x000000b30000720c */ /* 0x000fc40003f84070 */
[----:B------:R-:W-:Y:S02]  /*9240*/  IABS R187, R183 ;  /* 0x000000b700bb7213 */ /* 0x000fe40000000000 */
[----:B------:R-:W-:Y:S01]  /*9250*/  ISETP.GE.AND P0, PT, R182, RZ, PT ;  /* 0x000000ffb600720c */ /* 0x000fe20003f06270 */
[----:B------:R-:W-:Y:S01]  /*9260*/  IMAD.HI.U32 R182, R244, R185, RZ ;  /* 0x000000b9f4b67227 */ /* 0x000fe200078e00ff */
[----:B------:R-:W-:Y:S02]  /*9270*/  ISETP.GT.U32.AND P2, PT, R0, R180, PT ;  /* 0x000000b40000720c */ /* 0x000fe40003f44070 */
[----:B------:R-:W-:Y:S01]  /*9280*/  ISETP.GE.AND P3, PT, R183, RZ, PT ;  /* 0x000000ffb700720c */ /* 0x000fe20003f66270 */
[----:B------:R-:W-:Y:S01]  /*9290*/  IMAD.HI.U32 R183, R244, R187, RZ ;  /* 0x000000bbf4b77227 */ /* 0x000fe200078e00ff */
[----:B------:R-:W-:Y:S02]  /*92a0*/  ISETP.GE.AND P6, PT, R186, RZ, PT ;  /* 0x000000ffba00720c */ /* 0x000fe40003fc6270 */
[----:B------:R-:W-:Y:S01]  /*92b0*/  LOP3.LUT R186, R243, 0x180, RZ, 0xfc, !PT ;  /* 0x00000180f3ba7812 */ /* 0x000fe200078efcff */
[----:B------:R-:W-:-:S02]  /*92c0*/  IMAD.MOV R182, RZ, RZ, -R182 ;  /* 0x000000ffffb67224 */ /* 0x000fc400078e0ab6 */
[----:B------:R-:W-:Y:S01]  /*92d0*/  IMAD.MOV R183, RZ, RZ, -R183 ;  /* 0x000000ffffb77224 */ /* 0x000fe200078e0ab7 */
[----:B------:R-:W-:Y:S01]  /*92e0*/  IABS R189, R186 ;  /* 0x000000ba00bd7213 */ /* 0x000fe20000000000 */
[C---:B------:R-:W-:Y:S02]  /*92f0*/  IMAD R182, R0.reuse, R182, R185 ;  /* 0x000000b600b67224 */ /* 0x040fe400078e02b9 */
[--C-:B------:R-:W-:Y:S01]  /*9300*/  @!P4 IMAD.IADD R179, R179, 0x1, -R0.reuse ;  /* 0x00000001b3b3c824 */ /* 0x100fe200078e0a00 */
[C---:B------:R-:W-:Y:S01]  /*9310*/  ISETP.GT.U32.AND P4, PT, R0.reuse, R181, PT ;  /* 0x000000b50000720c */ /* 0x040fe20003f84070 */
[----:B------:R-:W-:Y:S02]  /*9320*/  IMAD R183, R0, R183, R187 ;  /* 0x000000b700b77224 */ /* 0x000fe400078e02bb */
[----:B------:R-:W-:Y:S01]  /*9330*/  @!P2 IMAD.IADD R180, R180, 0x1, -R0 ;  /* 0x00000001b4b4a824 */ /* 0x000fe200078e0a00 */
[----:B------:R-:W-:Y:S01]  /*9340*/  ISETP.GT.U32.AND P2, PT, R0, R182, PT ;  /* 0x000000b60000720c */ /* 0x000fe20003f44070 */
[----:B------:R-:W-:Y:S01]  /*9350*/  IMAD.HI.U32 R184, R244, R189, RZ ;  /* 0x000000bdf4b87227 */ /* 0x000fe200078e00ff */
[----:B------:R-:W-:-:S02]  /*9360*/  @!P5 IADD3 R179, -R179, RZ, RZ ;  /* 0x000000ffb3b3d210 */ /* 0x000fc40007ffe1ff */
[----:B------:R-:W-:Y:S01]  /*9370*/  ISETP.GT.U32.AND P5, PT, R0, R183, PT ;  /* 0x000000b70000720c */ /* 0x000fe20003fa4070 */
[----:B------:R-:W-:-:S04]  /*9380*/  IMAD.HI.U32 R185, R244, R191, RZ ;  /* 0x000000bff4b97227 */ /* 0x000fc800078e00ff */
[----:B------:R-:W-:Y:S02]  /*9390*/  IMAD.MOV R184, RZ, RZ, -R184 ;  /* 0x000000ffffb87224 */ /* 0x000fe400078e0ab8 */
[----:B------:R-:W-:Y:S02]  /*93a0*/  IMAD.MOV R185, RZ, RZ, -R185 ;  /* 0x000000ffffb97224 */ /* 0x000fe400078e0ab9 */
[--C-:B------:R-:W-:Y:S02]  /*93b0*/  @!P2 IMAD.IADD R182, R182, 0x1, -R0.reuse ;  /* 0x00000001b6b6a824 */ /* 0x100fe400078e0a00 */
        /* <DEDUP_REMOVED lines=8> */
[----:B------:R-:W-:Y:S01]  /*9440*/  @!P4 IMAD.IADD R181, R181, 0x1, -R0 ;  /* 0x00000001b5b5c824 */ /* 0x000fe200078e0a00 */
[----:B------:R-:W-:Y:S01]  /*9450*/  ISETP.GE.AND P6, PT, R186, RZ, PT ;  /* 0x000000ffba00720c */ /* 0x000fe20003fc6270 */
[----:B------:R-:W-:-:S03]  /*9460*/  IMAD.HI.U32 R186, R244, R189, RZ ;  /* 0x000000bdf4ba7227 */ /* 0x000fc600078e00ff */
[----:B------:R-:W-:Y:S01]  /*9470*/  ISETP.GT.U32.AND P4, PT, R0, R181, PT ;  /* 0x000000b50000720c */ /* 0x000fe20003f84070 */
[----:B------:R-:W-:-:S04]  /*9480*/  IMAD.HI.U32 R187, R244, R191, RZ ;  /* 0x000000bff4bb7227 */ /* 0x000fc800078e00ff */
[----:B------:R-:W-:Y:S01]  /*9490*/  @!P2 IMAD.IADD R182, R182, 0x1, -R0 ;  /* 0x00000001b6b6a824 */ /* 0x000fe200078e0a00 */
[C---:B------:R-:W-:Y:S01]  /*94a0*/  ISETP.GT.U32.AND P2, PT, R0.reuse, R184, PT ;  /* 0x000000b80000720c */ /* 0x040fe20003f44070 */
[----:B------:R-:W-:Y:S01]  /*94b0*/  IMAD.MOV R186, RZ, RZ, -R186 ;  /* 0x000000ffffba7224 */ /* 0x000fe200078e0aba */
[----:B------:R-:W-:Y:S01]  /*94c0*/  @!P5 IADD3 R183, R183, -R0, RZ ;  /* 0x80000000b7b7d210 */ /* 0x000fe20007ffe0ff */
[----:B------:R-:W-:Y:S01]  /*94d0*/  IMAD.MOV R187, RZ, RZ, -R187 ;  /* 0x000000ffffbb7224 */ /* 0x000fe200078e0abb */
[C---:B------:R-:W-:Y:S01]  /*94e0*/  ISETP.GT.U32.AND P5, PT, R0.reuse, R185, PT ;  /* 0x000000b90000720c */ /* 0x040fe20003fa4070 */
[C---:B------:R-:W-:Y:S02]  /*94f0*/  IMAD R186, R0.reuse, R186, R189 ;  /* 0x000000ba00ba7224 */ /* 0x040fe400078e02bd */
[----:B------:R-:W-:Y:S02]  /*9500*/  IMAD R187, R0, R187, R191 ;  /* 0x000000bb00bb7224 */ /* 0x000fe400078e02bf */
[----:B------:R-:W-:Y:S01]  /*9510*/  @!P4 IMAD.IADD R181, R181, 0x1, -R0 ;  /* 0x00000001b5b5c824 */ /* 0x000fe200078e0a00 */
[----:B------:R-:W-:Y:S01]  /*9520*/  ISETP.GE.AND P4, PT, R188, RZ, PT ;  /* 0x000000ffbc00720c */ /* 0x000fe20003f86270 */
[----:B------:R-:W-:-:S04]  /*9530*/  IMAD.HI.U32 R188, R244, R193, RZ ;  /* 0x000000c1f4bc7227 */ /* 0x000fc800078e00ff */
[--C-:B------:R-:W-:Y:S01]  /*9540*/  @!P2 IMAD.IADD R184, R184, 0x1, -R0.reuse ;  /* 0x00000001b8b8a824 */ /* 0x100fe200078e0a00 */
[C---:B------:R-:W-:Y:S01]  /*9550*/  ISETP.GT.U32.AND P2, PT, R0.reuse, R186, PT ;  /* 0x000000ba0000720c */ /* 0x040fe20003f44070 */
[----:B------:R-:W-:Y:S01]  /*9560*/  @!P5 IMAD.IADD R185, R185, 0x1, -R0 ;  /* 0x00000001b9b9d824 */ /* 0x000fe200078e0a00 */
[C---:B------:R-:W-:Y:S01]  /*9570*/  ISETP.GT.U32.AND P5, PT, R0.reuse, R187, PT ;  /* 0x000000bb0000720c */ /* 0x040fe20003fa4070 */
[----:B------:R-:W-:Y:S02]  /*9580*/  IMAD.MOV R188, RZ, RZ, -R188 ;  /* 0x000000ffffbc7224 */ /* 0x000fe400078e0abc */
[----:B------:R-:W-:Y:S02]  /*9590*/  @!P3 IMAD.MOV R183, RZ, RZ, -R183 ;  /* 0x000000ffffb7b224 */ /* 0x000fe400078e0ab7 */
[----:B------:R-:W-:Y:S01]  /*95a0*/  IMAD R188, R0, R188, R193 ;  /* 0x000000bc00bc7224 */ /* 0x000fe200078e02c1 */
[----:B------:R-:W-:Y:S01]  /*95b0*/  IABS R193, R200 ;  /* 0x000000c800c17213 */ /* 0x000fe20000000000 */
[----:B------:R-:W-:-:S03]  /*95c0*/  IMAD.HI.U32 R189, R244, R195, RZ ;  /* 0x000000c3f4bd7227 */ /* 0x000fc600078e00ff */
[----:B------:R-:W-:Y:S01]  /*95d0*/  ISETP.GT.U32.AND P3, PT, R0, R188, PT ;  /* 0x000000bc0000720c */ /* 0x000fe20003f64070 */
[----:B------:R-:W-:Y:S01]  /*95e0*/  @!P1 IMAD.MOV R181, RZ, RZ, -R181 ;  /* 0x000000ffffb59224 */ /* 0x000fe200078e0ab5 */
[----:B------:R-:W-:Y:S01]  /*95f0*/  @!P2 IADD3 R186, R186, -R0, RZ ;  /* 0x80000000babaa210 */ /* 0x000fe20007ffe0ff */
[----:B------:R-:W-:Y:S01]  /*9600*/  @!P5 IMAD.IADD R187, R187, 0x1, -R0 ;  /* 0x00000001bbbbd824 */ /* 0x000fe200078e0a00 */
[C---:B------:R-:W-:Y:S01]  /*9610*/  ISETP.GT.U32.AND P2, PT, R0.reuse, R184, PT ;  /* 0x000000b80000720c */ /* 0x040fe20003f44070 */
[----:B------:R-:W-:Y:S01]  /*9620*/  IMAD.MOV R189, RZ, RZ, -R189 ;  /* 0x000000ffffbd7224 */ /* 0x000fe200078e0abd */
[C---:B------:R-:W-:Y:S01]  /*9630*/  ISETP.GT.U32.AND P5, PT, R0.reuse, R186, PT ;  /* 0x000000ba0000720c */ /* 0x040fe20003fa4070 */
[----:B------:R-:W-:Y:S01]  /*9640*/  @!P0 IMAD.MOV R182, RZ, RZ, -R182 ;  /* 0x000000ffffb68224 */ /* 0x000fe200078e0ab6 */
[C---:B------:R-:W-:Y:S01]  /*9650*/  ISETP.GT.U32.AND P1, PT, R0.reuse, R185, PT ;  /* 0x000000b90000720c */ /* 0x040fe20003f24070 */
[C---:B------:R-:W-:Y:S01]  /*9660*/  IMAD R189, R0.reuse, R189, R195 ;  /* 0x000000bd00bd7224 */ /* 0x040fe200078e02c3 */
[----:B------:R-:W-:Y:S01]  /*9670*/  ISETP.GT.U32.AND P0, PT, R0, R187, PT ;  /* 0x000000bb0000720c */ /* 0x000fe20003f04070 */
[----:B------:R-:W-:Y:S01]  /*9680*/  IMAD.HI.U32 R191, R244, R193, RZ ;  /* 0x000000c1f4bf7227 */ /* 0x000fe200078e00ff */
[----:B------:R-:W-:-:S03]  /*9690*/  IABS R195, R201 ;  /* 0x000000c900c37213 */ /* 0x000fc60000000000 */
[--C-:B------:R-:W-:Y:S01]  /*96a0*/  @!P3 IMAD.IADD R188, R188, 0x1, -R0.reuse ;  /* 0x00000001bcbcb824 */ /* 0x100fe200078e0a00 */
[----:B------:R-:W-:Y:S01]  /*96b0*/  ISETP.GE.AND P3, PT, R198, RZ, PT ;  /* 0x000000ffc600720c */ /* 0x000fe20003f66270 */
[--C-:B------:R-:W-:Y:S01]  /*96c0*/  @!P2 IMAD.IADD R184, R184, 0x1, -R0.reuse ;  /* 0x00000001b8b8a824 */ /* 0x100fe200078e0a00 */
[----:B------:R-:W-:Y:S01]  /*96d0*/  ISETP.GT.U32.AND P2, PT, R0, R189, PT ;  /* 0x000000bd0000720c */ /* 0x000fe20003f44070 */
[----:B------:R-:W-:Y:S01]  /*96e0*/  IMAD.MOV R191, RZ, RZ, -R191 ;  /* 0x000000ffffbf7224 */ /* 0x000fe200078e0abf */
[----:B------:R-:W-:Y:S01]  /*96f0*/  @!P5 IADD3 R186, R186, -R0, RZ ;  /* 0x80000000babad210 */ /* 0x000fe20007ffe0ff */
[--C-:B------:R-:W-:Y:S01]  /*9700*/  @!P1 IMAD.IADD R185, R185, 0x1, -R0.reuse ;  /* 0x00000001b9b99824 */ /* 0x100fe200078e0a00 */
[----:B------:R-:W-:Y:S01]  /*9710*/  ISETP.GT.U32.AND P5, PT, R0, R190, PT ;  /* 0x000000be0000720c */ /* 0x000fe20003fa4070 */
[----:B------:R-:W-:Y:S01]  /*9720*/  @!P0 IMAD.IADD R187, R187, 0x1, -R0 ;  /* 0x00000001bbbb8824 */ /* 0x000fe200078e0a00 */
[----:B------:R-:W-:Y:S01]  /*9730*/  ISETP.GE.AND P1, PT, R192, RZ, PT ;  /* 0x000000ffc000720c */ /* 0x000fe20003f26270 */
[----:B------:R-:W-:Y:S01]  /*9740*/  IMAD.HI.U32 R192, R244, R195, RZ ;  /* 0x000000c3f4c07227 */ /* 0x000fe200078e00ff */
[----:B------:R-:W-:-:S02]  /*9750*/  ISETP.GE.AND P0, PT, R196, RZ, PT ;  /* 0x000000ffc400720c */ /* 0x000fc40003f06270 */
[----:B------:R-:W-:Y:S01]  /*9760*/  LOP3.LUT R196, R243, 0x192, RZ, 0xfc, !PT ;  /* 0x00000192f3c47812 */ /* 0x000fe200078efcff */
[----:B------:R-:W-:Y:S01]  /*9770*/  IMAD.MOV R192, RZ, RZ, -R192 ;  /* 0x000000ffffc07224 */ /* 0x000fe200078e0ac0 */
[----:B------:R-:W-:Y:S01]  /*9780*/  @!P6 IADD3 R184, -R184, RZ, RZ ;  /* 0x000000ffb8b8e210 */ /* 0x000fe20007ffe1ff */
[--C-:B------:R-:W-:Y:S01]  /*9790*/  @!P2 IMAD.IADD R189, R189, 0x1, -R0.reuse ;  /* 0x00000001bdbda824 */ /* 0x100fe200078e0a00 */
[----:B------:R-:W-:Y:S01]  /*97a0*/  ISETP.GE.AND P2, PT, R199, RZ, PT ;  /* 0x000000ffc700720c */ /* 0x000fe20003f46270 */
[----:B------:R-:W-:Y:S01]  /*97b0*/  IMAD R191, R0, R191, R193 ;  /* 0x000000bf00bf7224 */ /* 0x000fe200078e02c1 */
[----:B------:R-:W-:Y:S01]  /*97c0*/  LOP3.LUT R198, R243, 0x194, RZ, 0xfc, !PT ;  /* 0x00000194f3c67812 */ /* 0x000fe200078efcff */
[----:B------:R-:W-:Y:S01]  /*97d0*/  @!P5 IMAD.IADD R190, R190, 0x1, -R0 ;  /* 0x00000001bebed824 */ /* 0x000fe200078e0a00 */
[C---:B------:R-:W-:Y:S01]  /*97e0*/  ISETP.GT.U32.AND P5, PT, R0.reuse, R188, PT ;  /* 0x000000bc0000720c */ /* 0x040fe20003fa4070 */
        /* <DEDUP_REMOVED lines=8> */
[----:B------:R-:W-:Y:S01]  /*9870*/  IMAD.HI.U32 R193, R244, R195, RZ ;  /* 0x000000c3f4c17227 */ /* 0x000fe200078e00ff */
[----:B------:R-:W-:-:S02]  /*9880*/  ISETP.GE.AND P0, PT, R194, RZ, PT ;  /* 0x000000ffc200720c */ /* 0x000fc40003f06270 */
[----:B------:R-:W-:Y:S01]  /*9890*/  IABS R197, R198 ;  /* 0x000000c600c57213 */ /* 0x000fe20000000000 */
[--C-:B------:R-:W-:Y:S01]  /*98a0*/  @!P5 IMAD.IADD R188, R188, 0x1, -R0.reuse ;  /* 0x00000001bcbcd824 */ /* 0x100fe200078e0a00 */
[----:B------:R-:W-:Y:S01]  /*98b0*/  ISETP.GT.U32.AND P5, PT, R0, R192, PT ;  /* 0x000000c00000720c */ /* 0x000fe20003fa4070 */
[----:B------:R-:W-:Y:S02]  /*98c0*/  IMAD.MOV R193, RZ, RZ, -R193 ;  /* 0x000000ffffc17224 */ /* 0x000fe400078e0ac1 */
[--C-:B------:R-:W-:Y:S01]  /*98d0*/  @!P4 IMAD.IADD R189, R189, 0x1, -R0.reuse ;  /* 0x00000001bdbdc824 */ /* 0x100fe200078e0a00 */
[----:B------:R-:W-:Y:S01]  /*98e0*/  ISETP.GE.AND P4, PT, R200, RZ, PT ;  /* 0x000000ffc800720c */ /* 0x000fe20003f86270 */
[----:B------:R-:W-:Y:S01]  /*98f0*/  @!P6 IMAD.IADD R190, R190, 0x1, -R0 ;  /* 0x00000001bebee824 */ /* 0x000fe200078e0a00 */
[----:B------:R-:W-:Y:S01]  /*9900*/  ISETP.GE.AND P6, PT, R201, RZ, PT ;  /* 0x000000ffc900720c */ /* 0x000fe20003fc6270 */
[C---:B------:R-:W-:Y:S01]  /*9910*/  IMAD R193, R0.reuse, R193, R195 ;  /* 0x000000c100c17224 */ /* 0x040fe200078e02c3 */
[----:B------:R-:W-:Y:S01]  /*9920*/  @!P1 IADD3 R191, R191, -R0, RZ ;  /* 0x80000000bfbf9210 */ /* 0x000fe20007ffe0ff */
[----:B------:R-:W-:Y:S01]  /*9930*/  @!P3 IMAD.MOV R188, RZ, RZ, -R188 ;  /* 0x000000ffffbcb224 */ /* 0x000fe200078e0abc */
[----:B------:R-:W-:Y:S01]  /*9940*/  LOP3.LUT R195, R243, 0x196, RZ, 0xfc, !PT ;  /* 0x00000196f3c37812 */ /* 0x000fe200078efcff */
[----:B------:R-:W-:Y:S01]  /*9950*/  @!P2 IMAD.MOV R189, RZ, RZ, -R189 ;  /* 0x000000ffffbda224 */ /* 0x000fe200078e0abd */
[----:B------:R-:W-:Y:S01]  /*9960*/  ISETP.GT.U32.AND P3, PT, R0, R191, PT ;  /* 0x000000bf0000720c */ /* 0x000fe20003f64070 */
[----:B------:R-:W-:Y:S01]  /*9970*/  @!P5 IMAD.IADD R192, R192, 0x1, -R0 ;  /* 0x00000001c0c0d824 */ /* 0x000fe200078e0a00 */
[----:B------:R-:W-:Y:S01]  /*9980*/  IABS R199, R195 ;  /* 0x000000c300c77213 */ /* 0x000fe20000000000 */
[----:B------:R-:W-:Y:S01]  /*9990*/  @!P0 IMAD.MOV R190, RZ, RZ, -R190 ;  /* 0x000000ffffbe8224 */ /* 0x000fe200078e0abe */
[----:B------:R-:W-:Y:S01]  /*99a0*/  ISETP.GT.U32.AND P0, PT, R0, R193, PT ;  /* 0x000000c10000720c */ /* 0x000fe20003f04070 */
[----:B------:R-:W-:Y:S01]  /*99b0*/  IMAD.HI.U32 R194, R244, R197, RZ ;  /* 0x000000c5f4c27227 */ /* 0x000fe200078e00ff */
[----:B------:R-:W-:-:S02]  /*99c0*/  ISETP.GT.U32.AND P2, PT, R0, R192, PT ;  /* 0x000000c00000720c */ /* 0x000fc40003f44070 */
[----:B------:R-:W-:Y:S01]  /*99d0*/  ISETP.GE.AND P1, PT, R196, RZ, PT ;  /* 0x000000ffc400720c */ /* 0x000fe20003f26270 */
[----:B------:R-:W-:Y:S01]  /*99e0*/  IMAD.MOV R194, RZ, RZ, -R194 ;  /* 0x000000ffffc27224 */ /* 0x000fe200078e0ac2 */
[----:B------:R-:W-:Y:S02]  /*99f0*/  ISETP.GE.AND P5, PT, R198, RZ, PT ;  /* 0x000000ffc600720c */ /* 0x000fe40003fa6270 */
[----:B------:R-:W-:Y:S01]  /*9a00*/  LOP3.LUT R196, R243, 0x198, RZ, 0xfc, !PT ;  /* 0x00000198f3c47812 */ /* 0x000fe200078efcff */
[----:B------:R-:W-:Y:S01]  /*9a10*/  IMAD R194, R0, R194, R197 ;  /* 0x000000c200c27224 */ /* 0x000fe200078e02c5 */
[----:B------:R-:W-:Y:S02]  /*9a20*/  @!P3 IADD3 R191, R191, -R0, RZ ;  /* 0x80000000bfbfb210 */ /* 0x000fe40007ffe0ff */
[----:B------:R-:W-:Y:S01]  /*9a30*/  ISETP.GE.AND P3, PT, R195, RZ, PT ;  /* 0x000000ffc300720c */ /* 0x000fe20003f66270 */
[--C-:B------:R-:W-:Y:S01]  /*9a40*/  @!P0 IMAD.IADD R193, R193, 0x1, -R0.reuse ;  /* 0x00000001c1c18824 */ /* 0x100fe200078e0a00 */
[----:B------:R-:W-:Y:S01]  /*9a50*/  LOP3.LUT R198, R243, 0x19a, RZ, 0xfc, !PT ;  /* 0x0000019af3c67812 */ /* 0x000fe200078efcff */
[----:B------:R-:W-:Y:S01]  /*9a60*/  @!P2 IMAD.IADD R192, R192, 0x1, -R0 ;  /* 0x00000001c0c0a824 */ /* 0x000fe200078e0a00 */
[C---:B------:R-:W-:Y:S01]  /*9a70*/  ISETP.GT.U32.AND P2, PT, R0.reuse, R194, PT ;  /* 0x000000c20000720c */ /* 0x040fe20003f44070 */
[----:B------:R-:W-:Y:S01]  /*9a80*/  @!P4 IMAD.MOV R191, RZ, RZ, -R191 ;  /* 0x000000ffffbfc224 */ /* 0x000fe200078e0abf */
[----:B------:R-:W-:Y:S01]  /*9a90*/  ISETP.GT.U32.AND P4, PT, R0, R193, PT ;  /* 0x000000c10000720c */ /* 0x000fe20003f84070 */
[----:B------:R-:W-:Y:S01]  /*9aa0*/  IMAD.HI.U32 R195, R244, R199, RZ ;  /* 0x000000c7f4c37227 */ /* 0x000fe200078e00ff */
[----:B------:R-:W-:-:S02]  /*9ab0*/  IABS R201, R196 ;  /* 0x000000c400c97213 */ /* 0x000fc40000000000 */
[----:B------:R-:W-:Y:S01]  /*9ac0*/  IABS R203, R198 ;  /* 0x000000c600cb7213 */ /* 0x000fe20000000000 */
[----:B------:R-:W-:Y:S01]  /*9ad0*/  IMAD.MOV R195, RZ, RZ, -R195 ;  /* 0x000000ffffc37224 */ /* 0x000fe200078e0ac3 */
[----:B------:R-:W-:Y:S01]  /*9ae0*/  ISETP.GE.AND P0, PT, R196, RZ, PT ;  /* 0x000000ffc400720c */ /* 0x000fe20003f06270 */
[----:B------:R-:W-:Y:S01]  /*9af0*/  IMAD.HI.U32 R196, R244, R201, RZ ;  /* 0x000000c9f4c47227 */ /* 0x000fe200078e00ff */
[----:B------:R-:W-:Y:S02]  /*9b00*/  LOP3.LUT R200, R243, 0x19c, RZ, 0xfc, !PT ;  /* 0x0000019cf3c87812 */ /* 0x000fe400078efcff */
[----:B------:R-:W-:Y:S01]  /*9b10*/  @!P6 IADD3 R192, -R192, RZ, RZ ;  /* 0x000000ffc0c0e210 */ /* 0x000fe20007ffe1ff */
[--C-:B------:R-:W-:Y:S01]  /*9b20*/  @!P2 IMAD.IADD R194, R194, 0x1, -R0.reuse ;  /* 0x00000001c2c2a824 */ /* 0x100fe200078e0a00 */
[----:B------:R-:W-:Y:S01]  /*9b30*/  ISETP.GE.AND P6, PT, R198, RZ, PT ;  /* 0x000000ffc600720c */ /* 0x000fe20003fc6270 */
[C---:B------:R-:W-:Y:S01]  /*9b40*/  IMAD R195, R0.reuse, R195, R199 ;  /* 0x000000c300c37224 */ /* 0x040fe200078e02c7 */
[----:B------:R-:W-:Y:S01]  /*9b50*/  IABS R199, R200 ;  /* 0x000000c800c77213 */ /* 0x000fe20000000000 */
[----:B------:R-:W-:Y:S01]  /*9b60*/  @!P4 IMAD.IADD R193, R193, 0x1, -R0 ;  /* 0x00000001c1c1c824 */ /* 0x000fe200078e0a00 */
[----:B------:R-:W-:Y:S01]  /*9b70*/  ISETP.GT.U32.AND P2, PT, R0, R194, PT ;  /* 0x000000c20000720c */ /* 0x000fe20003f44070 */
[----:B------:R-:W-:Y:S01]  /*9b80*/  IMAD.HI.U32 R197, R244, R203, RZ ;  /* 0x000000cbf4c57227 */ /* 0x000fe200078e00ff */
[----:B------:R-:W-:-:S03]  /*9b90*/  ISETP.GT.U32.AND P4, PT, R0, R195, PT ;  /* 0x000000c30000720c */ /* 0x000fc60003f84070 */
[----:B------:R-:W-:Y:S02]  /*9ba0*/  IMAD.MOV R196, RZ, RZ, -R196 ;  /* 0x000000ffffc47224 */ /* 0x000fe400078e0ac4 */
[----:B------:R-:W-:Y:S02]  /*9bb0*/  IMAD.MOV R197, RZ, RZ, -R197 ;  /* 0x000000ffffc57224 */ /* 0x000fe400078e0ac5 */
[C---:B------:R-:W-:Y:S02]  /*9bc0*/  IMAD R196, R0.reuse, R196, R201 ;  /* 0x000000c400c47224 */ /* 0x040fe400078e02c9 */
[----:B------:R-:W-:Y:S01]  /*9bd0*/  IMAD R197, R0, R197, R203 ;  /* 0x000000c500c57224 */ /* 0x000fe200078e02cb */
[----:B------:R-:W-:Y:S01]  /*9be0*/  IABS R203, R206 ;  /* 0x000000ce00cb7213 */ /* 0x000fe20000000000 */
[--C-:B------:R-:W-:Y:S01]  /*9bf0*/  @!P2 IMAD.IADD R194, R194, 0x1, -R0.reuse ;  /* 0x00000001c2c2a824 */ /* 0x100fe200078e0a00 */
[C---:B------:R-:W-:Y:S01]  /*9c00*/  ISETP.GT.U32.AND P2, PT, R0.reuse, R196, PT ;  /* 0x000000c40000720c */ /* 0x040fe20003f44070 */
[----:B------:R-:W-:Y:S01]  /*9c10*/  @!P4 IMAD.IADD R195, R195, 0x1, -R0 ;  /* 0x00000001c3c3c824 */ /* 0x000fe200078e0a00 */
[----:B------:R-:W-:Y:S01]  /*9c20*/  ISETP.GT.U32.AND P4, PT, R0, R197, PT ;  /* 0x000000c50000720c */ /* 0x000fe20003f84070 */
[----:B------:R-:W-:-:S04]  /*9c30*/  IMAD.HI.U32 R198, R244, R199, RZ ;  /* 0x000000c7f4c67227 */ /* 0x000fc800078e00ff */
[----:B------:R-:W-:Y:S01]  /*9c40*/  @!P1 IMAD.MOV R193, RZ, RZ, -R193 ;  /* 0x000000ffffc19224 */ /* 0x000fe200078e0ac1 */
[----:B------:R-:W-:Y:S01]  /*9c50*/  ISETP.GT.U32.AND P1, PT, R0, R195, PT ;  /* 0x000000c30000720c */ /* 0x000fe20003f24070 */
[----:B------:R-:W-:Y:S01]  /*9c60*/  @!P5 IMAD.MOV R194, RZ, RZ, -R194 ;  /* 0x000000ffffc2d224 */ /* 0x000fe200078e0ac2 */
[----:B------:R-:W-:Y:S01]  /*9c70*/  IADD3 R198, -R198, RZ, RZ ;  /* 0x000000ffc6c67210 */ /* 0x000fe20007ffe1ff */
[----:B------:R-:W-:Y:S01]  /*9c80*/  IMAD.HI.U32 R201, R244, R207, RZ ;  /* 0x000000cff4c97227 */ /* 0x000fe200078e00ff */
[----:B------:R-:W-:-:S03]  /*9c90*/  ISETP.GE.AND P5, PT, R200, RZ, PT ;  /* 0x000000ffc800720c */ /* 0x000fc60003fa6270 */
[--C-:B------:R-:W-:Y:S01]  /*9ca0*/  @!P2 IMAD.IADD R196, R196, 0x1, -R0.reuse ;  /* 0x00000001c4c4a824 */ /* 0x100fe200078e0a00 */
[----:B------:R-:W-:Y:S01]  /*9cb0*/  IADD3 R201, -R201, RZ, RZ ;  /* 0x000000ffc9c97210 */ /* 0x000fe20007ffe1ff */
[----:B------:R-:W-:Y:S02]  /*9cc0*/  @!P4 IMAD.IADD R197, R197, 0x1, -R0 ;  /* 0x00000001c5c5c824 */ /* 0x000fe400078e0a00 */
[----:B------:R-:W-:Y:S01]  /*9cd0*/  IMAD.HI.U32 R200, R244, R205, RZ ;  /* 0x000000cdf4c87227 */ /* 0x000fe200078e00ff */
[C---:B------:R-:W-:Y:S02]  /*9ce0*/  ISETP.GT.U32.AND P2, PT, R0.reuse, R196, PT ;  /* 0x000000c40000720c */ /* 0x040fe40003f44070 */
[C---:B------:R-:W-:Y:S01]  /*9cf0*/  ISETP.GT.U32.AND P4, PT, R0.reuse, R197, PT ;  /* 0x000000c50000720c */ /* 0x040fe20003f84070 */
[----:B------:R-:W-:Y:S02]  /*9d00*/  IMAD R198, R0, R198, R199 ;  /* 0x000000c600c67224 */ /* 0x000fe400078e02c7 */
[----:B------:R-:W-:-:S04]  /*9d10*/  IMAD.HI.U32 R199, R244, R203, RZ ;  /* 0x000000cbf4c77227 */ /* 0x000fc800078e00ff */
[----:B------:R-:W-:Y:S02]  /*9d20*/  IMAD.MOV R200, RZ, RZ, -R200 ;  /* 0x000000ffffc87224 */ /* 0x000fe400078e0ac8 */
[----:B------:R-:W-:Y:S02]  /*9d30*/  IMAD.MOV R199, RZ, RZ, -R199 ;  /* 0x000000ffffc77224 */ /* 0x000fe400078e0ac7 */
[--C-:B------:R-:W-:Y:S01]  /*9d40*/  @!P1 IMAD.IADD R195, R195, 0x1, -R0.reuse ;  /* 0x00000001c3c39824 */ /* 0x100fe200078e0a00 */
[C---:B------:R-:W-:Y:S01]  /*9d50*/  ISETP.GT.U32.AND P1, PT, R0.reuse, R198, PT ;  /* 0x000000c60000720c */ /* 0x040fe20003f24070 */
[C---:B------:R-:W-:Y:S01]  /*9d60*/  IMAD R200, R0.reuse, R200, R205 ;  /* 0x000000c800c87224 */ /* 0x040fe200078e02cd */
[----:B------:R-:W-:Y:S01]  /*9d70*/  IABS R205, R210 ;  /* 0x000000d200cd7213 */ /* 0x000fe20000000000 */
[----:B------:R-:W-:Y:S02]  /*9d80*/  IMAD R199, R0, R199, R203 ;  /* 0x000000c700c77224 */ /* 0x000fe400078e02cb */
[--C-:B------:R-:W-:Y:S01]  /*9d90*/  @!P2 IMAD.IADD R196, R196, 0x1, -R0.reuse ;  /* 0x00000001c4c4a824 */ /* 0x100fe200078e0a00 */
[----:B------:R-:W-:Y:S01]  /*9da0*/  ISETP.GE.AND P2, PT, R206, RZ, PT ;  /* 0x000000ffce00720c */ /* 0x000fe20003f46270 */
[C---:B------:R-:W-:Y:S01]  /*9db0*/  IMAD R201, R0.reuse, R201, R207 ;  /* 0x000000c900c97224 */ /* 0x040fe200078e02cf */
[----:B------:R-:W-:Y:S01]  /*9dc0*/  LOP3.LUT R206, R243, 0x1a4, RZ, 0xfc, !PT ;  /* 0x000001a4f3ce7812 */ /* 0x000fe200078efcff */
[----:B------:R-:W-:Y:S01]  /*9dd0*/  @!P4 IMAD.IADD R197, R197, 0x1, -R0 ;  /* 0x00000001c5c5c824 */ /* 0x000fe200078e0a00 */
[C---:B------:R-:W-:Y:S01]  /*9de0*/  ISETP.GT.U32.AND P4, PT, R0.reuse, R200, PT ;  /* 0x000000c80000720c */ /* 0x040fe20003f84070 */
[----:B------:R-:W-:Y:S01]  /*9df0*/  @!P3 IMAD.MOV R195, RZ, RZ, -R195 ;  /* 0x000000ffffc3b224 */ /* 0x000fe200078e0ac3 */
[C---:B------:R-:W-:Y:S01]  /*9e00*/  ISETP.GT.U32.AND P3, PT, R0.reuse, R199, PT ;  /* 0x000000c70000720c */ /* 0x040fe20003f64070 */
[----:B------:R-:W-:Y:S01]  /*9e10*/  @!P6 IMAD.MOV R197, RZ, RZ, -R197 ;  /* 0x000000ffffc5e224 */ /* 0x000fe200078e0ac5 */
[----:B------:R-:W-:Y:S01]  /*9e20*/  ISETP.GT.U32.AND P6, PT, R0, R201, PT ;  /* 0x000000c90000720c */ /* 0x000fe20003fc4070 */
[----:B------:R-:W-:Y:S01]  /*9e30*/  @!P0 IMAD.MOV R196, RZ, RZ, -R196 ;  /* 0x000000ffffc48224 */ /* 0x000fe200078e0ac4 */
[----:B------:R-:W-:Y:S01]  /*9e40*/  IABS R203, R206 ;  /* 0x000000ce00cb7213 */ /* 0x000fe20000000000 */
[----:B------:R-:W-:Y:S01]  /*9e50*/  @!P1 IMAD.IADD R198, R198, 0x1, -R0 ;  /* 0x00000001c6c69824 */ /* 0x000fe200078e0a00 */
[----:B------:R-:W-:-:S03]  /*9e60*/  ISETP.GE.AND P0, PT, R202, RZ, PT ;  /* 0x000000ffca00720c */ /* 0x000fc60003f06270 */
[----:B------:R-:W-:Y:S01]  /*9e70*/  IMAD.HI.U32 R202, R244, R203, RZ ;  /* 0x000000cbf4ca7227 */ /* 0x000fe200078e00ff */
[----:B------:R-:W-:-:S03]  /*9e80*/  ISETP.GT.U32.AND P1, PT, R0, R198, PT ;  /* 0x000000c60000720c */ /* 0x000fc60003f24070 */
[----:B------:R-:W-:Y:S01]  /*9e90*/  @!P4 IMAD.IADD R200, R200, 0x1, -R0 ;  /* 0x00000001c8c8c824 */ /* 0x000fe200078e0a00 */
[----:B------:R-:W-:Y:S01]  /*9ea0*/  @!P3 IADD3 R199, R199, -R0, RZ ;  /* 0x80000000c7c7b210 */ /* 0x000fe20007ffe0ff */
[----:B------:R-:W-:Y:S01]  /*9eb0*/  IMAD.MOV R202, RZ, RZ, -R202 ;  /* 0x000000ffffca7224 */ /* 0x000fe200078e0aca */
[----:B------:R-:W-:Y:S01]  /*9ec0*/  ISETP.GE.AND P3, PT, R206, RZ, PT ;  /* 0x000000ffce00720c */ /* 0x000fe20003f66270 */
[----:B------:R-:W-:Y:S01]  /*9ed0*/  @!P6 IMAD.IADD R201, R201, 0x1, -R0 ;  /* 0x00000001c9c9e824 */ /* 0x000fe200078e0a00 */
[C---:B------:R-:W-:Y:S01]  /*9ee0*/  ISETP.GT.U32.AND P6, PT, R0.reuse, R200, PT ;  /* 0x000000c80000720c */ /* 0x040fe20003fc4070 */
[C---:B------:R-:W-:Y:S01]  /*9ef0*/  IMAD R202, R0.reuse, R202, R203 ;  /* 0x000000ca00ca7224 */ /* 0x040fe200078e02cb */
[----:B------:R-:W-:Y:S01]  /*9f00*/  ISETP.GT.U32.AND P4, PT, R0, R199, PT ;  /* 0x000000c70000720c */ /* 0x000fe20003f84070 */
[----:B------:R-:W-:Y:S01]  /*9f10*/  IMAD.HI.U32 R203, R244, R205, RZ ;  /* 0x000000cdf4cb7227 */ /* 0x000fe200078e00ff */
[----:B------:R-:W-:-:S03]  /*9f20*/  LOP3.LUT R206, R243, 0x1a8, RZ, 0xfc, !PT ;  /* 0x000001a8f3ce7812 */ /* 0x000fc600078efcff */
[----:B------:R-:W-:Y:S01]  /*9f30*/  IMAD.MOV R203, RZ, RZ, -R203 ;  /* 0x000000ffffcb7224 */ /* 0x000fe200078e0acb */
[----:B------:R-:W-:Y:S01]  /*9f40*/  IABS R207, R206 ;  /* 0x000000ce00cf7213 */ /* 0x000fe20000000000 */
[----:B------:R-:W-:Y:S01]  /*9f50*/  @!P1 IMAD.IADD R198, R198, 0x1, -R0 ;  /* 0x00000001c6c69824 */ /* 0x000fe200078e0a00 */
[----:B------:R-:W-:Y:S01]  /*9f60*/  ISETP.GE.AND P1, PT, R204, RZ, PT ;  /* 0x000000ffcc00720c */ /* 0x000fe20003f26270 */
[----:B------:R-:W-:Y:S02]  /*9f70*/  IMAD R203, R0, R203, R205 ;  /* 0x000000cb00cb7224 */ /* 0x000fe400078e02cd */
[----:B------:R-:W-:Y:S01]  /*9f80*/  @!P5 IMAD.MOV R198, RZ, RZ, -R198 ;  /* 0x000000ffffc6d224 */ /* 0x000fe200078e0ac6 */
[----:B------:R-:W-:Y:S01]  /*9f90*/  @!P6 IADD3 R200, R200, -R0, RZ ;  /* 0x80000000c8c8e210 */ /* 0x000fe20007ffe0ff */
[----:B------:R-:W-:Y:S01]  /*9fa0*/  @!P4 IMAD.IADD R199, R199, 0x1, -R0 ;  /* 0x00000001c7c7c824 */ /* 0x000fe200078e0a00 */
[----:B------:R-:W-:Y:S01]  /*9fb0*/  ISETP.GT.U32.AND P5, PT, R0, R201, PT ;  /* 0x000000c90000720c */ /* 0x000fe20003fa4070 */
[----:B------:R-:W-:Y:S01]  /*9fc0*/  IMAD.HI.U32 R204, R244, R207, RZ ;  /* 0x000000cff4cc7227 */ /* 0x000fe200078e00ff */
[----:B------:R-:W-:-:S02]  /*9fd0*/  ISETP.GT.U32.AND P6, PT, R0, R203, PT ;  /* 0x000000cb0000720c */ /* 0x000fc40003fc4070 */
[----:B------:R-:W-:Y:S01]  /*9fe0*/  ISETP.GT.U32.AND P4, PT, R0, R202, PT ;  /* 0x000000ca0000720c */ /* 0x000fe20003f84070 */
[----:B------:R-:W-:-:S04]  /*9ff0*/  IMAD.HI.U32 R205, R244, R209, RZ ;  /* 0x000000d1f4cd7227 */ /* 0x000fc800078e00ff */
[----:B------:R-:W-:Y:S02]  /*a000*/  IMAD.MOV R204, RZ, RZ, -R204 ;  /* 0x000000ffffcc7224 */ /* 0x000fe400078e0acc */
[----:B------:R-:W-:Y:S02]  /*a010*/  IMAD.MOV R205, RZ, RZ, -R205 ;  /* 0x000000ffffcd7224 */ /* 0x000fe400078e0acd */
[----:B------:R-:W-:Y:S02]  /*a020*/  IMAD R204, R0, R204, R207 ;  /* 0x000000cc00cc7224 */ /* 0x000fe400078e02cf */
[--C-:B------:R-:W-:Y:S01]  /*a030*/  @!P5 IMAD.IADD R201, R201, 0x1, -R0.reuse ;  /* 0x00000001c9c9d824 */ /* 0x100fe200078e0a00 */
[----:B------:R-:W-:Y:S01]  /*a040*/  ISETP.GE.AND P5, PT, R210, RZ, PT ;  /* 0x000000ffd200720c */ /* 0x000fe20003fa6270 */
[----:B------:R-:W-:Y:S01]  /*a050*/  @!P6 IMAD.IADD R203, R203, 0x1, -R0 ;  /* 0x00000001cbcbe824 */ /* 0x000fe200078e0a00 */
[----:B------:R-:W-:Y:S01]  /*a060*/  LOP3.LUT R210, R243, 0x1ae, RZ, 0xfc, !PT ;  /* 0x000001aef3d27812 */ /* 0x000fe200078efcff */
[----:B------:R-:W-:-:S02]  /*a070*/  IMAD R205, R0, R205, R209 ;  /* 0x000000cd00cd7224 */ /* 0x000fc400078e02d1 */
[----:B------:R-:W-:Y:S01]  /*a080*/  @!P0 IMAD.MOV R200, RZ, RZ, -R200 ;  /* 0x000000ffffc88224 */ /* 0x000fe200078e0ac8 */
[----:B------:R-:W-:Y:S01]  /*a090*/  ISETP.GT.U32.AND P0, PT, R0, R204, PT ;  /* 0x000000cc0000720c */ /* 0x000fe20003f04070 */
[----:B------:R-:W-:Y:S01]  /*a0a0*/  @!P4 IMAD.IADD R202, R202, 0x1, -R0 ;  /* 0x00000001cacac824 */ /* 0x000fe200078e0a00 */
[----:B------:R-:W-:Y:S01]  /*a0b0*/  ISETP.GE.AND P4, PT, R206, RZ, PT ;  /* 0x000000ffce00720c */ /* 0x000fe20003f86270 */
[----:B------:R-:W-:Y:S01]  /*a0c0*/  IMAD.HI.U32 R206, R244, R211, RZ ;  /* 0x000000d3f4ce7227 */ /* 0x000fe200078e00ff */
[C---:B------:R-:W-:Y:S02]  /*a0d0*/  ISETP.GT.U32.AND P6, PT, R0.reuse, R203, PT ;  /* 0x000000cb0000720c */ /* 0x040fe40003fc4070 */
[----:B------:R-:W-:Y:S01]  /*a0e0*/  IABS R209, R210 ;  /* 0x000000d200d17213 */ /* 0x000fe20000000000 */
[----:B------:R-:W-:Y:S01]  /*a0f0*/  @!P1 IMAD.MOV R201, RZ, RZ, -R201 ;  /* 0x000000ffffc99224 */ /* 0x000fe200078e0ac9 */
[----:B------:R-:W-:Y:S01]  /*a100*/  ISETP.GT.U32.AND P1, PT, R0, R205, PT ;  /* 0x000000cd0000720c */ /* 0x000fe20003f24070 */
[----:B------:R-:W-:Y:S01]  /*a110*/  @!P2 IMAD.MOV R199, RZ, RZ, -R199 ;  /* 0x000000ffffc7a224 */ /* 0x000fe200078e0ac7 */
[----:B------:R-:W-:Y:S01]  /*a120*/  IADD3 R206, -R206, RZ, RZ ;  /* 0x000000ffcece7210 */ /* 0x000fe20007ffe1ff */
[----:B------:R-:W-:Y:S01]  /*a130*/  IMAD.HI.U32 R207, R244, R209, RZ ;  /* 0x000000d1f4cf7227 */ /* 0x000fe200078e00ff */
[----:B------:R-:W-:-:S03]  /*a140*/  ISETP.GT.U32.AND P2, PT, R0, R202, PT ;  /* 0x000000ca0000720c */ /* 0x000fc60003f44070 */
[----:B------:R-:W-:Y:S01]  /*a150*/  IMAD R206, R0, R206, R211 ;  /* 0x000000ce00ce7224 */ /* 0x000fe200078e02d3 */
[----:B------:R-:W-:Y:S01]  /*a160*/  IADD3 R207, -R207, RZ, RZ ;  /* 0x000000ffcfcf7210 */ /* 0x000fe20007ffe1ff */
[--C-:B------:R-:W-:Y:S01]  /*a170*/  @!P0 IMAD.IADD R204, R204, 0x1, -R0.reuse ;  /* 0x00000001cccc8824 */ /* 0x100fe200078e0a00 */
[----:B------:R-:W-:Y:S01]  /*a180*/  IABS R211, R216 ;  /* 0x000000d800d37213 */ /* 0x000fe20000000000 */
[--C-:B------:R-:W-:Y:S01]  /*a190*/  @!P6 IMAD.IADD R203, R203, 0x1, -R0.reuse ;  /* 0x00000001cbcbe824 */ /* 0x100fe200078e0a00 */
[C---:B------:R-:W-:Y:S01]  /*a1a0*/  ISETP.GT.U32.AND P6, PT, R0.reuse, R206, PT ;  /* 0x000000ce0000720c */ /* 0x040fe20003fc4070 */
[--C-:B------:R-:W-:Y:S01]  /*a1b0*/  @!P1 IMAD.IADD R205, R205, 0x1, -R0.reuse ;  /* 0x00000001cdcd9824 */ /* 0x100fe200078e0a00 */
[C---:B------:R-:W-:Y:S01]  /*a1c0*/  ISETP.GT.U32.AND P1, PT, R0.reuse, R204, PT ;  /* 0x000000cc0000720c */ /* 0x040fe20003f24070 */
[----:B------:R-:W-:Y:S01]  /*a1d0*/  IMAD R207, R0, R207, R209 ;  /* 0x000000cf00cf7224 */ /* 0x000fe200078e02d1 */
[----:B------:R-:W-:Y:S01]  /*a1e0*/  ISETP.GE.AND P0, PT, R208, RZ, PT ;  /* 0x000000ffd000720c */ /* 0x000fe20003f06270 */
[----:B------:R-:W-:Y:S01]  /*a1f0*/  @!P2 IMAD.IADD R202, R202, 0x1, -R0 ;  /* 0x00000001cacaa824 */ /* 0x000fe200078e0a00 */
[----:B------:R-:W-:Y:S01]  /*a200*/  ISETP.GE.AND P2, PT, R212, RZ, PT ;  /* 0x000000ffd400720c */ /* 0x000fe20003f46270 */
[----:B------:R-:W-:Y:S01]  /*a210*/  IMAD.HI.U32 R208, R244, R211, RZ ;  /* 0x000000d3f4d07227 */ /* 0x000fe200078e00ff */
[----:B------:R-:W-:-:S03]  /*a220*/  LOP3.LUT R212, R243, 0x1b2, RZ, 0xfc, !PT ;  /* 0x000001b2f3d47812 */ /* 0x000fc600078efcff */
[----:B------:R-:W-:Y:S01]  /*a230*/  @!P3 IMAD.MOV R202, RZ, RZ, -R202 ;  /* 0x000000ffffcab224 */ /* 0x000fe200078e0aca */
[----:B------:R-:W-:Y:S01]  /*a240*/  IABS R213, R212 ;  /* 0x000000d400d57213 */ /* 0x000fe20000000000 */
[--C-:B------:R-:W-:Y:S01]  /*a250*/  @!P6 IMAD.IADD R206, R206, 0x1, -R0.reuse ;  /* 0x00000001cecee824 */ /* 0x100fe200078e0a00 */
[----:B------:R-:W-:Y:S01]  /*a260*/  ISETP.GT.U32.AND P6, PT, R0, R205, PT ;  /* 0x000000cd0000720c */ /* 0x000fe20003fc4070 */
[----:B------:R-:W-:Y:S01]  /*a270*/  @!P1 IMAD.IADD R204, R204, 0x1, -R0 ;  /* 0x00000001cccc9824 */ /* 0x000fe200078e0a00 */
[C---:B------:R-:W-:Y:S01]  /*a280*/  ISETP.GT.U32.AND P1, PT, R0.reuse, R207, PT ;  /* 0x000000cf0000720c */ /* 0x040fe20003f24070 */
[----:B------:R-:W-:Y:S01]  /*a290*/  IMAD.MOV R208, RZ, RZ, -R208 ;  /* 0x000000ffffd07224 */ /* 0x000fe200078e0ad0 */
[----:B------:R-:W-:Y:S01]  /*a2a0*/  ISETP.GT.U32.AND P3, PT, R0, R206, PT ;  /* 0x000000ce0000720c */ /* 0x000fe20003f64070 */
[----:B------:R-:W-:-:S04]  /*a2b0*/  IMAD.HI.U32 R209, R244, R213, RZ ;  /* 0x000000d5f4d17227 */ /* 0x000fc800078e00ff */
[C---:B------:R-:W-:Y:S01]  /*a2c0*/  IMAD R208, R0.reuse, R208, R211 ;  /* 0x000000d000d07224 */ /* 0x040fe200078e02d3 */
[----:B------:R-:W-:Y:S01]  /*a2d0*/  IADD3 R209, -R209, RZ, RZ ;  /* 0x000000ffd1d17210 */ /* 0x000fe20007ffe1ff */
[----:B------:R-:W-:Y:S01]  /*a2e0*/  @!P5 IMAD.MOV R203, RZ, RZ, -R203 ;  /* 0x000000ffffcbd224 */ /* 0x000fe200078e0acb */
[----:B------:R-:W-:Y:S01]  /*a2f0*/  IABS R211, R217 ;  /* 0x000000d900d37213 */ /* 0x000fe20000000000 */
[--C-:B------:R-:W-:Y:S01]  /*a300*/  @!P6 IMAD.IADD R205, R205, 0x1, -R0.reuse ;  /* 0x00000001cdcde824 */ /* 0x100fe200078e0a00 */
[----:B------:R-:W-:Y:S01]  /*a310*/  ISETP.GT.U32.AND P6, PT, R0, R208, PT ;  /* 0x000000d00000720c */ /* 0x000fe20003fc4070 */
[--C-:B------:R-:W-:Y:S01]  /*a320*/  @!P1 IMAD.IADD R207, R207, 0x1, -R0.reuse ;  /* 0x00000001cfcf9824 */ /* 0x100fe200078e0a00 */
[----:B------:R-:W-:Y:S01]  /*a330*/  ISETP.GE.AND P1, PT, R216, RZ, PT ;  /* 0x000000ffd800720c */ /* 0x000fe20003f26270 */
[----:B------:R-:W-:Y:S01]  /*a340*/  @!P3 IMAD.IADD R206, R206, 0x1, -R0 ;  /* 0x00000001ceceb824 */ /* 0x000fe200078e0a00 */
[----:B------:R-:W-:Y:S01]  /*a350*/  ISETP.GE.AND P3, PT, R210, RZ, PT ;  /* 0x000000ffd200720c */ /* 0x000fe20003f66270 */
[----:B------:R-:W-:Y:S01]  /*a360*/  IMAD.HI.U32 R210, R244, R215, RZ ;  /* 0x000000d7f4d27227 */ /* 0x000fe200078e00ff */
[----:B------:R-:W-:-:S02]  /*a370*/  ISETP.GT.U32.AND P5, PT, R0, R207, PT ;  /* 0x000000cf0000720c */ /* 0x000fc40003fa4070 */
[----:B------:R-:W-:Y:S01]  /*a380*/  @!P2 IADD3 R205, -R205, RZ, RZ ;  /* 0x000000ffcdcda210 */ /* 0x000fe20007ffe1ff */
[----:B------:R-:W-:Y:S01]  /*a390*/  IMAD R209, R0, R209, R213 ;  /* 0x000000d100d17224 */ /* 0x000fe200078e02d5 */
[----:B------:R-:W-:Y:S01]  /*a3a0*/  ISETP.GE.AND P2, PT, R212, RZ, PT ;  /* 0x000000ffd400720c */ /* 0x000fe20003f46270 */
[----:B------:R-:W-:Y:S01]  /*a3b0*/  IMAD.MOV R210, RZ, RZ, -R210 ;  /* 0x000000ffffd27224 */ /* 0x000fe200078e0ad2 */
[C---:B------:R-:W-:Y:S01]  /*a3c0*/  LOP3.LUT R216, R243.reuse, 0x1be, RZ, 0xfc, !PT ;  /* 0x000001bef3d87812 */ /* 0x040fe200078efcff */
[----:B------:R-:W-:Y:S01]  /*a3d0*/  @!P4 IMAD.MOV R204, RZ, RZ, -R204 ;  /* 0x000000ffffccc224 */ /* 0x000fe200078e0acc */
[C---:B------:R-:W-:Y:S01]  /*a3e0*/  ISETP.GT.U32.AND P4, PT, R0.reuse, R209, PT ;  /* 0x000000d10000720c */ /* 0x040fe20003f84070 */
[C---:B------:R-:W-:Y:S01]  /*a3f0*/  IMAD R210, R0.reuse, R210, R215 ;  /* 0x000000d200d27224 */ /* 0x040fe200078e02d7 */
[----:B------:R-:W-:Y:S01]  /*a400*/  LOP3.LUT R215, R243, 0x1ba, RZ, 0xfc, !PT ;  /* 0x000001baf3d77812 */ /* 0x000fe200078efcff */
[----:B------:R-:W-:Y:S01]  /*a410*/  IMAD.MOV.U32 R213, RZ, RZ, R211 ;  /* 0x000000ffffd57224 */ /* 0x000fe200078e00d3 */
[----:B------:R-:W-:Y:S01]  /*a420*/  IABS R221, R216 ;  /* 0x000000d800dd7213 */ /* 0x000fe20000000000 */
[----:B------:R-:W-:Y:S01]  /*a430*/  @!P5 IMAD.IADD R207, R207, 0x1, -R0 ;  /* 0x00000001cfcfd824 */ /* 0x000fe200078e0a00 */
[----:B------:R-:W-:Y:S01]  /*a440*/  ISETP.GT.U32.AND P5, PT, R0, R210, PT ;  /* 0x000000d20000720c */ /* 0x000fe20003fa4070 */
[----:B------:R-:W-:Y:S01]  /*a450*/  @!P0 IMAD.MOV R206, RZ, RZ, -R206 ;  /* 0x000000ffffce8224 */ /* 0x000fe200078e0ace */
[----:B------:R-:W-:Y:S01]  /*a460*/  ISETP.GE.AND P0, PT, R214, RZ, PT ;  /* 0x000000ffd600720c */ /* 0x000fe20003f06270 */
[----:B------:R-:W-:Y:S01]  /*a470*/  @!P6 IMAD.IADD R208, R208, 0x1, -R0 ;  /* 0x00000001d0d0e824 */ /* 0x000fe200078e0a00 */
[----:B------:R-:W-:Y:S01]  /*a480*/  LOP3.LUT R214, R243, 0x1b8, RZ, 0xfc, !PT ;  /* 0x000001b8f3d67812 */ /* 0x000fe200078efcff */
[----:B------:R-:W-:-:S03]  /*a490*/  IMAD.HI.U32 R211, R244, R213, RZ ;  /* 0x000000d5f4d37227 */ /* 0x000fc600078e00ff */
[----:B------:R-:W-:Y:S01]  /*a4a0*/  ISETP.GT.U32.AND P6, PT, R0, R208, PT ;  /* 0x000000d00000720c */ /* 0x000fe20003fc4070 */
[----:B------:R-:W-:Y:S01]  /*a4b0*/  IMAD.MOV R211, RZ, RZ, -R211 ;  /* 0x000000ffffd37224 */ /* 0x000fe200078e0ad3 */
[----:B------:R-:W-:Y:S01]  /*a4c0*/  IABS R212, R214 ;  /* 0x000000d600d47213 */ /* 0x000fe20000000000 */
[----:B------:R-:W-:Y:S01]  /*a4d0*/  @!P4 IMAD.IADD R209, R209, 0x1, -R0 ;  /* 0x00000001d1d1c824 */ /* 0x000fe200078e0a00 */
[----:B------:R-:W-:Y:S01]  /*a4e0*/  ISETP.GE.AND P4, PT, R214, RZ, PT ;  /* 0x000000ffd600720c */ /* 0x000fe20003f86270 */
[----:B------:R-:W-:Y:S01]  /*a4f0*/  IMAD R211, R0, R211, R213 ;  /* 0x000000d300d37224 */ /* 0x000fe200078e02d5 */
[----:B------:R-:W-:Y:S01]  /*a500*/  @!P5 IADD3 R210, R210, -R0, RZ ;  /* 0x80000000d2d2d210 */ /* 0x000fe20007ffe0ff */
[----:B------:R-:W-:Y:S01]  /*a510*/  IMAD.MOV.U32 R213, RZ, RZ, R212 ;  /* 0x000000ffffd57224 */ /* 0x000fe200078e00d4 */
[C---:B------:R-:W-:Y:S01]  /*a520*/  ISETP.GT.U32.AND P5, PT, R0.reuse, R209, PT ;  /* 0x000000d10000720c */ /* 0x040fe20003fa4070 */
[----:B------:R-:W-:Y:S01]  /*a530*/  @!P3 IMAD.MOV R207, RZ, RZ, -R207 ;  /* 0x000000ffffcfb224 */ /* 0x000fe200078e0acf */
[----:B------:R-:W-:Y:S01]  /*a540*/  ISETP.GT.U32.AND P3, PT, R0, R210, PT ;  /* 0x000000d20000720c */ /* 0x000fe20003f64070 */
[----:B------:R-:W-:-:S04]  /*a550*/  IMAD.HI.U32 R212, R244, R213, RZ ;  /* 0x000000d5f4d47227 */ /* 0x000fc800078e00ff */
[----:B------:R-:W-:Y:S01]  /*a560*/  @!P6 IMAD.IADD R208, R208, 0x1, -R0 ;  /* 0x00000001d0d0e824 */ /* 0x000fe200078e0a00 */
[----:B------:R-:W-:Y:S01]  /*a570*/  ISETP.GE.AND P6, PT, R217, RZ, PT ;  /* 0x000000ffd900720c */ /* 0x000fe20003fc6270 */
[----:B------:R-:W-:Y:S01]  /*a580*/  IMAD.MOV R212, RZ, RZ, -R212 ;  /* 0x000000ffffd47224 */ /* 0x000fe200078e0ad4 */
[----:B------:R-:W-:Y:S01]  /*a590*/  IABS R217, R215 ;  /* 0x000000d700d97213 */ /* 0x000fe20000000000 */
[----:B------:R-:W-:Y:S01]  /*a5a0*/  @!P1 IMAD.MOV R208, RZ, RZ, -R208 ;  /* 0x000000ffffd09224 */ /* 0x000fe200078e0ad0 */
[C---:B------:R-:W-:Y:S01]  /*a5b0*/  ISETP.GT.U32.AND P1, PT, R0.reuse, R211, PT ;  /* 0x000000d30000720c */ /* 0x040fe20003f24070 */
[----:B------:R-:W-:Y:S02]  /*a5c0*/  IMAD R212, R0, R212, R213 ;  /* 0x000000d400d47224 */ /* 0x000fe400078e02d5 */
[----:B------:R-:W-:Y:S02]  /*a5d0*/  @!P5 IMAD.IADD R209, R209, 0x1, -R0 ;  /* 0x00000001d1d1d824 */ /* 0x000fe400078e0a00 */
[----:B------:R-:W-:Y:S01]  /*a5e0*/  IMAD.HI.U32 R213, R244, R217, RZ ;  /* 0x000000d9f4d57227 */ /* 0x000fe200078e00ff */
[----:B------:R-:W-:-:S03]  /*a5f0*/  ISETP.GT.U32.AND P5, PT, R0, R212, PT ;  /* 0x000000d40000720c */ /* 0x000fc60003fa4070 */
[----:B------:R-:W-:-:S04]  /*a600*/  IMAD.HI.U32 R214, R244, R219, RZ ;  /* 0x000000dbf4d67227 */ /* 0x000fc800078e00ff */
[--C-:B------:R-:W-:Y:S01]  /*a610*/  @!P1 IMAD.IADD R211, R211, 0x1, -R0.reuse ;  /* 0x00000001d3d39824 */ /* 0x100fe200078e0a00 */
[----:B------:R-:W-:Y:S01]  /*a620*/  IADD3 R214, -R214, RZ, RZ ;  /* 0x000000ffd6d67210 */ /* 0x000fe20007ffe1ff */
[----:B------:R-:W-:Y:S01]  /*a630*/  IMAD.MOV R213, RZ, RZ, -R213 ;  /* 0x000000ffffd57224 */ /* 0x000fe200078e0ad5 */
[----:B------:R-:W-:Y:S01]  /*a640*/  ISETP.GE.AND P1, PT, R218, RZ, PT ;  /* 0x000000ffda00720c */ /* 0x000fe20003f26270 */
[--C-:B------:R-:W-:Y:S01]  /*a650*/  @!P3 IMAD.IADD R210, R210, 0x1, -R0.reuse ;  /* 0x00000001d2d2b824 */ /* 0x100fe200078e0a00 */
[----:B------:R-:W-:Y:S01]  /*a660*/  ISETP.GE.AND P3, PT, R215, RZ, PT ;  /* 0x000000ffd700720c */ /* 0x000fe20003f66270 */
[----:B------:R-:W-:Y:S01]  /*a670*/  @!P5 IMAD.IADD R212, R212, 0x1, -R0 ;  /* 0x00000001d4d4d824 */ /* 0x000fe200078e0a00 */
[C---:B------:R-:W-:Y:S01]  /*a680*/  ISETP.GT.U32.AND P5, PT, R0.reuse, R211, PT ;  /* 0x000000d30000720c */ /* 0x040fe20003fa4070 */
[C---:B------:R-:W-:Y:S01]  /*a690*/  IMAD R213, R0.reuse, R213, R217 ;  /* 0x000000d500d57224 */ /* 0x040fe200078e02d9 */
[----:B------:R-:W-:Y:S01]  /*a6a0*/  IABS R217, R222 ;  /* 0x000000de00d97213 */ /* 0x000fe20000000000 */
[----:B------:R-:W-:Y:S01]  /*a6b0*/  @!P2 IMAD.MOV R209, RZ, RZ, -R209 ;  /* 0x000000ffffd1a224 */ /* 0x000fe200078e0ad1 */
[----:B------:R-:W-:Y:S01]  /*a6c0*/  ISETP.GT.U32.AND P2, PT, R0, R212, PT ;  /* 0x000000d40000720c */ /* 0x000fe20003f44070 */
[----:B------:R-:W-:-:S04]  /*a6d0*/  IMAD.HI.U32 R215, R244, R221, RZ ;  /* 0x000000ddf4d77227 */ /* 0x000fc800078e00ff */
[C---:B------:R-:W-:Y:S02]  /*a6e0*/  IMAD R214, R0.reuse, R214, R219 ;  /* 0x000000d600d67224 */ /* 0x040fe400078e02db */
[----:B------:R-:W-:Y:S01]  /*a6f0*/  @!P0 IMAD.MOV R210, RZ, RZ, -R210 ;  /* 0x000000ffffd28224 */ /* 0x000fe200078e0ad2 */
[C---:B------:R-:W-:Y:S01]  /*a700*/  ISETP.GT.U32.AND P0, PT, R0.reuse, R213, PT ;  /* 0x000000d50000720c */ /* 0x040fe20003f04070 */
[----:B------:R-:W-:Y:S02]  /*a710*/  IMAD.MOV R215, RZ, RZ, -R215 ;  /* 0x000000ffffd77224 */ /* 0x000fe400078e0ad7 */
[----:B------:R-:W-:Y:S01]  /*a720*/  @!P5 IMAD.IADD R211, R211, 0x1, -R0 ;  /* 0x00000001d3d3d824 */ /* 0x000fe200078e0a00 */
[C---:B------:R-:W-:Y:S01]  /*a730*/  ISETP.GT.U32.AND P5, PT, R0.reuse, R214, PT ;  /* 0x000000d60000720c */ /* 0x040fe20003fa4070 */
[----:B------:R-:W-:Y:S01]  /*a740*/  IMAD R215, R0, R215, R221 ;  /* 0x000000d700d77224 */ /* 0x000fe200078e02dd */
[----:B------:R-:W-:Y:S01]  /*a750*/  @!P2 IADD3 R212, R212, -R0, RZ ;  /* 0x80000000d4d4a210 */ /* 0x000fe20007ffe0ff */
[----:B------:R-:W-:Y:S01]  /*a760*/  IMAD.HI.U32 R218, R244, R225, RZ ;  /* 0x000000e1f4da7227 */ /* 0x000fe200078e00ff */
[----:B------:R-:W-:-:S02]  /*a770*/  LOP3.LUT R221, R243, 0x1c6, RZ, 0xfc, !PT ;  /* 0x000001c6f3dd7812 */ /* 0x000fc400078efcff */
[----:B------:R-:W-:Y:S01]  /*a780*/  ISETP.GT.U32.AND P2, PT, R0, R215, PT ;  /* 0x000000d70000720c */ /* 0x000fe20003f44070 */
[----:B------:R-:W-:Y:S01]  /*a790*/  IMAD.MOV R218, RZ, RZ, -R218 ;  /* 0x000000ffffda7224 */ /* 0x000fe200078e0ada */
[----:B------:R-:W-:Y:S01]  /*a7a0*/  IABS R219, R221 ;  /* 0x000000dd00db7213 */ /* 0x000fe20000000000 */
[--C-:B------:R-:W-:Y:S01]  /*a7b0*/  @!P0 IMAD.IADD R213, R213, 0x1, -R0.reuse ;  /* 0x00000001d5d58824 */ /* 0x100fe200078e0a00 */
[----:B------:R-:W-:Y:S01]  /*a7c0*/  ISETP.GE.AND P0, PT, R216, RZ, PT ;  /* 0x000000ffd800720c */ /* 0x000fe20003f06270 */
[----:B------:R-:W-:Y:S01]  /*a7d0*/  IMAD.HI.U32 R216, R244, R217, RZ ;  /* 0x000000d9f4d87227 */ /* 0x000fe200078e00ff */
[----:B------:R-:W-:Y:S02]  /*a7e0*/  @!P4 IADD3 R212, -R212, RZ, RZ ;  /* 0x000000ffd4d4c210 */ /* 0x000fe40007ffe1ff */
[----:B------:R-:W-:Y:S01]  /*a7f0*/  ISETP.GE.AND P4, PT, R224, RZ, PT ;  /* 0x000000ffe000720c */ /* 0x000fe20003f86270 */
[----:B------:R-:W-:Y:S01]  /*a800*/  @!P5 IMAD.IADD R214, R214, 0x1, -R0 ;  /* 0x00000001d6d6d824 */ /* 0x000fe200078e0a00 */
[----:B------:R-:W-:Y:S01]  /*a810*/  ISETP.GT.U32.AND P5, PT, R0, R213, PT ;  /* 0x000000d50000720c */ /* 0x000fe20003fa4070 */
[----:B------:R-:W-:-:S02]  /*a820*/  IMAD.MOV R226, RZ, RZ, -R216 ;  /* 0x000000ffffe27224 */ /* 0x000fc400078e0ad8 */
[----:B------:R-:W-:Y:S01]  /*a830*/  @!P2 IMAD.IADD R215, R215, 0x1, -R0 ;  /* 0x00000001d7d7a824 */ /* 0x000fe200078e0a00 */
[C---:B------:R-:W-:Y:S01]  /*a840*/  ISETP.GT.U32.AND P2, PT, R0.reuse, R214, PT ;  /* 0x000000d60000720c */ /* 0x040fe20003f44070 */
[----:B------:R-:W-:Y:S02]  /*a850*/  IMAD R216, R0, R218, R225 ;  /* 0x000000da00d87224 */ /* 0x000fe400078e02e1 */
[----:B------:R-:W-:-:S04]  /*a860*/  IMAD.HI.U32 R218, R244, R223, RZ ;  /* 0x000000dff4da7227 */ /* 0x000fc800078e00ff */
[C---:B------:R-:W-:Y:S02]  /*a870*/  IMAD R217, R0.reuse, R226, R217 ;  /* 0x000000e200d97224 */ /* 0x040fe400078e02d9 */
[----:B------:R-:W-:Y:S01]  /*a880*/  @!P5 IMAD.IADD R213, R213, 0x1, -R0 ;  /* 0x00000001d5d5d824 */ /* 0x000fe200078e0a00 */
[C---:B------:R-:W-:Y:S01]  /*a890*/  ISETP.GT.U32.AND P5, PT, R0.reuse, R216, PT ;  /* 0x000000d80000720c */ /* 0x040fe20003fa4070 */
[----:B------:R-:W-:Y:S02]  /*a8a0*/  IMAD.MOV R218, RZ, RZ, -R218 ;  /* 0x000000ffffda7224 */ /* 0x000fe400078e0ada */
[----:B------:R-:W-:Y:S01]  /*a8b0*/  @!P6 IMAD.MOV R211, RZ, RZ, -R211 ;  /* 0x000000ffffd3e224 */ /* 0x000fe200078e0ad3 */
[----:B------:R-:W-:Y:S01]  /*a8c0*/  ISETP.GT.U32.AND P6, PT, R0, R215, PT ;  /* 0x000000d70000720c */ /* 0x000fe20003fc4070 */
[----:B------:R-:W-:Y:S01]  /*a8d0*/  @!P2 IMAD.IADD R214, R214, 0x1, -R0 ;  /* 0x00000001d6d6a824 */ /* 0x000fe200078e0a00 */
[C---:B------:R-:W-:Y:S01]  /*a8e0*/  ISETP.GT.U32.AND P2, PT, R0.reuse, R217, PT ;  /* 0x000000d90000720c */ /* 0x040fe20003f44070 */
[----:B------:R-:W-:-:S02]  /*a8f0*/  IMAD R218, R0, R218, R223 ;  /* 0x000000da00da7224 */ /* 0x000fc400078e02df */
[----:B------:R-:W-:-:S04]  /*a900*/  IMAD.HI.U32 R224, R244, R219, RZ ;  /* 0x000000dbf4e07227 */ /* 0x000fc800078e00ff */
[----:B------:R-:W-:Y:S01]  /*a910*/  @!P5 IMAD.IADD R216, R216, 0x1, -R0 ;  /* 0x00000001d8d8d824 */ /* 0x000fe200078e0a00 */
[----:B------:R-:W-:Y:S01]  /*a920*/  ISETP.GT.U32.AND P5, PT, R0, R218, PT ;  /* 0x000000da0000720c */ /* 0x000fe20003fa4070 */
[----:B------:R-:W-:Y:S01]  /*a930*/  IMAD.MOV R225, RZ, RZ, -R224 ;  /* 0x000000ffffe17224 */ /* 0x000fe200078e0ae0 */
[----:B------:R-:W-:Y:S01]  /*a940*/  LOP3.LUT R224, R243, 0x1c8, RZ, 0xfc, !PT ;  /* 0x000001c8f3e07812 */ /* 0x000fe200078efcff */
[----:B------:R-:W-:Y:S01]  /*a950*/  @!P6 IMAD.IADD R215, R215, 0x1, -R0 ;  /* 0x00000001d7d7e824 */ /* 0x000fe200078e0a00 */
[----:B------:R-:W-:Y:S01]  /*a960*/  ISETP.GE.AND P6, PT, R222, RZ, PT ;  /* 0x000000ffde00720c */ /* 0x000fe20003fc6270 */
[C---:B------:R-:W-:Y:S01]  /*a970*/  IMAD R219, R0.reuse, R225, R219 ;  /* 0x000000e100db7224 */ /* 0x040fe200078e02db */
[----:B------:R-:W-:Y:S01]  /*a980*/  @!P2 IADD3 R217, R217, -R0, RZ ;  /* 0x80000000d9d9a210 */ /* 0x000fe20007ffe0ff */
[----:B------:R-:W-:Y:S01]  /*a990*/  @!P3 IMAD.MOV R213, RZ, RZ, -R213 ;  /* 0x000000ffffd5b224 */ /* 0x000fe200078e0ad5 */
[----:B------:R-:W-:Y:S01]  /*a9a0*/  ISETP.GT.U32.AND P2, PT, R0, R216, PT ;  /* 0x000000d80000720c */ /* 0x000fe20003f44070 */
[----:B------:R-:W-:Y:S01]  /*a9b0*/  @!P0 IMAD.MOV R215, RZ, RZ, -R215 ;  /* 0x000000ffffd78224 */ /* 0x000fe200078e0ad7 */
[----:B------:R-:W-:Y:S01]  /*a9c0*/  LOP3.LUT R222, R243, 0x1ca, RZ, 0xfc, !PT ;  /* 0x000001caf3de7812 */ /* 0x000fe200078efcff */
[----:B------:R-:W-:Y:S01]  /*a9d0*/  @!P1 IMAD.MOV R214, RZ, RZ, -R214 ;  /* 0x000000ffffd69224 */ /* 0x000fe200078e0ad6 */
[----:B------:R-:W-:Y:S01]  /*a9e0*/  IABS R225, R224 ;  /* 0x000000e000e17213 */ /* 0x000fe20000000000 */
[----:B------:R-:W-:Y:S01]  /*a9f0*/  @!P5 IMAD.IADD R218, R218, 0x1, -R0 ;  /* 0x00000001dadad824 */ /* 0x000fe200078e0a00 */
[----:B------:R-:W-:-:S02]  /*aa00*/  IABS R223, R222 ;  /* 0x000000de00df7213 */ /* 0x000fc40000000000 */
[----:B------:R-:W-:Y:S01]  /*aa10*/  ISETP.GT.U32.AND P3, PT, R0, R217, PT ;  /* 0x000000d90000720c */ /* 0x000fe20003f64070 */
[----:B------:R-:W-:Y:S01]  /*aa20*/  IMAD.HI.U32 R226, R244, R225, RZ ;  /* 0x000000e1f4e27227 */ /* 0x000fe200078e00ff */
[----:B------:R-:W-:Y:S02]  /*aa30*/  ISETP.GE.AND P0, PT, R220, RZ, PT ;  /* 0x000000ffdc00720c */ /* 0x000fe40003f06270 */
[----:B------:R-:W-:Y:S01]  /*aa40*/  ISETP.GT.U32.AND P1, PT, R0, R219, PT ;  /* 0x000000db0000720c */ /* 0x000fe20003f24070 */
[----:B------:R-:W-:Y:S01]  /*aa50*/  IMAD.HI.U32 R220, R244, R223, RZ ;  /* 0x000000dff4dc7227 */ /* 0x000fe200078e00ff */
[----:B------:R-:W-:-:S03]  /*aa60*/  ISETP.GT.U32.AND P5, PT, R0, R218, PT ;  /* 0x000000da0000720c */ /* 0x000fc60003fa4070 */
[----:B------:R-:W-:Y:S01]  /*aa70*/  @!P2 IMAD.IADD R216, R216, 0x1, -R0 ;  /* 0x00000001d8d8a824 */ /* 0x000fe200078e0a00 */
[----:B------:R-:W-:Y:S01]  /*aa80*/  ISETP.GE.AND P2, PT, R221, RZ, PT ;  /* 0x000000ffdd00720c */ /* 0x000fe20003f46270 */
        /* <DEDUP_REMOVED lines=10> */
[----:B------:R-:W-:Y:S01]  /*ab30*/  @!P5 IMAD.IADD R218, R218, 0x1, -R0 ;  /* 0x00000001dadad824 */ /* 0x000fe200078e0a00 */
[C---:B------:R-:W-:Y:S01]  /*ab40*/  ISETP.GT.U32.AND P5, PT, R0.reuse, R220, PT ;  /* 0x000000dc0000720c */ /* 0x040fe20003fa4070 */
[----:B------:R-:W-:Y:S01]  /*ab50*/  @!P6 IMAD.MOV R217, RZ, RZ, -R217 ;  /* 0x000000ffffd9e224 */ /* 0x000fe200078e0ad9 */
[C---:B------:R-:W-:Y:S01]  /*ab60*/  ISETP.GT.U32.AND P6, PT, R0.reuse, R221, PT ;  /* 0x000000dd0000720c */ /* 0x040fe20003fc4070 */
[----:B------:R-:W-:Y:S01]  /*ab70*/  @!P4 IMAD.MOV R216, RZ, RZ, -R216 ;  /* 0x000000ffffd8c224 */ /* 0x000fe200078e0ad8 */
[----:B------:R-:W-:Y:S01]  /*ab80*/  ISETP.GT.U32.AND P1, PT, R0, R219, PT ;  /* 0x000000db0000720c */ /* 0x000fe20003f24070 */
[----:B------:R-:W-:Y:S01]  /*ab90*/  @!P0 IMAD.MOV R218, RZ, RZ, -R218 ;  /* 0x000000ffffda8224 */ /* 0x000fe200078e0ada */
[----:B------:R-:W-:-:S02]  /*aba0*/  ISETP.GE.AND P4, PT, R222, RZ, PT ;  /* 0x000000ffde00720c */ /* 0x000fc40003f86270 */
[----:B------:R-:W-:Y:S02]  /*abb0*/  IABS R225, R223 ;  /* 0x000000df00e17213 */ /* 0x000fe40000000000 */
[----:B------:R-:W-:Y:S02]  /*abc0*/  LOP3.LUT R222, R243, 0x1ce, RZ, 0xfc, !PT ;  /* 0x000001cef3de7812 */ /* 0x000fe400078efcff */
[----:B------:R-:W-:Y:S01]  /*abd0*/  ISETP.GE.AND P0, PT, R223, RZ, PT ;  /* 0x000000ffdf00720c */ /* 0x000fe20003f06270 */
[--C-:B------:R-:W-:Y:S01]  /*abe0*/  @!P5 IMAD.IADD R220, R220, 0x1, -R0.reuse ;  /* 0x00000001dcdcd824 */ /* 0x100fe200078e0a00 */
[----:B------:R-:W-:Y:S01]  /*abf0*/  IABS R223, R222 ;  /* 0x000000de00df7213 */ /* 0x000fe20000000000 */
[----:B------:R-:W-:Y:S02]  /*ac00*/  @!P6 IMAD.IADD R221, R221, 0x1, -R0 ;  /* 0x00000001dddde824 */ /* 0x000fe400078e0a00 */
[----:B------:R-:W-:Y:S02]  /*ac10*/  @!P1 IADD3 R219, R219, -R0, RZ ;  /* 0x80000000dbdb9210 */ /* 0x000fe40007ffe0ff */
[----:B------:R-:W-:Y:S01]  /*ac20*/  ISETP.GE.AND P1, PT, R222, RZ, PT ;  /* 0x000000ffde00720c */ /* 0x000fe20003f26270 */
[----:B------:R-:W-:Y:S01]  /*ac30*/  IMAD.HI.U32 R222, R244, R225, RZ ;  /* 0x000000e1f4de7227 */ /* 0x000fe200078e00ff */
[----:B------:R-:W-:-:S02]  /*ac40*/  ISETP.GT.U32.AND P5, PT, R0, R220, PT ;  /* 0x000000dc0000720c */ /* 0x000fc40003fa4070 */
[----:B------:R-:W-:Y:S01]  /*ac50*/  ISETP.GT.U32.AND P6, PT, R0, R221, PT ;  /* 0x000000dd0000720c */ /* 0x000fe20003fc4070 */
        /* <DEDUP_REMOVED lines=9> */
[C---:B------:R-:W-:Y:S01]  /*acf0*/  IMAD R223, R0.reuse, R226, R223 ;  /* 0x000000e200df7224 */ /* 0x040fe200078e02df */
[----:B------:R-:W-:Y:S01]  /*ad00*/  LOP3.LUT R226, R243, 0x1d4, RZ, 0xfc, !PT ;  /* 0x000001d4f3e27812 */ /* 0x000fe200078efcff */
[----:B------:R-:W-:Y:S01]  /*ad10*/  @!P4 IMAD.MOV R221, RZ, RZ, -R221 ;  /* 0x000000ffffddc224 */ /* 0x000fe200078e0add */
[----:B------:R-:W-:Y:S01]  /*ad20*/  IABS R228, R235 ;  /* 0x000000eb00e47213 */ /* 0x000fe20000000000 */
[----:B------:R-:W-:Y:S01]  /*ad30*/  @!P2 IMAD.MOV R219, RZ, RZ, -R219 ;  /* 0x000000ffffdba224 */ /* 0x000fe200078e0adb */
[----:B------:R-:W-:Y:S01]  /*ad40*/  ISETP.GT.U32.AND P4, PT, R0, R223, PT ;  /* 0x000000df0000720c */ /* 0x000fe20003f84070 */
[----:B------:R-:W-:Y:S01]  /*ad50*/  @!P3 IMAD.MOV R220, RZ, RZ, -R220 ;  /* 0x000000ffffdcb224 */ /* 0x000fe200078e0adc */
[----:B------:R-:W-:Y:S01]  /*ad60*/  ISETP.GE.AND P2, PT, R224, RZ, PT ;  /* 0x000000ffe000720c */ /* 0x000fe20003f46270 */
[----:B------:R-:W-:Y:S01]  /*ad70*/  IMAD.HI.U32 R224, R244, R227, RZ ;  /* 0x000000e3f4e07227 */ /* 0x000fe200078e00ff */
[----:B------:R-:W-:-:S02]  /*ad80*/  ISETP.GE.AND P3, PT, R226, RZ, PT ;  /* 0x000000ffe200720c */ /* 0x000fc40003f66270 */
[----:B------:R-:W-:Y:S01]  /*ad90*/  IABS R226, R226 ;  /* 0x000000e200e27213 */ /* 0x000fe20000000000 */
[----:B------:R-:W-:Y:S01]  /*ada0*/  @!P5 IMAD.IADD R222, R222, 0x1, -R0 ;  /* 0x00000001deded824 */ /* 0x000fe200078e0a00 */
[----:B------:R-:W-:-:S03]  /*adb0*/  IADD3 R224, -R224, RZ, RZ ;  /* 0x000000ffe0e07210 */ /* 0x000fc60007ffe1ff */
[----:B------:R-:W-:Y:S01]  /*adc0*/  IMAD.HI.U32 R231, R244, R226, RZ ;  /* 0x000000e2f4e77227 */ /* 0x000fe200078e00ff */
[C---:B------:R-:W-:Y:S02]  /*add0*/  ISETP.GT.U32.AND P5, PT, R0.reuse, R222, PT ;  /* 0x000000de0000720c */ /* 0x040fe40003fa4070 */
[----:B------:R-:W-:Y:S01]  /*ade0*/  @!P4 IADD3 R223, R223, -R0, RZ ;  /* 0x80000000dfdfc210 */ /* 0x000fe20007ffe0ff */
[----:B------:R-:W-:Y:S02]  /*adf0*/  IMAD R224, R0, R224, R227 ;  /* 0x000000e000e07224 */ /* 0x000fe400078e02e3 */
[----:B------:R-:W-:Y:S01]  /*ae00*/  IMAD.HI.U32 R227, R244, R225, RZ ;  /* 0x000000e1f4e37227 */ /* 0x000fe200078e00ff */
[----:B------:R-:W-:-:S03]  /*ae10*/  ISETP.GT.U32.AND P4, PT, R0, R223, PT ;  /* 0x000000df0000720c */ /* 0x000fc60003f84070 */
[----:B------:R-:W-:Y:S02]  /*ae20*/  IMAD.MOV R227, RZ, RZ, -R227 ;  /* 0x000000ffffe37224 */ /* 0x000fe400078e0ae3 */
[----:B------:R-:W-:Y:S02]  /*ae30*/  IMAD.MOV R231, RZ, RZ, -R231 ;  /* 0x000000ffffe77224 */ /* 0x000fe400078e0ae7 */
[----:B------:R-:W-:Y:S01]  /*ae40*/  IMAD R225, R0, R227, R225 ;  /* 0x000000e300e17224 */ /* 0x000fe200078e02e1 */
[----:B------:R-:W-:Y:S01]  /*ae50*/  IABS R227, R229 ;  /* 0x000000e500e37213 */ /* 0x000fe20000000000 */
[----:B------:R-:W-:Y:S01]  /*ae60*/  @!P5 IMAD.IADD R222, R222, 0x1, -R0 ;  /* 0x00000001deded824 */ /* 0x000fe200078e0a00 */
[C---:B------:R-:W-:Y:S01]  /*ae70*/  ISETP.GT.U32.AND P5, PT, R0.reuse, R224, PT ;  /* 0x000000e00000720c */ /* 0x040fe20003fa4070 */
[C---:B------:R-:W-:Y:S02]  /*ae80*/  IMAD R226, R0.reuse, R231, R226 ;  /* 0x000000e700e27224 */ /* 0x040fe400078e02e2 */
[----:B------:R-:W-:Y:S01]  /*ae90*/  @!P4 IMAD.IADD R223, R223, 0x1, -R0 ;  /* 0x00000001dfdfc824 */ /* 0x000fe200078e0a00 */
[----:B------:R-:W-:Y:S01]  /*aea0*/  ISETP.GT.U32.AND P4, PT, R0, R225, PT ;  /* 0x000000e10000720c */ /* 0x000fe20003f84070 */
[----:B------:R-:W-:-:S04]  /*aeb0*/  IMAD.HI.U32 R231, R244, R228, RZ ;  /* 0x000000e4f4e77227 */ /* 0x000fc800078e00ff */
[----:B------:R-:W-:Y:S02]  /*aec0*/  IMAD.MOV R231, RZ, RZ, -R231 ;  /* 0x000000ffffe77224 */ /* 0x000fe400078e0ae7 */
[----:B------:R-:W-:-:S04]  /*aed0*/  IMAD.HI.U32 R230, R244, R227, RZ ;  /* 0x000000e3f4e67227 */ /* 0x000fc800078e00ff */
[----:B------:R-:W-:Y:S02]  /*aee0*/  @!P5 IMAD.IADD R224, R224, 0x1, -R0 ;  /* 0x00000001e0e0d824 */ /* 0x000fe400078e0a00 */
[C---:B------:R-:W-:Y:S02]  /*aef0*/  IMAD R228, R0.reuse, R231, R228 ;  /* 0x000000e700e47224 */ /* 0x040fe400078e02e4 */
[----:B------:R-:W-:Y:S01]  /*af00*/  IMAD.MOV R230, RZ, RZ, -R230 ;  /* 0x000000ffffe67224 */ /* 0x000fe200078e0ae6 */
[C---:B------:R-:W-:Y:S01]  /*af10*/  ISETP.GT.U32.AND P5, PT, R0.reuse, R224, PT ;  /* 0x000000e00000720c */ /* 0x040fe20003fa4070 */
[----:B------:R-:W-:Y:S01]  /*af20*/  @!P0 IMAD.MOV R222, RZ, RZ, -R222 ;  /* 0x000000ffffde8224 */ /* 0x000fe200078e0ade */
[C---:B------:R-:W-:Y:S01]  /*af30*/  ISETP.GT.U32.AND P0, PT, R0.reuse, R226, PT ;  /* 0x000000e20000720c */ /* 0x040fe20003f04070 */
[----:B------:R-:W-:Y:S01]  /*af40*/  @!P4 IMAD.IADD R225, R225, 0x1, -R0 ;  /* 0x00000001e1e1c824 */ /* 0x000fe200078e0a00 */
[C---:B------:R-:W-:Y:S01]  /*af50*/  ISETP.GT.U32.AND P4, PT, R0.reuse, R228, PT ;  /* 0x000000e40000720c */ /* 0x040fe20003f84070 */
[----:B------:R-:W-:-:S02]  /*af60*/  IMAD R227, R0, R230, R227 ;  /* 0x000000e600e37224 */ /* 0x000fc400078e02e3 */
[----:B------:R-:W-:Y:S02]  /*af70*/  IMAD.MOV.U32 R230, RZ, RZ, R233 ;  /* 0x000000ffffe67224 */ /* 0x000fe400078e00e9 */
[----:B------:R-:W-:-:S04]  /*af80*/  IMAD.HI.U32 R233, R244, R232, RZ ;  /* 0x000000e8f4e97227 */ /* 0x000fc800078e00ff */
[----:B------:R-:W-:Y:S01]  /*af90*/  IMAD.HI.U32 R231, R244, R230, RZ ;  /* 0x000000e6f4e77227 */ /* 0x000fe200078e00ff */
[----:B------:R-:W-:-:S03]  /*afa0*/  IADD3 R233, -R233, RZ, RZ ;  /* 0x000000ffe9e97210 */ /* 0x000fc60007ffe1ff */
[----:B------:R-:W-:Y:S02]  /*afb0*/  IMAD.MOV R231, RZ, RZ, -R231 ;  /* 0x000000ffffe77224 */ /* 0x000fe400078e0ae7 */
[----:B------:R-:W-:Y:S01]  /*afc0*/  @!P5 IMAD.IADD R224, R224, 0x1, -R0 ;  /* 0x00000001e0e0d824 */ /* 0x000fe200078e0a00 */
[----:B------:R-:W-:Y:S01]  /*afd0*/  ISETP.GE.AND P5, PT, R229, RZ, PT ;  /* 0x000000ffe500720c */ /* 0x000fe20003fa6270 */
[----:B------:R-:W-:Y:S01]  /*afe0*/  IMAD R230, R0, R231, R230 ;  /* 0x000000e700e67224 */ /* 0x000fe200078e02e6 */
[----:B------:R-:W-:Y:S01]  /*aff0*/  IABS R231, R236 ;  /* 0x000000ec00e77213 */ /* 0x000fe20000000000 */
[--C-:B------:R-:W-:Y:S01]  /*b000*/  @!P0 IMAD.IADD R226, R226, 0x1, -R0.reuse ;  /* 0x00000001e2e28824 */ /* 0x100fe200078e0a00 */
[----:B------:R-:W-:Y:S01]  /*b010*/  ISETP.GT.U32.AND P0, PT, R0, R225, PT ;  /* 0x000000e10000720c */ /* 0x000fe20003f04070 */
[----:B------:R-:W-:Y:S02]  /*b020*/  @!P4 IMAD.IADD R228, R228, 0x1, -R0 ;  /* 0x00000001e4e4c824 */ /* 0x000fe400078e0a00 */
[----:B------:R-:W-:Y:S01]  /*b030*/  @!P1 IMAD.MOV R223, RZ, RZ, -R223 ;  /* 0x000000ffffdf9224 */ /* 0x000fe200078e0adf */
[C---:B------:R-:W-:Y:S01]  /*b040*/  ISETP.GT.U32.AND P1, PT, R0.reuse, R227, PT ;  /* 0x000000e30000720c */ /* 0x040fe20003f24070 */
[----:B------:R-:W-:Y:S01]  /*b050*/  @!P2 IMAD.MOV R224, RZ, RZ, -R224 ;  /* 0x000000ffffe0a224 */ /* 0x000fe200078e0ae0 */
[----:B------:R-:W-:Y:S01]  /*b060*/  ISETP.GT.U32.AND P2, PT, R0, R228, PT ;  /* 0x000000e40000720c */ /* 0x000fe20003f44070 */
[----:B------:R-:W-:-:S04]  /*b070*/  IMAD.HI.U32 R234, R244, R231, RZ ;  /* 0x000000e7f4ea7227 */ /* 0x000fc800078e00ff */
[C---:B------:R-:W-:Y:S01]  /*b080*/  IMAD R229, R0.reuse, R233, R232 ;  /* 0x000000e900e57224 */ /* 0x040fe200078e02e8 */
[----:B------:R-:W-:Y:S01]  /*b090*/  IABS R233, R240 ;  /* 0x000000f000e97213 */ /* 0x000fe20000000000 */
[----:B------:R-:W-:Y:S01]  /*b0a0*/  IMAD.MOV R234, RZ, RZ, -R234 ;  /* 0x000000ffffea7224 */ /* 0x000fe200078e0aea */
[----:B------:R-:W-:Y:S01]  /*b0b0*/  IABS R232, R238 ;  /* 0x000000ee00e87213 */ /* 0x000fe20000000000 */
[----:B------:R-:W-:Y:S01]  /*b0c0*/  @!P0 IMAD.IADD R225, R225, 0x1, -R0 ;  /* 0x00000001e1e18824 */ /* 0x000fe200078e0a00 */
[C---:B------:R-:W-:Y:S01]  /*b0d0*/  ISETP.GT.U32.AND P0, PT, R0.reuse, R229, PT ;  /* 0x000000e50000720c */ /* 0x040fe20003f04070 */
[----:B------:R-:W-:Y:S01]  /*b0e0*/  IMAD R231, R0, R234, R231 ;  /* 0x000000ea00e77224 */ /* 0x000fe200078e02e7 */
[----:B------:R-:W-:Y:S01]  /*b0f0*/  @!P1 IADD3 R227, R227, -R0, RZ ;  /* 0x80000000e3e39210 */ /* 0x000fe20007ffe0ff */
[----:B------:R-:W-:Y:S01]  /*b100*/  IMAD.HI.U32 R234, R244, R232, RZ ;  /* 0x000000e8f4ea7227 */ /* 0x000fe200078e00ff */
[----:B------:R-:W-:Y:S02]  /*b110*/  @!P2 IADD3 R228, R228, -R0, RZ ;  /* 0x80000000e4e4a210 */ /* 0x000fe40007ffe0ff */
[C---:B------:R-:W-:Y:S01]  /*b120*/  ISETP.GT.U32.AND P1, PT, R0.reuse, R226, PT ;  /* 0x000000e20000720c */ /* 0x040fe20003f24070 */
[----:B------:R-:W-:Y:S01]  /*b130*/  IMAD.MOV R234, RZ, RZ, -R234 ;  /* 0x000000ffffea7224 */ /* 0x000fe200078e0aea */
[C---:B------:R-:W-:Y:S01]  /*b140*/  ISETP.GT.U32.AND P4, PT, R0.reuse, R227, PT ;  /* 0x000000e30000720c */ /* 0x040fe20003f84070 */
[----:B------:R-:W-:Y:S01]  /*b150*/  @!P6 IMAD.MOV R225, RZ, RZ, -R225 ;  /* 0x000000ffffe1e224 */ /* 0x000fe200078e0ae1 */
[C---:B------:R-:W-:Y:S01]  /*b160*/  ISETP.GT.U32.AND P2, PT, R0.reuse, R231, PT ;  /* 0x000000e70000720c */ /* 0x040fe20003f44070 */
[----:B------:R-:W-:-:S02]  /*b170*/  IMAD R232, R0, R234, R232 ;  /* 0x000000ea00e87224 */ /* 0x000fc400078e02e8 */
[----:B------:R-:W-:Y:S01]  /*b180*/  @!P0 IMAD.IADD R229, R229, 0x1, -R0 ;  /* 0x00000001e5e58824 */ /* 0x000fe200078e0a00 */
[----:B------:R-:W-:Y:S02]  /*b190*/  ISETP.GE.AND P0, PT, R237, RZ, PT ;  /* 0x000000ffed00720c */ /* 0x000fe40003f06270 */
[----:B------:R-:W-:-:S03]  /*b1a0*/  LOP3.LUT R237, R243, 0x1e4, RZ, 0xfc, !PT ;  /* 0x000001e4f3ed7812 */ /* 0x000fc600078efcff */
[--C-:B------:R-:W-:Y:S01]  /*b1b0*/  @!P1 IMAD.IADD R226, R226, 0x1, -R0.reuse ;  /* 0x00000001e2e29824 */ /* 0x100fe200078e0a00 */
[C---:B------:R-:W-:Y:S01]  /*b1c0*/  ISETP.GT.U32.AND P1, PT, R0.reuse, R230, PT ;  /* 0x000000e60000720c */ /* 0x040fe20003f24070 */
[--C-:B------:R-:W-:Y:S01]  /*b1d0*/  @!P4 IMAD.IADD R227, R227, 0x1, -R0.reuse ;  /* 0x00000001e3e3c824 */ /* 0x100fe200078e0a00 */
[----:B------:R-:W-:Y:S01]  /*b1e0*/  ISETP.GE.AND P4, PT, R235, RZ, PT ;  /* 0x000000ffeb00720c */ /* 0x000fe20003f86270 */
[----:B------:R-:W-:Y:S01]  /*b1f0*/  @!P2 IMAD.IADD R231, R231, 0x1, -R0 ;  /* 0x00000001e7e7a824 */ /* 0x000fe200078e0a00 */
[----:B------:R-:W-:Y:S01]  /*b200*/  ISETP.GT.U32.AND P2, PT, R0, R229, PT ;  /* 0x000000e50000720c */ /* 0x000fe20003f44070 */
[----:B------:R-:W-:Y:S01]  /*b210*/  IMAD.HI.U32 R235, R244, R233, RZ ;  /* 0x000000e9f4eb7227 */ /* 0x000fe200078e00ff */
[----:B------:R-:W-:Y:S02]  /*b220*/  @!P3 IADD3 R226, -R226, RZ, RZ ;  /* 0x000000ffe2e2b210 */ /* 0x000fe40007ffe1ff */
[----:B------:R-:W-:Y:S01]  /*b230*/  IABS R234, R237 ;  /* 0x000000ed00ea7213 */ /* 0x000fe20000000000 */
[----:B------:R-:W-:Y:S01]  /*b240*/  IMAD.MOV R235, RZ, RZ, -R235 ;  /* 0x000000ffffeb7224 */ /* 0x000fe200078e0aeb */
[C---:B------:R-:W-:Y:S01]  /*b250*/  ISETP.GT.U32.AND P3, PT, R0.reuse, R231, PT ;  /* 0x000000e70000720c */ /* 0x040fe20003f64070 */
[----:B------:R-:W-:Y:S01]  /*b260*/  @!P5 IMAD.MOV R227, RZ, RZ, -R227 ;  /* 0x000000ffffe3d224 */ /* 0x000fe200078e0ae3 */
[C---:B------:R-:W-:Y:S01]  /*b270*/  ISETP.GT.U32.AND P5, PT, R0.reuse, R232, PT ;  /* 0x000000e80000720c */ /* 0x040fe20003fa4070 */
[----:B------:R-:W-:-:S02]  /*b280*/  IMAD R233, R0, R235, R233 ;  /* 0x000000eb00e97224 */ /* 0x000fc400078e02e9 */
[--C-:B------:R-:W-:Y:S01]  /*b290*/  @!P1 IMAD.IADD R230, R230, 0x1, -R0.reuse ;  /* 0x00000001e6e69824 */ /* 0x100fe200078e0a00 */
[----:B------:R-:W-:Y:S01]  /*b2a0*/  ISETP.GE.AND P1, PT, R239, RZ, PT ;  /* 0x000000ffef00720c */ /* 0x000fe20003f26270 */
[----:B------:R-:W-:Y:S01]  /*b2b0*/  @!P2 IMAD.IADD R229, R229, 0x1, -R0 ;  /* 0x00000001e5e5a824 */ /* 0x000fe200078e0a00 */
[C---:B------:R-:W-:Y:S01]  /*b2c0*/  ISETP.GT.U32.AND P2, PT, R0.reuse, R233, PT ;  /* 0x000000e90000720c */ /* 0x040fe20003f44070 */
[----:B------:R-:W-:Y:S01]  /*b2d0*/  @!P4 IMAD.MOV R228, RZ, RZ, -R228 ;  /* 0x000000ffffe4c224 */ /* 0x000fe200078e0ae4 */
[----:B------:R-:W-:Y:S01]  /*b2e0*/  ISETP.GT.U32.AND P6, PT, R0, R230, PT ;  /* 0x000000e60000720c */ /* 0x000fe20003fc4070 */
[----:B------:R-:W-:Y:S01]  /*b2f0*/  @!P0 IMAD.MOV R229, RZ, RZ, -R229 ;  /* 0x000000ffffe58224 */ /* 0x000fe200078e0ae5 */
[----:B------:R-:W-:Y:S01]  /*b300*/  ISETP.GE.AND P4, PT, R236, RZ, PT ;  /* 0x000000ffec00720c */ /* 0x000fe20003f86270 */
[----:B------:R-:W-:Y:S01]  /*b310*/  IMAD.HI.U32 R236, R244, R234, RZ ;  /* 0x000000eaf4ec7227 */ /* 0x000fe200078e00ff */
[----:B------:R-:W-:Y:S02]  /*b320*/  LOP3.LUT R239, R243, 0x1e6, RZ, 0xfc, !PT ;  /* 0x000001e6f3ef7812 */ /* 0x000fe400078efcff */
[----:B------:R-:W-:Y:S01]  /*b330*/  @!P5 IADD3 R232, R232, -R0, RZ ;  /* 0x80000000e8e8d210 */ /* 0x000fe20007ffe0ff */
[----:B------:R-:W-:Y:S01]  /*b340*/  IMAD.MOV R236, RZ, RZ, -R236 ;  /* 0x000000ffffec7224 */ /* 0x000fe200078e0aec */
[----:B------:R-:W-:Y:S01]  /*b350*/  IABS R235, R239 ;  /* 0x000000ef00eb7213 */ /* 0x000fe20000000000 */
[--C-:B------:R-:W-:Y:S01]  /*b360*/  @!P3 IMAD.IADD R231, R231, 0x1, -R0.reuse ;  /* 0x00000001e7e7b824 */ /* 0x100fe200078e0a00 */
[----:B------:R-:W-:Y:S01]  /*b370*/  ISETP.GE.AND P5, PT, R237, RZ, PT ;  /* 0x000000ffed00720c */ /* 0x000fe20003fa6270 */
[--C-:B------:R-:W-:Y:S01]  /*b380*/  @!P2 IMAD.IADD R233, R233, 0x1, -R0.reuse ;  /* 0x00000001e9e9a824 */ /* 0x100fe200078e0a00 */
[----:B------:R-:W-:Y:S01]  /*b390*/  ISETP.GT.U32.AND P0, PT, R0, R232, PT ;  /* 0x000000e80000720c */ /* 0x000fe20003f04070 */
[----:B------:R-:W-:Y:S01]  /*b3a0*/  @!P6 IMAD.IADD R230, R230, 0x1, -R0 ;  /* 0x00000001e6e6e824 */ /* 0x000fe200078e0a00 */
[----:B------:R-:W-:Y:S01]  /*b3b0*/  ISETP.GE.AND P6, PT, R238, RZ, PT ;  /* 0x000000ffee00720c */ /* 0x000fe20003fc6270 */
[C---:B------:R-:W-:Y:S01]  /*b3c0*/  IMAD R234, R0.reuse, R236, R234 ;  /* 0x000000ec00ea7224 */ /* 0x040fe200078e02ea */
[----:B------:R-:W-:Y:S01]  /*b3d0*/  ISETP.GT.U32.AND P2, PT, R0, R233, PT ;  /* 0x000000e90000720c */ /* 0x000fe20003f44070 */
[----:B------:R-:W-:Y:S01]  /*b3e0*/  IMAD.HI.U32 R237, R244, R235, RZ ;  /* 0x000000ebf4ed7227 */ /* 0x000fe200078e00ff */
[----:B------:R-:W-:-:S02]  /*b3f0*/  LOP3.LUT R238, R243, 0x1e8, RZ, 0xfc, !PT ;  /* 0x000001e8f3ee7812 */ /* 0x000fc400078efcff */
[----:B------:R-:W-:Y:S01]  /*b400*/  ISETP.GE.AND P3, PT, R240, RZ, PT ;  /* 0x000000fff000720c */ /* 0x000fe20003f66270 */
[----:B------:R-:W-:Y:S01]  /*b410*/  IMAD.MOV R237, RZ, RZ, -R237 ;  /* 0x000000ffffed7224 */ /* 0x000fe200078e0aed */
[----:B------:R-:W-:Y:S01]  /*b420*/  IABS R236, R238 ;  /* 0x000000ee00ec7213 */ /* 0x000fe20000000000 */
[----:B------:R-:W-:Y:S01]  /*b430*/  @!P4 IMAD.MOV R231, RZ, RZ, -R231 ;  /* 0x000000ffffe7c224 */ /* 0x000fe200078e0ae7 */
[C---:B------:R-:W-:Y:S01]  /*b440*/  ISETP.GT.U32.AND P4, PT, R0.reuse, R234, PT ;  /* 0x000000ea0000720c */ /* 0x040fe20003f84070 */
[----:B------:R-:W-:Y:S01]  /*b450*/  IMAD R235, R0, R237, R235 ;  /* 0x000000ed00eb7224 */ /* 0x000fe200078e02eb */
[----:B------:R-:W-:Y:S01]  /*b460*/  LOP3.LUT R240, R243, 0x1ea, RZ, 0xfc, !PT ;  /* 0x000001eaf3f07812 */ /* 0x000fe200078efcff */
[----:B------:R-:W-:-:S04]  /*b470*/  IMAD.HI.U32 R237, R244, R236, RZ ;  /* 0x000000ecf4ed7227 */ /* 0x000fc800078e00ff */
[--C-:B------:R-:W-:Y:S01]  /*b480*/  @!P2 IMAD.IADD R233, R233, 0x1, -R0.reuse ;  /* 0x00000001e9e9a824 */ /* 0x100fe200078e0a00 */
[----:B------:R-:W-:Y:S01]  /*b490*/  ISETP.GT.U32.AND P2, PT, R0, R235, PT ;  /* 0x000000eb0000720c */ /* 0x000fe20003f44070 */
[--C-:B------:R-:W-:Y:S01]  /*b4a0*/  @!P0 IMAD.IADD R232, R232, 0x1, -R0.reuse ;  /* 0x00000001e8e88824 */ /* 0x100fe200078e0a00 */
[----:B------:R-:W-:Y:S01]  /*b4b0*/  IADD3 R237, -R237, RZ, RZ ;  /* 0x000000ffeded7210 */ /* 0x000fe20007ffe1ff */
[----:B------:R-:W-:Y:S01]  /*b4c0*/  @!P3 IMAD.MOV R233, RZ, RZ, -R233 ;  /* 0x000000ffffe9b224 */ /* 0x000fe200078e0ae9 */
[----:B------:R-:W-:Y:S01]  /*b4d0*/  ISETP.GE.AND P3, PT, R240, RZ, PT ;  /* 0x000000fff000720c */ /* 0x000fe20003f66270 */
[----:B------:R-:W-:Y:S01]  /*b4e0*/  @!P4 IMAD.IADD R234, R234, 0x1, -R0 ;  /* 0x00000001eaeac824 */ /* 0x000fe200078e0a00 */
[----:B------:R-:W-:Y:S01]  /*b4f0*/  ISETP.GE.AND P0, PT, R238, RZ, PT ;  /* 0x000000ffee00720c */ /* 0x000fe20003f06270 */
[C---:B------:R-:W-:Y:S01]  /*b500*/  IMAD R236, R0.reuse, R237, R236 ;  /* 0x000000ed00ec7224 */ /* 0x040fe200078e02ec */
[----:B------:R-:W-:Y:S01]  /*b510*/  IABS R237, R240 ;  /* 0x000000f000ed7213 */ /* 0x000fe20000000000 */
[----:B------:R-:W-:Y:S01]  /*b520*/  @!P6 IMAD.MOV R232, RZ, RZ, -R232 ;  /* 0x000000ffffe8e224 */ /* 0x000fe200078e0ae8 */
[C---:B------:R-:W-:Y:S01]  /*b530*/  ISETP.GT.U32.AND P4, PT, R0.reuse, R234, PT ;  /* 0x000000ea0000720c */ /* 0x040fe20003f84070 */
[----:B------:R-:W-:Y:S01]  /*b540*/  @!P1 IMAD.MOV R230, RZ, RZ, -R230 ;  /* 0x000000ffffe69224 */ /* 0x000fe200078e0ae6 */
[----:B------:R-:W-:Y:S01]  /*b550*/  ISETP.GT.U32.AND P6, PT, R0, R236, PT ;  /* 0x000000ec0000720c */ /* 0x000fe20003fc4070 */
[----:B------:R-:W-:Y:S01]  /*b560*/  @!P2 IMAD.IADD R235, R235, 0x1, -R0 ;  /* 0x00000001ebeba824 */ /* 0x000fe200078e0a00 */
[----:B------:R-:W-:Y:S01]  /*b570*/  ISETP.GE.AND P1, PT, R239, RZ, PT ;  /* 0x000000ffef00720c */ /* 0x000fe20003f26270 */
[----:B------:R-:W-:Y:S01]  /*b580*/  IMAD.HI.U32 R245, R244, R237, RZ ;  /* 0x000000edf4f57227 */ /* 0x000fe200078e00ff */
[----:B------:R-:W-:-:S02]  /*b590*/  IABS R239, R242 ;  /* 0x000000f200ef7213 */ /* 0x000fc40000000000 */
[----:B------:R-:W-:Y:S01]  /*b5a0*/  ISETP.GT.U32.AND P2, PT, R0, R235, PT ;  /* 0x000000eb0000720c */ /* 0x000fe20003f44070 */
[----:B------:R-:W-:Y:S01]  /*b5b0*/  IMAD.MOV R240, RZ, RZ, -R245 ;  /* 0x000000fffff07224 */ /* 0x000fe200078e0af5 */
[----:B------:R-:W-:Y:S01]  /*b5c0*/  IABS R238, R241 ;  /* 0x000000f100ee7213 */ /* 0x000fe20000000000 */
[----:B------:R-:W-:Y:S02]  /*b5d0*/  IMAD.HI.U32 R246, R244, R239, RZ ;  /* 0x000000eff4f67227 */ /* 0x000fe400078e00ff */
[----:B------:R-:W-:Y:S02]  /*b5e0*/  @!P4 IADD3 R234, R234, -R0, RZ ;  /* 0x80000000eaeac210 */ /* 0x000fe40007ffe0ff */
[----:B------:R-:W-:Y:S01]  /*b5f0*/  @!P6 IMAD.IADD R236, R236, 0x1, -R0 ;  /* 0x00000001ecece824 */ /* 0x000fe200078e0a00 */
[----:B------:R-:W-:Y:S01]  /*b600*/  ISETP.GE.AND P4, PT, R241, RZ, PT ;  /* 0x000000fff100720c */ /* 0x000fe20003f86270 */
[----:B------:R-:W-:Y:S01]  /*b610*/  IMAD R237, R0, R240, R237 ;  /* 0x000000f000ed7224 */ /* 0x000fe200078e02ed */
[----:B------:R-:W-:Y:S01]  /*b620*/  ISETP.GE.AND P6, PT, R242, RZ, PT ;  /* 0x000000fff200720c */ /* 0x000fe20003fc6270 */
[----:B------:R-:W-:Y:S01]  /*b630*/  @!P5 IMAD.MOV R234, RZ, RZ, -R234 ;  /* 0x000000ffffead224 */ /* 0x000fe200078e0aea */
[C---:B------:R-:W-:Y:S01]  /*b640*/  ISETP.GT.U32.AND P5, PT, R0.reuse, R236, PT ;  /* 0x000000ec0000720c */ /* 0x040fe20003fa4070 */
[----:B------:R-:W-:Y:S01]  /*b650*/  @!P2 IMAD.IADD R235, R235, 0x1, -R0 ;  /* 0x00000001ebeba824 */ /* 0x000fe200078e0a00 */
[----:B------:R-:W-:Y:S01]  /*b660*/  ISETP.GT.U32.AND P2, PT, R0, R237, PT ;  /* 0x000000ed0000720c */ /* 0x000fe20003f44070 */
[----:B------:R-:W-:Y:S01]  /*b670*/  IMAD.HI.U32 R245, R244, R238, RZ ;  /* 0x000000eef4f57227 */ /* 0x000fe200078e00ff */
[----:B------:R-:W-:-:S03]  /*b680*/  IABS R242, R252 ;  /* 0x000000fc00f27213 */ /* 0x000fc60000000000 */
[----:B------:R-:W-:Y:S02]  /*b690*/  IMAD.MOV R241, RZ, RZ, -R246 ;  /* 0x000000fffff17224 */ /* 0x000fe400078e0af6 */
[----:B------:R-:W-:Y:S02]  /*b6a0*/  IMAD.MOV R240, RZ, RZ, -R245 ;  /* 0x000000fffff07224 */ /* 0x000fe400078e0af5 */
[----:B------:R-:W-:Y:S01]  /*b6b0*/  IMAD R239, R0, R241, R239 ;  /* 0x000000f100ef7224 */ /* 0x000fe200078e02ef */
[----:B------:R-:W-:Y:S01]  /*b6c0*/  IABS R241, R247 ;  /* 0x000000f700f17213 */ /* 0x000fe20000000000 */
[----:B------:R-:W-:Y:S02]  /*b6d0*/  @!P5 IMAD.IADD R236, R236, 0x1, -R0 ;  /* 0x00000001ececd824 */ /* 0x000fe400078e0a00 */
[C---:B------:R-:W-:Y:S01]  /*b6e0*/  IMAD R238, R0.reuse, R240, R238 ;  /* 0x000000f000ee7224 */ /* 0x040fe200078e02ee */
[----:B------:R-:W-:Y:S01]  /*b6f0*/  LOP3.LUT R240, R243, 0x1f0, RZ, 0xfc, !PT ;  /* 0x000001f0f3f07812 */ /* 0x000fe200078efcff */
[----:B------:R-:W-:Y:S01]  /*b700*/  @!P0 IMAD.MOV R236, RZ, RZ, -R236 ;  /* 0x000000ffffec8224 */ /* 0x000fe200078e0aec */
[----:B------:R-:W-:Y:S01]  /*b710*/  @!P2 IADD3 R237, R237, -R0, RZ ;  /* 0x80000000ededa210 */ /* 0x000fe20007ffe0ff */
[----:B------:R-:W-:Y:S01]  /*b720*/  @!P1 IMAD.MOV R235, RZ, RZ, -R235 ;  /* 0x000000ffffeb9224 */ /* 0x000fe200078e0aeb */
[----:B------:R-:W-:Y:S01]  /*b730*/  ISETP.GT.U32.AND P0, PT, R0, R239, PT ;  /* 0x000000ef0000720c */ /* 0x000fe20003f04070 */
[----:B------:R-:W-:Y:S01]  /*b740*/  IMAD.HI.U32 R246, R244, R241, RZ ;  /* 0x000000f1f4f67227 */ /* 0x000fe200078e00ff */
[----:B------:R-:W-:-:S02]  /*b750*/  ISETP.GE.AND P1, PT, R240, RZ, PT ;  /* 0x000000fff000720c */ /* 0x000fc40003f26270 */
[----:B------:R-:W-:Y:S01]  /*b760*/  ISETP.GT.U32.AND P5, PT, R0, R238, PT ;  /* 0x000000ee0000720c */ /* 0x000fe20003fa4070 */
[----:B------:R-:W-:Y:S01]  /*b770*/  IMAD.HI.U32 R2, R244, R242, RZ ;  /* 0x000000f2f4027227 */ /* 0x000fe200078e00ff */
[----:B------:R-:W-:Y:S02]  /*b780*/  IABS R240, R240 ;  /* 0x000000f000f07213 */ /* 0x000fe40000000000 */
[----:B------:R-:W-:Y:S01]  /*b790*/  ISETP.GT.U32.AND P2, PT, R0, R237, PT ;  /* 0x000000ed0000720c */ /* 0x000fe20003f44070 */
[----:B------:R-:W-:Y:S02]  /*b7a0*/  IMAD.MOV R246, RZ, RZ, -R246 ;  /* 0x000000fffff67224 */ /* 0x000fe400078e0af6 */
[----:B------:R-:W-:-:S04]  /*b7b0*/  IMAD.HI.U32 R245, R244, R240, RZ ;  /* 0x000000f0f4f57227 */ /* 0x000fc800078e00ff */
[----:B------:R-:W-:Y:S02]  /*b7c0*/  IMAD.MOV R245, RZ, RZ, -R245 ;  /* 0x000000fffff57224 */ /* 0x000fe400078e0af5 */
[----:B------:R-:W-:Y:S01]  /*b7d0*/  @!P0 IMAD.IADD R239, R239, 0x1, -R0 ;  /* 0x00000001efef8824 */ /* 0x000fe200078e0a00 */
        /* <DEDUP_REMOVED lines=8> */
[C---:B------:R-:W-:Y:S01]  /*b860*/  ISETP.GT.U32.AND P3, PT, R0.reuse, R240, PT ;  /* 0x000000f00000720c */ /* 0x040fe20003f64070 */
[C---:B------:R-:W-:Y:S01]  /*b870*/  IMAD R241, R0.reuse, R246, R241 ;  /* 0x000000f600f17224 */ /* 0x040fe200078e02f1 */
[----:B------:R-:W-:Y:S01]  /*b880*/  ISETP.GE.AND P2, PT, R247, RZ, PT ;  /* 0x000000fff700720c */ /* 0x000fe20003f46270 */
[----:B------:R-:W-:Y:S01]  /*b890*/  IMAD R242, R0, R2, R242 ;  /* 0x0000000200f27224 */ /* 0x000fe200078e02f2 */
[----:B------:R-:W-:Y:S01]  /*b8a0*/  LOP3.LUT R2, R243, 0x1f8, RZ, 0xfc, !PT ;  /* 0x000001f8f3027812 */ /* 0x000fe200078efcff */
[----:B------:R-:W-:Y:S01]  /*b8b0*/  IMAD.HI.U32 R243, R244, R245, RZ ;  /* 0x000000f5f4f37227 */ /* 0x000fe200078e00ff */
[----:B------:R-:W-:-:S02]  /*b8c0*/  IABS R247, R249 ;  /* 0x000000f900f77213 */ /* 0x000fc40000000000 */
[----:B------:R-:W-:Y:S01]  /*b8d0*/  IABS R246, R2 ;  /* 0x0000000200f67213 */ /* 0x000fe20000000000 */
[--C-:B------:R-:W-:Y:S01]  /*b8e0*/  @!P5 IMAD.IADD R238, R238, 0x1, -R0.reuse ;  /* 0x00000001eeeed824 */ /* 0x100fe200078e0a00 */
[C---:B------:R-:W-:Y:S01]  /*b8f0*/  ISETP.GT.U32.AND P5, PT, R0.reuse, R241, PT ;  /* 0x000000f10000720c */ /* 0x040fe20003fa4070 */
[----:B------:R-:W-:Y:S01]  /*b900*/  @!P0 IMAD.IADD R239, R239, 0x1, -R0 ;  /* 0x00000001efef8824 */ /* 0x000fe200078e0a00 */
[----:B------:R-:W-:Y:S01]  /*b910*/  ISETP.GT.U32.AND P0, PT, R0, R242, PT ;  /* 0x000000f20000720c */ /* 0x000fe20003f04070 */
[----:B------:R-:W-:Y:S01]  /*b920*/  IMAD.MOV R243, RZ, RZ, -R243 ;  /* 0x000000fffff37224 */ /* 0x000fe200078e0af3 */
[----:B------:R-:W-:Y:S01]  /*b930*/  @!P3 IADD3 R240, R240, -R0, RZ ;  /* 0x80000000f0f0b210 */ /* 0x000fe20007ffe0ff */
[----:B------:R-:W-:Y:S02]  /*b940*/  IMAD.MOV.U32 R248, RZ, RZ, R247 ;  /* 0x000000fffff87224 */ /* 0x000fe400078e00f7 */
[C---:B------:R-:W-:Y:S01]  /*b950*/  IMAD R243, R0.reuse, R243, R245 ;  /* 0x000000f300f37224 */ /* 0x040fe200078e02f5 */
[----:B------:R-:W-:Y:S01]  /*b960*/  ISETP.GT.U32.AND P3, PT, R0, R240, PT ;  /* 0x000000f00000720c */ /* 0x000fe20003f64070 */
[----:B------:R-:W-:-:S04]  /*b970*/  IMAD.HI.U32 R245, R244, R246, RZ ;  /* 0x000000f6f4f57227 */ /* 0x000fc800078e00ff */
[----:B------:R-:W-:Y:S02]  /*b980*/  IMAD.MOV.U32 R247, RZ, RZ, R3 ;  /* 0x000000fffff77224 */ /* 0x000fe400078e0003 */
[----:B------:R-:W-:Y:S02]  /*b990*/  IMAD.MOV R245, RZ, RZ, -R245 ;  /* 0x000000fffff57224 */ /* 0x000fe400078e0af5 */
[----:B------:R-:W-:-:S04]  /*b9a0*/  IMAD.HI.U32 R3, R244, R248, RZ ;  /* 0x000000f8f4037227 */ /* 0x000fc800078e00ff */
[----:B------:R-:W-:Y:S01]  /*b9b0*/  @!P5 IMAD.IADD R241, R241, 0x1, -R0 ;  /* 0x00000001f1f1d824 */ /* 0x000fe200078e0a00 */
[----:B------:R-:W-:Y:S01]  /*b9c0*/  ISETP.GT.U32.AND P5, PT, R0, R243, PT ;  /* 0x000000f30000720c */ /* 0x000fe20003fa4070 */
[----:B------:R-:W-:-:S04]  /*b9d0*/  IMAD.HI.U32 R251, R244, R247, RZ ;  /* 0x000000f7f4fb7227 */ /* 0x000fc800078e00ff */
[----:B------:R-:W-:Y:S01]  /*b9e0*/  @!P0 IMAD.IADD R242, R242, 0x1, -R0 ;  /* 0x00000001f2f28824 */ /* 0x000fe200078e0a00 */
[C---:B------:R-:W-:Y:S01]  /*b9f0*/  ISETP.GT.U32.AND P0, PT, R0.reuse, R241, PT ;  /* 0x000000f10000720c */ /* 0x040fe20003f04070 */
[C---:B------:R-:W-:Y:S02]  /*ba00*/  IMAD R244, R0.reuse, R245, R246 ;  /* 0x000000f500f47224 */ /* 0x040fe400078e02f6 */
[----:B------:R-:W-:Y:S01]  /*ba10*/  @!P4 IMAD.MOV R238, RZ, RZ, -R238 ;  /* 0x000000ffffeec224 */ /* 0x000fe200078e0aee */
[----:B------:R-:W-:Y:S01]  /*ba20*/  ISETP.GT.U32.AND P4, PT, R0, R242, PT ;  /* 0x000000f20000720c */ /* 0x000fe20003f84070 */
[--C-:B------:R-:W-:Y:S01]  /*ba30*/  @!P3 IMAD.IADD R240, R240, 0x1, -R0.reuse ;  /* 0x00000001f0f0b824 */ /* 0x100fe200078e0a00 */
[C---:B------:R-:W-:Y:S01]  /*ba40*/  ISETP.GT.U32.AND P3, PT, R0.reuse, R244, PT ;  /* 0x000000f40000720c */ /* 0x040fe20003f64070 */
[----:B------:R-:W-:Y:S01]  /*ba50*/  IMAD.MOV R245, RZ, RZ, -R3 ;  /* 0x000000fffff57224 */ /* 0x000fe200078e0a03 */
[----:B------:R-:W-:Y:S01]  /*ba60*/  IADD3 R246, -R251, RZ, RZ ;  /* 0x000000fffbf67210 */ /* 0x000fe20007ffe1ff */
[----:B------:R-:W-:Y:S01]  /*ba70*/  @!P5 IMAD.IADD R243, R243, 0x1, -R0 ;  /* 0x00000001f3f3d824 */ /* 0x000fe200078e0a00 */
[----:B------:R-:W2:Y:S01]  /*ba80*/  LDL.LU R3, [R1+0x4560] ;  /* 0x0045600001037983 */ /* 0x000ea20000300800 */
[----:B------:R-:W-:-:S02]  /*ba90*/  IMAD R245, R0, R245, R248 ;  /* 0x000000f500f57224 */ /* 0x000fc400078e02f8 */
[C---:B------:R-:W-:Y:S02]  /*baa0*/  IMAD R246, R0.reuse, R246, R247 ;  /* 0x000000f600f67224 */ /* 0x040fe400078e02f7 */
[--C-:B------:R-:W-:Y:S01]  /*bab0*/  @!P0 IMAD.IADD R241, R241, 0x1, -R0.reuse ;  /* 0x00000001f1f18824 */ /* 0x100fe200078e0a00 */
[----:B------:R-:W-:Y:S01]  /*bac0*/  ISETP.GT.U32.AND P0, PT, R0, R245, PT ;  /* 0x000000f50000720c */ /* 0x000fe20003f04070 */
[--C-:B------:R-:W-:Y:S01]  /*bad0*/  @!P4 IMAD.IADD R242, R242, 0x1, -R0.reuse ;  /* 0x00000001f2f2c824 */ /* 0x100fe200078e0a00 */
[----:B------:R-:W-:Y:S01]  /*bae0*/  ISETP.GT.U32.AND P4, PT, R0, R246, PT ;  /* 0x000000f60000720c */ /* 0x000fe20003f84070 */
[----:B------:R-:W-:Y:S01]  /*baf0*/  @!P3 IMAD.IADD R244, R244, 0x1, -R0 ;  /* 0x00000001f4f4b824 */ /* 0x000fe200078e0a00 */
[C---:B------:R-:W-:Y:S01]  /*bb00*/  ISETP.GT.U32.AND P5, PT, R0.reuse, R243, PT ;  /* 0x000000f30000720c */ /* 0x040fe20003fa4070 */
[----:B------:R-:W-:Y:S01]  /*bb10*/  @!P1 IMAD.MOV R240, RZ, RZ, -R240 ;  /* 0x000000fffff09224 */ /* 0x000fe200078e0af0 */
[----:B------:R-:W3:Y:S01]  /*bb20*/  LDL.LU R248, [R1+0x455c] ;  /* 0x00455c0001f87983 */ /* 0x000ee20000300800 */
[----:B------:R-:W-:Y:S01]  /*bb30*/  IMAD.MOV.U32 R251, RZ, RZ, c[0x0][0x180] ;  /* 0x00006000fffb7624 */ /* 0x000fe200078e00ff */
[----:B------:R-:W-:Y:S01]  /*bb40*/  ISETP.GT.U32.AND P1, PT, R0, R244, PT ;  /* 0x000000f40000720c */ /* 0x000fe20003f24070 */
[----:B------:R-:W-:Y:S01]  /*bb50*/  @!P2 IMAD.MOV R241, RZ, RZ, -R241 ;  /* 0x000000fffff1a224 */ /* 0x000fe200078e0af1 */
[----:B------:R-:W-:-:S03]  /*bb60*/  @!P6 IADD3 R239, -R239, RZ, RZ ;  /* 0x000000ffefefe210 */ /* 0x000fc60007ffe1ff */
[--C-:B------:R-:W-:Y:S01]  /*bb70*/  @!P0 IMAD.IADD R245, R245, 0x1, -R0.reuse ;  /* 0x00000001f5f58824 */ /* 0x100fe200078e0a00 */
[----:B------:R-:W-:Y:S01]  /*bb80*/  ISETP.GE.AND P0, PT, R2, RZ, PT ;  /* 0x000000ff0200720c */ /* 0x000fe20003f06270 */
[--C-:B------:R-:W-:Y:S01]  /*bb90*/  @!P4 IMAD.IADD R246, R246, 0x1, -R0.reuse ;  /* 0x00000001f6f6c824 */ /* 0x100fe200078e0a00 */
[----:B------:R-:W4:Y:S01]  /*bba0*/  LDL.LU R2, [R1+0x18] ;  /* 0x0000180001027983 */ /* 0x000f220000300800 */
[----:B------:R-:W-:Y:S01]  /*bbb0*/  @!P5 IMAD.IADD R243, R243, 0x1, -R0 ;  /* 0x00000001f3f3d824 */ /* 0x000fe200078e0a00 */
[----:B------:R-:W-:Y:S02]  /*bbc0*/  ISETP.GE.AND P5, PT, R250, RZ, PT ;  /* 0x000000fffa00720c */ /* 0x000fe40003fa6270 */
[----:B------:R-:W-:Y:S01]  /*bbd0*/  IADD3 R247, R251, -0x1, RZ ;  /* 0xfffffffffbf77810 */ /* 0x000fe20007ffe0ff */
[----:B------:R-:W2:Y:S01]  /*bbe0*/  LDL.LU R250, [R1+0x14] ;  /* 0x0000140001fa7983 */ /* 0x000ea20000300800 */
[----:B------:R-:W-:Y:S02]  /*bbf0*/  ISETP.GE.AND P6, PT, R252, RZ, PT ;  /* 0x000000fffc00720c */ /* 0x000fe40003fc6270 */
[C---:B------:R-:W-:Y:S01]  /*bc00*/  ISETP.GT.U32.AND P4, PT, R0.reuse, R245, PT ;  /* 0x000000f50000720c */ /* 0x040fe20003f84070 */
[----:B------:R-:W2:Y:S01]  /*bc10*/  LDL.LU R251, [R1+0x10] ;  /* 0x0000100001fb7983 */ /* 0x000ea20000300800 */
[----:B------:R-:W-:-:S02]  /*bc20*/  ISETP.GT.U32.AND P2, PT, R0, R246, PT ;  /* 0x000000f60000720c */ /* 0x000fc40003f44070 */
[----:B------:R-:W-:Y:S01]  /*bc30*/  @!P1 IADD3 R244, R244, -R0, RZ ;  /* 0x80000000f4f49210 */ /* 0x000fe20007ffe0ff */
[----:B------:R-:W2:Y:S04]  /*bc40*/  LDL.LU R252, [R1+0xc] ;  /* 0x00000c0001fc7983 */ /* 0x000ea80000300800 */
[----:B------:R-:W2:Y:S01]  /*bc50*/  LDL.LU R0, [R1+0x30] ;  /* 0x0000300001007983 */ /* 0x000ea20000300800 */
[----:B------:R-:W-:Y:S01]  /*bc60*/  ISETP.GE.U32.AND P3, PT, R247, 0x7fffffc0, PT ;  /* 0x7fffffc0f700780c */ /* 0x000fe20003f66070 */
[----:B------:R-:W-:-:S05]  /*bc70*/  IMAD.MOV.U32 R247, RZ, RZ, c[0x0][0x180] ;  /* 0x00006000fff77624 */ /* 0x000fca00078e00ff */
[----:B------:R-:W-:-:S04]  /*bc80*/  IADD3 R247, R247, -0x5, RZ ;  /* 0xfffffffbf7f77810 */ /* 0x000fc80007ffe0ff */
[----:B------:R-:W-:Y:S01]  /*bc90*/  ISETP.GE.U32.AND P1, PT, R247, 0x7fffffbc, PT ;  /* 0x7fffffbcf700780c */ /* 0x000fe20003f26070 */
[----:B------:R-:W-:Y:S02]  /*bca0*/  IMAD.MOV.U32 R247, RZ, RZ, c[0x0][0x180] ;  /* 0x00006000fff77624 */ /* 0x000fe400078e00ff */
[----:B------:R-:W-:-:S03]  /*bcb0*/  @!P6 IMAD.MOV R242, RZ, RZ, -R242 ;  /* 0x000000fffff2e224 */ /* 0x000fc600078e0af2 */
[----:B------:R-:W-:Y:S01]  /*bcc0*/  IADD3 R247, R247, -0x9, RZ ;  /* 0xfffffff7f7f77810 */ /* 0x000fe20007ffe0ff */
[----:B------:R-:W-:-:S03]  /*bcd0*/  @!P0 IMAD.MOV R244, RZ, RZ, -R244 ;  /* 0x000000fffff48224 */ /* 0x000fc600078e0af4 */
[----:B------:R-:W-:Y:S01]  /*bce0*/  ISETP.GE.U32.AND P6, PT, R247, 0x7fffffb8, PT ;  /* 0x7fffffb8f700780c */ /* 0x000fe20003fc6070 */
[----:B------:R-:W-:Y:S02]  /*bcf0*/  IMAD.MOV.U32 R247, RZ, RZ, c[0x0][0x180] ;  /* 0x00006000fff77624 */ /* 0x000fe400078e00ff */
[----:B------:R-:W-:Y:S01]  /*bd00*/  @!P5 IMAD.MOV R243, RZ, RZ, -R243 ;  /* 0x000000fffff3d224 */ /* 0x000fe200078e0af3 */
[----:B------:R-:W-:Y:S02]  /*bd10*/  ISETP.GE.AND P5, PT, R249, RZ, PT ;  /* 0x000000fff900720c */ /* 0x000fe40003fa6270 */
[----:B------:R-:W-:Y:S01]  /*bd20*/  IADD3 R247, R247, -0xd, RZ ;  /* 0xfffffff3f7f77810 */ /* 0x000fe20007ffe0ff */
[----:B------:R-:W3:Y:S01]  /*bd30*/  LDL.LU R249, [R1+0x4558] ;  /* 0x0045580001f97983 */ /* 0x000ee20000300800 */
[----:B--2---:R-:W-:Y:S02]  /*bd40*/  ISETP.GE.AND P0, PT, R0, RZ, PT ;  /* 0x000000ff0000720c */ /* 0x004fe40003f06270 */
[----:B------:R-:W-:-:S05]  /*bd50*/  IABS R0, c[0x0][0x17c] ;  /* 0x00005f0000007a13 */ /* 0x000fca0000000000 */
[--C-:B------:R-:W-:Y:S01]  /*bd60*/  @!P4 IMAD.IADD R245, R245, 0x1, -R0.reuse ;  /* 0x00000001f5f5c824 */ /* 0x100fe200078e0a00 */
[----:B------:R-:W-:Y:S02]  /*bd70*/  ISETP.GE.U32.AND P4, PT, R247, 0x7fffffb4, PT ;  /* 0x7fffffb4f700780c */ /* 0x000fe40003f86070 */
[----:B------:R-:W-:Y:S01]  /*bd80*/  MOV R247, c[0x0][0x180] ;  /* 0x0000600000f77a02 */ /* 0x000fe20000000f00 */
[----:B------:R-:W-:-:S03]  /*bd90*/  @!P2 IMAD.IADD R246, R246, 0x1, -R0 ;  /* 0x00000001f6f6a824 */ /* 0x000fc600078e0a00 */
[----:B------:R-:W-:Y:S01]  /*bda0*/  IADD3 R0, R247, -0x11, RZ ;  /* 0xffffffeff7007810 */ /* 0x000fe20007ffe0ff */
[----:B------:R-:W-:-:S03]  /*bdb0*/  @!P5 IMAD.MOV R245, RZ, RZ, -R245 ;  /* 0x000000fffff5d224 */ /* 0x000fc600078e0af5 */
[----:B------:R-:W-:Y:S02]  /*bdc0*/  ISETP.GE.U32.AND P5, PT, R0, 0x7fffffb0, PT ;  /* 0x7fffffb00000780c */ /* 0x000fe40003fa6070 */
[----:B------:R-:W1:Y:S01]  /*bdd0*/  S2R R0, SR_TID.X ;  /* 0x0000000000007919 */ /* 0x000e620000002100 */
[----:B------:R-:W-:Y:S01]  /*bde0*/  ISETP.NE.AND P2, PT, RZ, c[0x0][0x17c], PT ;  /* 0x00005f00ff007a0c */ /* 0x000fe20003f45270 */
[----:B------:R-:W-:Y:S01]  /*bdf0*/  @!P0 IMAD.MOV R246, RZ, RZ, -R246 ;  /* 0x000000fffff68224 */ /* 0x000fe200078e0af6 */
[----:B------:R-:W-:-:S04]  /*be00*/  LOP3.LUT R247, RZ, c[0x0][0x17c], RZ, 0x33, !PT ;  /* 0x00005f00fff77a12 */ /* 0x000fc800078e33ff */
[----:B----4-:R-:W-:Y:S02]  /*be10*/  SEL R2, R247, R2, !P2 ;  /* 0x00000002f7027207 */ /* 0x010fe40005000000 */
[----:B-1----:R-:W-:-:S05]  /*be20*/  LOP3.LUT R0, R0, 0x3f, RZ, 0xc0, !PT ;  /* 0x0000003f00007812 */ /* 0x002fca00078ec0ff */
[----:B------:R-:W-:-:S05]  /*be30*/  IMAD R0, R0, c[0x0][0x18c], RZ ;  /* 0x0000630000007a24 */ /* 0x000fca00078e02ff */
[----:B------:R-:W-:-:S05]  /*be40*/  LEA R0, P0, R0, c[0x0][0x168], 0x2 ;  /* 0x00005a0000007a11 */ /* 0x000fca00078010ff */
[----:B------:R1:W-:Y:S04]  /*be50*/  STL [R1+0x4544], R0 ;  /* 0x0045440001007387 */ /* 0x0003e80000100800 */
[----:B-1----:R-:W2:Y:S04]  /*be60*/  LDL.LU R0, [R1+0x4] ;  /* 0x0000040001007983 */ /* 0x002ea80000300800 */
[----:B------:R1:W-:Y:S04]  /*be70*/  STL [R1+0x18], R2 ;  /* 0x0000180201007387 */ /* 0x0003e80000100800 */
[----:B-1----:R-:W4:Y:S01]  /*be80*/  LDL.LU R2, [R1+0x4554] ;  /* 0x0045540001027983 */ /* 0x002f220000300800 */
[----:B------:R-:W-:-:S02]  /*be90*/  SEL R250, R247, R250, !P2 ;  /* 0x000000faf7fa7207 */ /* 0x000fc40005000000 */
[C---:B------:R-:W-:Y:S02]  /*bea0*/  SEL R251, R247.reuse, R251, !P2 ;  /* 0x000000fbf7fb7207 */ /* 0x040fe40005000000 */
[C---:B------:R-:W-:Y:S02]  /*beb0*/  SEL R252, R247.reuse, R252, !P2 ;  /* 0x000000fcf7fc7207 */ /* 0x040fe40005000000 */
[----:B----4-:R-:W-:-:S05]  /*bec0*/  SEL R2, R247, R2, !P2 ;  /* 0x00000002f7027207 */ /* 0x010fca0005000000 */
[----:B------:R1:W-:Y:S04]  /*bed0*/  STL [R1+0x38], R2 ;  /* 0x0000380201007387 */ /* 0x0003e80000100800 */
[----:B-1----:R-:W4:Y:S04]  /*bee0*/  LDL.LU R2, [R1+0x8] ;  /* 0x0000080001027983 */ /* 0x002f280000300800 */
[----:B------:R1:W-:Y:S04]  /*bef0*/  STL [R1+0x14], R250 ;  /* 0x000014fa01007387 */ /* 0x0003e80000100800 */
[----:B-1----:R-:W2:Y:S04]  /*bf00*/  LDL.LU R250, [R1+0x4550] ;  /* 0x0045500001fa7983 */ /* 0x002ea80000300800 */
[----:B------:R1:W-:Y:S04]  /*bf10*/  STL [R1+0x10], R251 ;  /* 0x000010fb01007387 */ /* 0x0003e80000100800 */
[----:B-1----:R-:W3:Y:S04]  /*bf20*/  LDL.LU R251, [R1+0x454c] ;  /* 0x00454c0001fb7983 */ /* 0x002ee80000300800 */
[----:B------:R1:W-:Y:S04]  /*bf30*/  STL [R1+0xc], R252 ;  /* 0x00000cfc01007387 */ /* 0x0003e80000100800 */
[----:B-1----:R-:W3:Y:S01]  /*bf40*/  LDL.LU R252, [R1+0x4548] ;  /* 0x0045480001fc7983 */ /* 0x002ee20000300800 */
[----:B------:R-:W-:-:S02]  /*bf50*/  SEL R122, R247, R122, !P2 ;  /* 0x0000007af77a7207 */ /* 0x000fc40005000000 */
[C---:B------:R-:W-:Y:S02]  /*bf60*/  SEL R123, R247.reuse, R123, !P2 ;  /* 0x0000007bf77b7207 */ /* 0x040fe40005000000 */
[C---:B------:R-:W-:Y:S02]  /*bf70*/  SEL R124, R247.reuse, R124, !P2 ;  /* 0x0000007cf77c7207 */ /* 0x040fe40005000000 */
[C---:B------:R-:W-:Y:S02]  /*bf80*/  SEL R125, R247.reuse, R125, !P2 ;  /* 0x0000007df77d7207 */ /* 0x040fe40005000000 */
[C---:B------:R-:W-:Y:S02]  /*bf90*/  SEL R126, R247.reuse, R126, !P2 ;  /* 0x0000007ef77e7207 */ /* 0x040fe40005000000 */
[C---:B------:R-:W-:Y:S02]  /*bfa0*/  SEL R127, R247.reuse, R127, !P2 ;  /* 0x0000007ff77f7207 */ /* 0x040fe40005000000 */
        /* <DEDUP_REMOVED lines=16> */
[----:B----4-:R-:W-:-:S05]  /*c0b0*/  SEL R2, R247, R2, !P2 ;  /* 0x00000002f7027207 */ /* 0x010fca0005000000 */
[----:B------:R2:W-:Y:S02]  /*c0c0*/  STL [R1+0x8], R2 ;  /* 0x0000080201007387 */ /* 0x0005e40000100800 */
[----:B--2---:R-:W-:-:S05]  /*c0d0*/  SEL R2, R247, R0, !P2 ;  /* 0x00000000f7027207 */ /* 0x004fca0005000000 */
[----:B------:R1:W-:Y:S02]  /*c0e0*/  STL [R1+0x4], R2 ;  /* 0x0000040201007387 */ /* 0x0003e40000100800 */
[C---:B-1----:R-:W-:Y:S02]  /*c0f0*/  SEL R2, R247.reuse, R114, !P2 ;  /* 0x00000072f7027207 */ /* 0x042fe40005000000 */
[----:B---3--:R-:W-:-:S05]  /*c100*/  SEL R0, R247, R252, !P2 ;  /* 0x000000fcf7007207 */ /* 0x008fca0005000000 */
[----:B------:R1:W-:Y:S01]  /*c110*/  STL [R1], R0 ;  /* 0x0000000001007387 */ /* 0x0003e20000100800 */
[C---:B------:R-:W-:Y:S02]  /*c120*/  SEL R252, R247.reuse, R116, !P2 ;  /* 0x00000074f7fc7207 */ /* 0x040fe40005000000 */
[C---:B-1----:R-:W-:Y:S02]  /*c130*/  SEL R0, R247.reuse, R112, !P2 ;  /* 0x00000070f7007207 */ /* 0x042fe40005000000 */
[----:B------:R-:W2:Y:S04]  /*c140*/  LDL.LU R112, [R1+0x18] ;  /* 0x0000180001707983 */ /* 0x000ea80000300800 */
[----:B------:R-:W3:Y:S04]  /*c150*/  LDL.LU R114, [R1+0x14] ;  /* 0x0000140001727983 */ /* 0x000ee80000300800 */
[----:B------:R-:W-:Y:S04]  /*c160*/  STL [R1+0x20], R2 ;  /* 0x0000200201007387 */ /* 0x000fe80000100800 */
[----:B------:R-:W4:Y:S04]  /*c170*/  LDL.LU R116, [R1+0x10] ;  /* 0x0000100001747983 */ /* 0x000f280000300800 */
[----:B------:R1:W-:Y:S04]  /*c180*/  STL.64 [R1+0x4538], R122 ;  /* 0x0045387a01007387 */ /* 0x0003e80000100a00 */
[----:B-1----:R-:W2:Y:S04]  /*c190*/  LDL.LU R122, [R1+0x4] ;  /* 0x00000400017a7983 */ /* 0x002ea80000300800 */
[----:B------:R-:W2:Y:S04]  /*c1a0*/  LDL.LU R123, [R1] ;  /* 0x00000000017b7983 */ /* 0x000ea80000300800 */
[----:B------:R-:W-:Y:S04]  /*c1b0*/  STL.64 [R1+0x4520], R124 ;  /* 0x0045207c01007387 */ /* 0x000fe80000100a00 */
[----:B------:R-:W-:Y:S04]  /*c1c0*/  STL.64 [R1+0x4510], R126 ;  /* 0x0045107e01007387 */ /* 0x000fe80000100a00 */
[----:B------:R-:W-:Y:S04]  /*c1d0*/  STL.64 [R1+0x4500], R128 ;  /* 0x0045008001007387 */ /* 0x000fe80000100a00 */
[----:B------:R-:W-:Y:S04]  /*c1e0*/  STL.64 [R1+0x44f0], R130 ;  /* 0x0044f08201007387 */ /* 0x000fe80000100a00 */
[----:B------:R-:W-:Y:S04]  /*c1f0*/  STL.64 [R1+0x44e0], R132 ;  /* 0x0044e08401007387 */ /* 0x000fe80000100a00 */
[----:B------:R1:W-:Y:S04]  /*c200*/  STL.64 [R1+0x44e8], R134 ;  /* 0x0044e88601007387 */ /* 0x0003e80000100a00 */
[----:B------:R-:W-:Y:S04]  /*c210*/  STL.64 [R1+0x44f8], R136 ;  /* 0x0044f88801007387 */ /* 0x000fe80000100a00 */
[----:B------:R-:W-:Y:S04]  /*c220*/  STL [R1+0x4518], R137 ;  /* 0x0045188901007387 */ /* 0x000fe80000100800 */
[----:B------:R-:W-:Y:S01]  /*c230*/  STL.64 [R1+0x4508], R138 ;  /* 0x0045088a01007387 */ /* 0x000fe20000100a00 */
[----:B-1----:R-:W-:-:S03]  /*c240*/  SEL R134, R247, R167, !P2 ;  /* 0x000000a7f7867207 */ /* 0x002fc60005000000 */
[----:B------:R1:W-:Y:S04]  /*c250*/  STL.64 [R1+0x4528], R140 ;  /* 0x0045288c01007387 */ /* 0x0003e80000100a00 */
[----:B-1----:R-:W2:Y:S04]  /*c260*/  LDL.LU R140, [R1+0xc] ;  /* 0x00000c00018c7983 */ /* 0x002ea80000300800 */
[----:B------:R-:W2:Y:S04]  /*c270*/  LDL.LU R141, [R1+0x8] ;  /* 0x00000800018d7983 */ /* 0x000ea80000300800 */
[----:B------:R1:W-:Y:S04]  /*c280*/  STL.64 [R1+0x4530], R142 ;  /* 0x0045308e01007387 */ /* 0x0003e80000100a00 */
[----:B------:R-:W2:Y:S04]  /*c290*/  LDL.LU R167, [R1+0x48] ;  /* 0x0000480001a77983 */ /* 0x000ea80000300800 */
[----:B------:R-:W1:Y:S01]  /*c2a0*/  S2R R2, SR_TID.X ;  /* 0x0000000000027919 */ /* 0x000e620000002100 */
[C---:B------:R-:W-:Y:S01]  /*c2b0*/  SEL R132, R247.reuse, R157, !P2 ;  /* 0x0000009df7847207 */ /* 0x040fe20005000000 */
[----:B------:R-:W-:Y:S01]  /*c2c0*/  IMAD.MOV.U32 R157, RZ, RZ, c[0x0][0x180] ;  /* 0x00006000ff9d7624 */ /* 0x000fe200078e00ff */
[----:B------:R-:W-:-:S02]  /*c2d0*/  SEL R137, R247, R168, !P2 ;  /* 0x000000a8f7897207 */ /* 0x000fc40005000000 */
[----:B------:R-:W2:Y:S01]  /*c2e0*/  LDL.LU R168, [R1+0x4c] ;  /* 0x00004c0001a87983 */ /* 0x000ea20000300800 */
        /* <DEDUP_REMOVED lines=9> */
[----:B-1----:R-:W-:Y:S02]  /*c380*/  LOP3.LUT R2, R2, 0x3f, RZ, 0xc0, !PT ;  /* 0x0000003f02027812 */ /* 0x002fe400078ec0ff */
        /* <DEDUP_REMOVED lines=210> */
[----:B------:R-:W-:Y:S02]  /*d0b0*/  SEL R246, R247, R246, !P2 ;  /* 0x000000f6f7f67207 */ /* 0x000fe40005000000 */
[----:B------:R-:W-:Y:S01]  /*d0c0*/  IADD3 R247, R157, -0x15, RZ ;  /* 0xffffffeb9df77810 */ /* 0x000fe20007ffe0ff */
[----:B--2---:R-:W-:-:S02]  /*d0d0*/  IMAD R157, R140, c[0x0][0x190], RZ ;  /* 0x000064008c9d7a24 */ /* 0x004fc400078e02ff */
[----:B------:R-:W2:Y:S01]  /*d0e0*/  LDL.LU R140, [R1+0x50] ;  /* 0x00005000018c7983 */ /* 0x000ea20000300800 */
[----:B------:R-:W-:Y:S02]  /*d0f0*/  IMAD R2, R2, c[0x0][0x18c], RZ ;  /* 0x0000630002027a24 */ /* 0x000fe400078e02ff */
[----:B------:R-:W-:Y:S02]  /*d100*/  IMAD R167, R167, c[0x0][0x184], RZ ;  /* 0x00006100a7a77a24 */ /* 0x000fe400078e02ff */
[----:B------:R-:W-:Y:S01]  /*d110*/  IMAD R158, R141, c[0x0][0x190], RZ ;  /* 0x000064008d9e7a24 */ /* 0x000fe200078e02ff */
[----:B------:R-:W-:Y:S01]  /*d120*/  LEA.HI.X.SX32 R2, R2, c[0x0][0x16c], 0x2, P0 ;  /* 0x00005b0002027a11 */ /* 0x000fe200000f16ff */
[----:B------:R-:W2:Y:S01]  /*d130*/  LDL.LU R141, [R1+0x54] ;  /* 0x00005400018d7983 */ /* 0x000ea20000300800 */
[----:B------:R-:W-:Y:S01]  /*d140*/  IMAD R159, R122, c[0x0][0x190], RZ ;  /* 0x000064007a9f7a24 */ /* 0x000fe200078e02ff */
[----:B------:R-:W-:Y:S01]  /*d150*/  LEA R232, P0, R167, c[0x0][0x160], 0x2 ;  /* 0x00005800a7e87a11 */ /* 0x000fe200078010ff */
[----:B------:R-:W-:Y:S01]  /*d160*/  IMAD R160, R123, c[0x0][0x190], RZ ;  /* 0x000064007ba07a24 */ /* 0x000fe200078e02ff */
[----:B------:R-:W2:Y:S04]  /*d170*/  LDL.LU R122, [R1+0x20] ;  /* 0x00002000017a7983 */ /* 0x000ea80000300800 */
[----:B------:R-:W2:Y:S01]  /*d180*/  LDL.LU R123, [R1+0x38] ;  /* 0x00003800017b7983 */ /* 0x000ea20000300800 */
[----:B------:R-:W-:Y:S01]  /*d190*/  LEA.HI.X.SX32 R233, R167, c[0x0][0x164], 0x2, P0 ;  /* 0x00005900a7e97a11 */ /* 0x000fe200000f16ff */
[----:B------:R-:W-:-:S02]  /*d1a0*/  IMAD R167, R0, c[0x0][0x190], RZ ;  /* 0x0000640000a77a24 */ /* 0x000fc400078e02ff */
[----:B------:R-:W2:Y:S01]  /*d1b0*/  LDL.LU R0, [R1+0x4544] ;  /* 0x0045440001007983 */ /* 0x000ea20000300800 */
[----:B------:R-:W-:-:S05]  /*d1c0*/  IMAD R221, R168, c[0x0][0x184], RZ ;  /* 0x00006100a8dd7a24 */ /* 0x000fca00078e02ff */
[----:B------:R-:W-:-:S04]  /*d1d0*/  LEA R230, P0, R221, c[0x0][0x160], 0x2 ;  /* 0x00005800dde67a11 */ /* 0x000fc800078010ff */
[----:B------:R-:W-:Y:S01]  /*d1e0*/  LEA.HI.X.SX32 R231, R221, c[0x0][0x164], 0x2, P0 ;  /* 0x00005900dde77a11 */ /* 0x000fe200000f16ff */
[----:B------:R-:W-:Y:S02]  /*d1f0*/  IMAD R112, R112, c[0x0][0x190], RZ ;  /* 0x0000640070707a24 */ /* 0x000fe400078e02ff */
[----:B------:R-:W-:Y:S02]  /*d200*/  IMAD R168, R113, c[0x0][0x190], RZ ;  /* 0x0000640071a87a24 */ /* 0x000fe400078e02ff */
[----:B---3--:R-:W-:Y:S02]  /*d210*/  IMAD R114, R114, c[0x0][0x190], RZ ;  /* 0x0000640072727a24 */ /* 0x008fe400078e02ff */
[----:B----4-:R-:W-:Y:S02]  /*d220*/  IMAD R116, R116, c[0x0][0x190], RZ ;  /* 0x0000640074747a24 */ /* 0x010fe400078e02ff */
[----:B------:R-:W-:Y:S02]  /*d230*/  IMAD R251, R251, c[0x0][0x190], RZ ;  /* 0x00006400fbfb7a24 */ /* 0x000fe400078e02ff */
[----:B--2---:R-:W-:-:S05]  /*d240*/  IMAD R169, R140, c[0x0][0x184], RZ ;  /* 0x000061008ca97a24 */ /* 0x004fca00078e02ff */
[----:B------:R-:W-:Y:S01]  /*d250*/  LEA R228, P0, R169, c[0x0][0x160], 0x2 ;  /* 0x00005800a9e47a11 */ /* 0x000fe200078010ff */
[----:B------:R-:W-:-:S03]  /*d260*/  IMAD R222, R141, c[0x0][0x184], RZ ;  /* 0x000061008dde7a24 */ /* 0x000fc600078e02ff */
[----:B------:R-:W-:Y:S02]  /*d270*/  LEA.HI.X.SX32 R229, R169, c[0x0][0x164], 0x2, P0 ;  /* 0x00005900a9e57a11 */ /* 0x000fe400000f16ff */
[----:B------:R-:W-:Y:S01]  /*d280*/  LEA R226, P0, R222, c[0x0][0x160], 0x2 ;  /* 0x00005800dee27a11 */ /* 0x000fe200078010ff */
[----:B------:R-:W-:Y:S02]  /*d290*/  IMAD R221, R123, c[0x0][0x190], RZ ;  /* 0x000064007bdd7a24 */ /* 0x000fe400078e02ff */
[----:B------:R-:W-:Y:S01]  /*d2a0*/  IMAD R113, R122, c[0x0][0x190], RZ ;  /* 0x000064007a717a24 */ /* 0x000fe200078e02ff */
[----:B------:R-:W-:Y:S02]  /*d2b0*/  LEA.HI.X.SX32 R227, R222, c[0x0][0x164], 0x2, P0 ;  /* 0x00005900dee37a11 */ /* 0x000fe400000f16ff */
[-C--:B------:R-:W-:Y:S02]  /*d2c0*/  LEA R122, P2, R221, R0.reuse, 0x2 ;  /* 0x00000000dd7a7211 */ /* 0x080fe400078410ff */
[----:B------:R-:W-:-:S02]  /*d2d0*/  LEA R140, P0, R112, R0, 0x2 ;  /* 0x00000000708c7211 */ /* 0x000fc400078010ff */
[-C--:B------:R-:W-:Y:S01]  /*d2e0*/  LEA.HI.X.SX32 R123, R221, R2.reuse, 0x2, P2 ;  /* 0x00000002dd7b7211 */ /* 0x080fe200010f16ff */
[----:B------:R-:W-:Y:S01]  /*d2f0*/  IMAD R169, R252, c[0x0][0x190], RZ ;  /* 0x00006400fca97a24 */ /* 0x000fe200078e02ff */
[----:B------:R-:W-:Y:S01]  /*d300*/  LEA.HI.X.SX32 R141, R112, R2, 0x2, P0 ;  /* 0x00000002708d7211 */ /* 0x000fe200000f16ff */
[----:B------:R-:W-:Y:S01]  /*d310*/  IMAD.MOV.U32 R222, RZ, RZ, R142 ;  /* 0x000000ffffde7224 */ /* 0x000fe200078e008e */
[----:B------:R1:W5:Y:S01]  /*d320*/  LDL.LU R252, [R1+0x4540] ;  /* 0x0045400001fc7983 */ /* 0x0003620000300800 */
[C---:B------:R-:W-:Y:S01]  /*d330*/  LEA R142, P2, R114.reuse, R0, 0x2 ;  /* 0x00000000728e7211 */ /* 0x040fe200078410ff */
[----:B------:R-:W-:Y:S02]  /*d340*/  IMAD.MOV.U32 R221, RZ, RZ, R143 ;  /* 0x000000ffffdd7224 */ /* 0x000fe400078e008f */
[----:B------:R2:W-:Y:S01]  /*d350*/  STL.64 [R1+0xff8], R122 ;  /* 0x000ff87a01007387 */ /* 0x0005e20000100a00 */
[----:B------:R-:W-:-:S03]  /*d360*/  LEA.HI.X.SX32 R143, R114, R2, 0x2, P2 ;  /* 0x00000002728f7211 */ /* 0x000fc600010f16ff */
[----:B--2---:R-:W2:Y:S04]  /*d370*/  LDL.LU.64 R122, [R1+0x4538] ;  /* 0x00453800017a7983 */ /* 0x004ea80000300a00 */
[----:B------:R3:W-:Y:S04]  /*d380*/  STL.64 [R1+0xbc8], R140 ;  /* 0x000bc88c01007387 */ /* 0x0007e80000100a00 */
[----:B------:R4:W-:Y:S01]  /*d390*/  STL.64 [R1+0xd18], R142 ;  /* 0x000d188e01007387 */ /* 0x0009e20000100a00 */
[----:B---3--:R-:W-:-:S04]  /*d3a0*/  LEA R140, P0, R116, R0, 0x2 ;  /* 0x00000000748c7211 */ /* 0x008fc800078010ff */
[----:B------:R-:W-:Y:S02]  /*d3b0*/  LEA.HI.X.SX32 R141, R116, R2, 0x2, P0 ;  /* 0x00000002748d7211 */ /* 0x000fe400000f16ff */
[C---:B----4-:R-:W-:Y:S01]  /*d3c0*/  LEA R142, P2, R157.reuse, R0, 0x2 ;  /* 0x000000009d8e7211 */ /* 0x050fe200078410ff */
[----:B------:R-:W-:Y:S02]  /*d3d0*/  IMAD.MOV.U32 R116, RZ, RZ, R124 ;  /* 0x000000ffff747224 */ /* 0x000fe400078e007c */
[----:B------:R3:W-:Y:S01]  /*d3e0*/  STL.64 [R1+0xde0], R140 ;  /* 0x000de08c01007387 */ /* 0x0007e20000100a00 */
[----:B------:R-:W-:Y:S02]  /*d3f0*/  LEA.HI.X.SX32 R143, R157, R2, 0x2, P2 ;  /* 0x000000029d8f7211 */ /* 0x000fe400010f16ff */
[C---:B------:R-:W-:Y:S01]  /*d400*/  LEA R124, P2, R159.reuse, R0, 0x2 ;  /* 0x000000009f7c7211 */ /* 0x040fe200078410ff */
[----:B------:R-:W-:Y:S01]  /*d410*/  IMAD.MOV.U32 R157, RZ, RZ, R125 ;  /* 0x000000ffff9d7224 */ /* 0x000fe200078e007d */
[----:B------:R-:W-:Y:S01]  /*d420*/  MOV R112, R126 ;  /* 0x0000007e00707202 */ /* 0x000fe20000000f00 */
[----:B------:R-:W-:Y:S01]  /*d430*/  IMAD.MOV.U32 R114, RZ, RZ, R136 ;  /* 0x000000ffff727224 */ /* 0x000fe200078e0088 */
[----:B------:R-:W-:-:S02]  /*d440*/  LEA.HI.X.SX32 R125, R159, R2, 0x2, P2 ;  /* 0x000000029f7d7211 */ /* 0x000fc400010f16ff */
[CC--:B---3--:R-:W-:Y:S02]  /*d450*/  LEA R140, P0, R158.reuse, R0.reuse, 0x2 ;  /* 0x000000009e8c7211 */ /* 0x0c8fe400078010ff */
[----:B------:R-:W-:Y:S02]  /*d460*/  LEA R136, P2, R251, R0, 0x2 ;  /* 0x00000000fb887211 */ /* 0x000fe400078410ff */
[----:B------:R-:W-:Y:S02]  /*d470*/  LEA.HI.X.SX32 R141, R158, R2, 0x2, P0 ;  /* 0x000000029e8d7211 */ /* 0x000fe400000f16ff */
[C---:B------:R-:W-:Y:S01]  /*d480*/  LEA R126, P0, R160.reuse, R0, 0x2 ;  /* 0x00000000a07e7211 */ /* 0x040fe200078010ff */
[----:B------:R3:W-:Y:S01]  /*d490*/  STL.64 [R1+0xe60], R142 ;  /* 0x000e608e01007387 */ /* 0x0007e20000100a00 */
[----:B------:R-:W-:Y:S02]  /*d4a0*/  IMAD.MOV.U32 R158, RZ, RZ, R127 ;  /* 0x000000ffff9e7224 */ /* 0x000fe400078e007f */
[----:B------:R-:W-:Y:S01]  /*d4b0*/  IMAD.MOV.U32 R159, RZ, RZ, R137 ;  /* 0x000000ffff9f7224 */ /* 0x000fe200078e0089 */
[----:B------:R-:W-:-:S02]  /*d4c0*/  LEA.HI.X.SX32 R127, R160, R2, 0x2, P0 ;  /* 0x00000002a07f7211 */ /* 0x000fc400000f16ff */
[----:B------:R-:W-:Y:S01]  /*d4d0*/  LEA.HI.X.SX32 R137, R251, R2, 0x2, P2 ;  /* 0x00000002fb897211 */ /* 0x000fe200010f16ff */
[----:B---3--:R-:W3:Y:S04]  /*d4e0*/  LDL.LU.64 R142, [R1+0x4530] ;  /* 0x00453000018e7983 */ /* 0x008ee80000300a00 */
[----:B------:R4:W-:Y:S04]  /*d4f0*/  STL.64 [R1+0xc50], R140 ;  /* 0x000c508c01007387 */ /* 0x0009e80000100a00 */
[----:B----4-:R-:W4:Y:S04]  /*d500*/  LDL.LU.64 R140, [R1+0x4528] ;  /* 0x00452800018c7983 */ /* 0x010f280000300a00 */
[----:B------:R1:W-:Y:S04]  /*d510*/  STL.64 [R1+0xdb0], R124 ;  /* 0x000db07c01007387 */ /* 0x0003e80000100a00 */
[----:B-1----:R-:W2:Y:S04]  /*d520*/  LDL.LU.64 R124, [R1+0x4520] ;  /* 0x00452000017c7983 */ /* 0x002ea80000300a00 */
[----:B------:R-:W-:Y:S04]  /*d530*/  STL.64 [R1+0xdd0], R126 ;  /* 0x000dd07e01007387 */ /* 0x000fe80000100a00 */
[----:B------:R1:W-:Y:S04]  /*d540*/  STL.64 [R1+0xe50], R136 ;  /* 0x000e508801007387 */ /* 0x0003e80000100a00 */
[----:B-1----:R-:W2:Y:S01]  /*d550*/  LDL.LU R137, [R1+0x4518] ;  /* 0x0045180001897983 */ /* 0x002ea20000300800 */
[----:B------:R-:W-:-:S02]  /*d560*/  IMAD R250, R250, c[0x0][0x190], RZ ;  /* 0x00006400fafa7a24 */ /* 0x000fc400078e02ff */
[----:B------:R-:W-:-:S03]  /*d570*/  IMAD R249, R249, c[0x0][0x190], RZ ;  /* 0x00006400f9f97a24 */ /* 0x000fc600078e02ff */
[-C--:B------:R-:W-:Y:S01]  /*d580*/  LEA R126, P0, R250, R0.reuse, 0x2 ;  /* 0x00000000fa7e7211 */ /* 0x080fe200078010ff */
[----:B------:R-:W-:Y:S01]  /*d590*/  IMAD R248, R248, c[0x0][0x190], RZ ;  /* 0x00006400f8f87a24 */ /* 0x000fe200078e02ff */
[----:B------:R-:W-:Y:S02]  /*d5a0*/  LEA R136, P2, R249, R0, 0x2 ;  /* 0x00000000f9887211 */ /* 0x000fe400078410ff */
[----:B------:R-:W-:-:S03]  /*d5b0*/  LEA.HI.X.SX32 R127, R250, R2, 0x2, P0 ;  /* 0x00000002fa7f7211 */ /* 0x000fc600000f16ff */
[----:B------:R-:W-:Y:S02]  /*d5c0*/  IMAD.MOV.U32 R250, RZ, RZ, R136 ;  /* 0x000000fffffa7224 */ /* 0x000fe400078e0088 */
[----:B------:R1:W-:Y:S01]  /*d5d0*/  STL.64 [R1+0xc28], R126 ;  /* 0x000c287e01007387 */ /* 0x0003e20000100a00 */
[----:B------:R-:W-:Y:S02]  /*d5e0*/  IMAD R3, R3, c[0x0][0x190], RZ ;  /* 0x0000640003037a24 */ /* 0x000fe400078e02ff */
[----:B------:R-:W-:Y:S01]  /*d5f0*/  IMAD R4, R4, c[0x0][0x190], RZ ;  /* 0x0000640004047a24 */ /* 0x000fe200078e02ff */
[----:B-1----:R-:W3:Y:S04]  /*d600*/  LDL.LU.64 R126, [R1+0x4510] ;  /* 0x00451000017e7983 */ /* 0x002ee80000300a00 */
[----:B------:R1:W-:Y:S02]  /*d610*/  STL [R1+0xda0], R136 ;  /* 0x000da08801007387 */ /* 0x0003e40000100800 */
[----:B-1----:R-:W-:Y:S01]  /*d620*/  LEA R136, P0, R248, R0, 0x2 ;  /* 0x00000000f8887211 */ /* 0x002fe200078010ff */
[----:B------:R-:W-:-:S02]  /*d630*/  IMAD.MOV.U32 R160, RZ, RZ, R139 ;  /* 0x000000ffffa07224 */ /* 0x000fc400078e008b */
[----:B------:R-:W-:Y:S02]  /*d640*/  IMAD R5, R5, c[0x0][0x190], RZ ;  /* 0x0000640005057a24 */ /* 0x000fe400078e02ff */
[----:B------:R-:W-:Y:S02]  /*d650*/  IMAD R6, R6, c[0x0][0x190], RZ ;  /* 0x0000640006067a24 */ /* 0x000fe400078e02ff */
[----:B------:R-:W-:Y:S02]  /*d660*/  IMAD.MOV.U32 R250, RZ, RZ, R159 ;  /* 0x000000fffffa7224 */ /* 0x000fe400078e009f */
[----:B------:R-:W-:Y:S02]  /*d670*/  IMAD R7, R7, c[0x0][0x190], RZ ;  /* 0x0000640007077a24 */ /* 0x000fe400078e02ff */
[----:B------:R-:W-:Y:S02]  /*d680*/  IMAD.MOV.U32 R159, RZ, RZ, R157 ;  /* 0x000000ffff9f7224 */ /* 0x000fe400078e009d */
[----:B------:R-:W-:-:S02]  /*d690*/  IMAD.MOV.U32 R157, RZ, RZ, R129 ;  /* 0x000000ffff9d7224 */ /* 0x000fc400078e0081 */
[----:B------:R-:W-:Y:S02]  /*d6a0*/  IMAD R8, R8, c[0x0][0x190], RZ ;  /* 0x0000640008087a24 */ /* 0x000fe400078e02ff */
[----:B------:R-:W-:Y:S02]  /*d6b0*/  IMAD R9, R9, c[0x0][0x190], RZ ;  /* 0x0000640009097a24 */ /* 0x000fe400078e02ff */
[----:B------:R-:W-:Y:S02]  /*d6c0*/  IMAD R10, R10, c[0x0][0x190], RZ ;  /* 0x000064000a0a7a24 */ /* 0x000fe400078e02ff */
[----:B------:R-:W-:Y:S02]  /*d6d0*/  IMAD R11, R11, c[0x0][0x190], RZ ;  /* 0x000064000b0b7a24 */ /* 0x000fe400078e02ff */
[----:B------:R-:W-:Y:S02]  /*d6e0*/  IMAD R12, R12, c[0x0][0x190], RZ ;  /* 0x000064000c0c7a24 */ /* 0x000fe400078e02ff */
[----:B------:R-:W-:-:S02]  /*d6f0*/  IMAD R13, R13, c[0x0][0x190], RZ ;  /* 0x000064000d0d7a24 */ /* 0x000fc400078e02ff */
        /* <DEDUP_REMOVED lines=26> */
[----:B------:R-:W-:Y:S01]  /*d8a0*/  IMAD R40, R40, c[0x0][0x190], RZ ;  /* 0x0000640028287a24 */ /* 0x000fe200078e02ff */
[----:B--2---:R-:W-:Y:S02]  /*d8b0*/  MOV R251, R137 ;  /* 0x0000008900fb7202 */ /* 0x004fe40000000f00 */
[-C--:B------:R-:W-:Y:S02]  /*d8c0*/  LEA.HI.X.SX32 R251, R249, R2.reuse, 0x2, P2 ;  /* 0x00000002f9fb7211 */ /* 0x080fe400010f16ff */
[----:B------:R-:W-:-:S03]  /*d8d0*/  LEA.HI.X.SX32 R137, R248, R2, 0x2, P0 ;  /* 0x00000002f8897211 */ /* 0x000fc600000f16ff */
[----:B------:R1:W-:Y:S04]  /*d8e0*/  STL [R1+0xda4], R251 ;  /* 0x000da4fb01007387 */ /* 0x0003e80000100800 */
[----:B------:R2:W-:Y:S01]  /*d8f0*/  STL.64 [R1+0xe28], R136 ;  /* 0x000e288801007387 */ /* 0x0005e20000100a00 */
[----:B-1----:R-:W-:Y:S02]  /*d900*/  IMAD.MOV.U32 R251, RZ, RZ, R158 ;  /* 0x000000fffffb7224 */ /* 0x002fe400078e009e */
[----:B------:R-:W-:Y:S01]  /*d910*/  IMAD.MOV.U32 R158, RZ, RZ, R138 ;  /* 0x000000ffff9e7224 */ /* 0x000fe200078e008a */
[-C--:B------:R-:W-:Y:S02]  /*d920*/  LEA R138, P2, R3, R0.reuse, 0x2 ;  /* 0x00000000038a7211 */ /* 0x080fe400078410ff */
[----:B--2---:R-:W-:-:S02]  /*d930*/  LEA R136, P0, R4, R0, 0x2 ;  /* 0x0000000004887211 */ /* 0x004fc400078010ff */
[-C--:B------:R-:W-:Y:S02]  /*d940*/  LEA.HI.X.SX32 R139, R3, R2.reuse, 0x2, P2 ;  /* 0x00000002038b7211 */ /* 0x080fe400010f16ff */
[----:B------:R-:W-:Y:S01]  /*d950*/  LEA.HI.X.SX32 R137, R4, R2, 0x2, P0 ;  /* 0x0000000204897211 */ /* 0x000fe200000f16ff */
[----:B------:R-:W-:Y:S01]  /*d960*/  IMAD.MOV.U32 R249, RZ, RZ, R116 ;  /* 0x000000fffff97224 */ /* 0x000fe200078e0074 */
[----:B------:R-:W-:Y:S01]  /*d970*/  MOV R116, R128 ;  /* 0x0000008000747202 */ /* 0x000fe20000000f00 */
[----:B------:R1:W-:Y:S01]  /*d980*/  STL.64 [R1+0xea0], R138 ;  /* 0x000ea08a01007387 */ /* 0x0003e20000100a00 */
[----:B------:R-:W-:-:S04]  /*d990*/  LEA R128, P2, R5, R0, 0x2 ;  /* 0x0000000005807211 */ /* 0x000fc800078410ff */
[----:B------:R-:W-:Y:S01]  /*d9a0*/  LEA.HI.X.SX32 R129, R5, R2, 0x2, P2 ;  /* 0x0000000205817211 */ /* 0x000fe200010f16ff */
[----:B-1----:R-:W2:Y:S04]  /*d9b0*/  LDL.LU.64 R138, [R1+0x4508] ;  /* 0x00450800018a7983 */ /* 0x002ea80000300a00 */
[----:B------:R1:W-:Y:S01]  /*d9c0*/  STL.64 [R1+0xc00], R136 ;  /* 0x000c008801007387 */ /* 0x0003e20000100a00 */
[----:B------:R-:W-:-:S03]  /*d9d0*/  LEA R4, P2, R7, R0, 0x2 ;  /* 0x0000000007047211 */ /* 0x000fc600078410ff */
[----:B------:R3:W-:Y:S01]  /*d9e0*/  STL.64 [R1+0xd90], R128 ;  /* 0x000d908001007387 */ /* 0x0007e20000100a00 */
[----:B-1----:R-:W-:-:S04]  /*d9f0*/  LEA R136, P0, R6, R0, 0x2 ;  /* 0x0000000006887211 */ /* 0x002fc800078010ff */
[-C--:B------:R-:W-:Y:S01]  /*da00*/  LEA.HI.X.SX32 R137, R6, R2.reuse, 0x2, P0 ;  /* 0x0000000206897211 */ /* 0x080fe200000f16ff */
[----:B---3--:R-:W3:Y:S01]  /*da10*/  LDL.LU.64 R128, [R1+0x4500] ;  /* 0x0045000001807983 */ /* 0x008ee20000300a00 */
[----:B------:R-:W-:Y:S01]  /*da20*/  LEA.HI.X.SX32 R5, R7, R2, 0x2, P2 ;  /* 0x0000000207057211 */ /* 0x000fe200010f16ff */
[----:B------:R-:W-:Y:S02]  /*da30*/  IMAD.MOV.U32 R6, RZ, RZ, R130 ;  /* 0x000000ffff067224 */ /* 0x000fe400078e0082 */
[----:B------:R1:W-:Y:S01]  /*da40*/  STL.64 [R1+0xe18], R136 ;  /* 0x000e188801007387 */ /* 0x0003e20000100a00 */
[-C--:B------:R-:W-:Y:S01]  /*da50*/  LEA R130, P2, R9, R0.reuse, 0x2 ;  /* 0x0000000009827211 */ /* 0x080fe200078410ff */
[----:B------:R-:W-:Y:S02]  /*da60*/  IMAD.MOV.U32 R248, RZ, RZ, R134 ;  /* 0x000000fffff87224 */ /* 0x000fe400078e0086 */
[----:B------:R4:W-:Y:S01]  /*da70*/  STL.64 [R1+0xe98], R4 ;  /* 0x000e980401007387 */ /* 0x0009e20000100a00 */
[----:B-1----:R-:W-:-:S04]  /*da80*/  LEA R136, P0, R8, R0, 0x2 ;  /* 0x0000000008887211 */ /* 0x002fc800078010ff */
[----:B------:R-:W-:Y:S01]  /*da90*/  LEA.HI.X.SX32 R137, R8, R2, 0x2, P0 ;  /* 0x0000000208897211 */ /* 0x000fe200000f16ff */
[----:B----4-:R-:W-:Y:S01]  /*daa0*/  IMAD.MOV.U32 R4, RZ, RZ, R131 ;  /* 0x000000ffff047224 */ /* 0x010fe200078e0083 */
[C---:B------:R-:W-:Y:S02]  /*dab0*/  LEA R134, P0, R10.reuse, R0, 0x2 ;  /* 0x000000000a867211 */ /* 0x040fe400078010ff */
[-C--:B------:R-:W-:Y:S01]  /*dac0*/  LEA.HI.X.SX32 R131, R9, R2.reuse, 0x2, P2 ;  /* 0x0000000209837211 */ /* 0x080fe200010f16ff */
[----:B------:R1:W-:Y:S01]  /*dad0*/  STL.64 [R1+0xbd8], R136 ;  /* 0x000bd88801007387 */ /* 0x0003e20000100a00 */
[----:B------:R-:W-:Y:S01]  /*dae0*/  IMAD.MOV.U32 R9, RZ, RZ, R135 ;  /* 0x000000ffff097224 */ /* 0x000fe200078e0087 */
[----:B------:R-:W-:Y:S01]  /*daf0*/  LEA.HI.X.SX32 R9, R10, R2, 0x2, P0 ;  /* 0x000000020a097211 */ /* 0x000fe200000f16ff */
[----:B------:R-:W-:Y:S01]  /*db00*/  IMAD.MOV.U32 R5, RZ, RZ, R132 ;  /* 0x000000ffff057224 */ /* 0x000fe200078e0084 */
[----:B------:R-:W-:Y:S01]  /*db10*/  LEA R132, P2, R11, R0, 0x2 ;  /* 0x000000000b847211 */ /* 0x000fe200078410ff */
[----:B------:R-:W-:Y:S01]  /*db20*/  IMAD.MOV.U32 R3, RZ, RZ, R249 ;  /* 0x000000ffff037224 */ /* 0x000fe200078e00f9 */
[----:B------:R-:W-:Y:S01]  /*db30*/  MOV R8, R134 ;  /* 0x0000008600087202 */ /* 0x000fe20000000f00 */
[----:B------:R-:W-:Y:S01]  /*db40*/  IMAD.MOV.U32 R249, RZ, RZ, R250 ;  /* 0x000000fffff97224 */ /* 0x000fe200078e00fa */
[----:B------:R-:W-:Y:S01]  /*db50*/  LEA R8, P0, R12, R0, 0x2 ;  /* 0x000000000c087211 */ /* 0x000fe200078010ff */
[----:B------:R-:W-:Y:S01]  /*db60*/  IMAD.MOV.U32 R250, RZ, RZ, R157 ;  /* 0x000000fffffa7224 */ /* 0x000fe200078e009d */
[----:B-1----:R-:W4:Y:S01]  /*db70*/  LDL.LU.64 R136, [R1+0x44f8] ;  /* 0x0044f80001887983 */ /* 0x002f220000300a00 */
[----:B------:R-:W-:-:S03]  /*db80*/  IMAD.MOV.U32 R157, RZ, RZ, R133 ;  /* 0x000000ffff9d7224 */ /* 0x000fc600078e0085 */
[----:B------:R1:W-:Y:S01]  /*db90*/  STL.64 [R1+0xd80], R130 ;  /* 0x000d808201007387 */ /* 0x0003e20000100a00 */
[----:B------:R-:W-:Y:S02]  /*dba0*/  LEA.HI.X.SX32 R133, R11, R2, 0x2, P2 ;  /* 0x000000020b857211 */ /* 0x000fe400010f16ff */
[C---:B------:R-:W-:Y:S01]  /*dbb0*/  LEA R10, P2, R13.reuse, R0, 0x2 ;  /* 0x000000000d0a7211 */ /* 0x040fe200078410ff */
[----:B-1----:R-:W2:Y:S04]  /*dbc0*/  LDL.LU.64 R130, [R1+0x44f0] ;  /* 0x0044f00001827983 */ /* 0x002ea80000300a00 */
[----:B------:R1:W-:Y:S01]  /*dbd0*/  STL [R1+0xe10], R134 ;  /* 0x000e108601007387 */ /* 0x0003e20000100800 */
[----:B------:R-:W-:-:S03]  /*dbe0*/  LEA.HI.X.SX32 R11, R13, R2, 0x2, P2 ;  /* 0x000000020d0b7211 */ /* 0x000fc600010f16ff */
[----:B-1----:R-:W2:Y:S04]  /*dbf0*/  LDL.LU.64 R134, [R1+0x44e8] ;  /* 0x0044e80001867983 */ /* 0x002ea80000300a00 */
[----:B------:R1:W-:Y:S04]  /*dc00*/  STL [R1+0xe14], R9 ;  /* 0x000e140901007387 */ /* 0x0003e80000100800 */
[----:B------:R1:W-:Y:S02]  /*dc10*/  STL.64 [R1+0xe90], R132 ;  /* 0x000e908401007387 */ /* 0x0003e40000100a00 */
[----:B-1----:R-:W-:-:S02]  /*dc20*/  LEA.HI.X.SX32 R9, R12, R2, 0x2, P0 ;  /* 0x000000020c097211 */ /* 0x002fc400000f16ff */
[----:B------:R-:W2:Y:S04]  /*dc30*/  LDL.LU.64 R132, [R1+0x44e0] ;  /* 0x0044e00001847983 */ /* 0x000ea80000300a00 */
[----:B------:R1:W-:Y:S04]  /*dc40*/  STL.64 [R1+0x288], R8 ;  /* 0x0002880801007387 */ /* 0x0003e80000100a00 */
[----:B------:R1:W-:Y:S02]  /*dc50*/  STL.64 [R1+0xd70], R10 ;  /* 0x000d700a01007387 */ /* 0x0003e40000100a00 */
[----:B-1----:R-:W-:-:S02]  /*dc60*/  LEA R8, P0, R14, R0, 0x2 ;  /* 0x000000000e087211 */ /* 0x002fc400078010ff */
[C---:B------:R-:W-:Y:S02]  /*dc70*/  LEA R10, P2, R15.reuse, R0, 0x2 ;  /* 0x000000000f0a7211 */ /* 0x040fe400078410ff */
[-C--:B------:R-:W-:Y:S02]  /*dc80*/  LEA.HI.X.SX32 R9, R14, R2.reuse, 0x2, P0 ;  /* 0x000000020e097211 */ /* 0x080fe400000f16ff */
[----:B------:R-:W-:-:S03]  /*dc90*/  LEA.HI.X.SX32 R11, R15, R2, 0x2, P2 ;  /* 0x000000020f0b7211 */ /* 0x000fc600010f16ff */
[----:B------:R1:W-:Y:S04]  /*dca0*/  STL.64 [R1+0xe08], R8 ;  /* 0x000e080801007387 */ /* 0x0003e80000100a00 */
[----:B------:R1:W-:Y:S02]  /*dcb0*/  STL.64 [R1+0xe88], R10 ;  /* 0x000e880a01007387 */ /* 0x0003e40000100a00 */
[CC--:B-1----:R-:W-:Y:S02]  /*dcc0*/  LEA R8, P0, R16.reuse, R0.reuse, 0x2 ;  /* 0x0000000010087211 */ /* 0x0c2fe400078010ff */
[----:B------:R-:W-:Y:S02]  /*dcd0*/  LEA R10, P2, R17, R0, 0x2 ;  /* 0x00000000110a7211 */ /* 0x000fe400078410ff */
[----:B------:R-:W-:-:S02]  /*dce0*/  LEA.HI.X.SX32 R9, R16, R2, 0x2, P0 ;  /* 0x0000000210097211 */ /* 0x000fc400000f16ff */
        /* <DEDUP_REMOVED lines=44> */
[----:B------:R3:W-:Y:S01]  /*dfb0*/  STL.64 [R1+0xe68], R10 ;  /* 0x000e680a01007387 */ /* 0x0007e20000100a00 */
[CC--:B-1----:R-:W-:Y:S02]  /*dfc0*/  LEA R8, P0, R32.reuse, R0.reuse, 0x2 ;  /* 0x0000000020087211 */ /* 0x0c2fe400078010ff */
[C---:B---3--:R-:W-:Y:S02]  /*dfd0*/  LEA R10, P2, R33.reuse, R0, 0x2 ;  /* 0x00000000210a7211 */ /* 0x048fe400078410ff */
[-C--:B------:R-:W-:Y:S02]  /*dfe0*/  LEA.HI.X.SX32 R9, R32, R2.reuse, 0x2, P0 ;  /* 0x0000000220097211 */ /* 0x080fe400000f16ff */
        /* <DEDUP_REMOVED lines=16> */
[----:B---3--:R-:W-:Y:S02]  /*e0f0*/  LEA R10, P2, R39, R0, 0x2 ;  /* 0x00000000270a7211 */ /* 0x008fe400078410ff */
[-C--:B------:R-:W-:Y:S01]  /*e100*/  LEA.HI.X.SX32 R9, R38, R2.reuse, 0x2, P0 ;  /* 0x0000000226097211 */ /* 0x080fe200000f16ff */
[----:B------:R-:W-:Y:S01]  /*e110*/  IMAD R41, R41, c[0x0][0x190], RZ ;  /* 0x0000640029297a24 */ /* 0x000fe200078e02ff */
[----:B------:R-:W-:-:S03]  /*e120*/  LEA.HI.X.SX32 R11, R39, R2, 0x2, P2 ;  /* 0x00000002270b7211 */ /* 0x000fc600010f16ff */
[----:B------:R1:W-:Y:S01]  /*e130*/  STL.64 [R1+0xdc8], R8 ;  /* 0x000dc80801007387 */ /* 0x0003e20000100a00 */
[----:B------:R-:W-:-:S03]  /*e140*/  IMAD R42, R42, c[0x0][0x190], RZ ;  /* 0x000064002a2a7a24 */ /* 0x000fc600078e02ff */
        /* <DEDUP_REMOVED lines=74> */
[C---:B---3--:R-:W-:Y:S02]  /*e5f0*/  LEA R10, P2, R59.reuse, R0, 0x2 ;  /* 0x000000003b0a7211 */ /* 0x048fe400078410ff */
[-C--:B------:R-:W-:Y:S02]  /*e600*/  LEA.HI.X.SX32 R9, R58, R2.reuse, 0x2, P0 ;  /* 0x000000023a097211 */ /* 0x080fe400000f16ff */
[----:B------:R-:W-:Y:S01]  /*e610*/  LEA.HI.X.SX32 R11, R59, R2, 0x2, P2 ;  /* 0x000000023b0b7211 */ /* 0x000fe200010f16ff */
[----:B------:R-:W-:Y:S02]  /*e620*/  IMAD R61, R61, c[0x0][0x190], RZ ;  /* 0x000064003d3d7a24 */ /* 0x000fe400078e02ff */
[----:B------:R1:W-:Y:S01]  /*e630*/  STL.64 [R1+0xd88], R8 ;  /* 0x000d880801007387 */ /* 0x0003e20000100a00 */
[----:B------:R-:W-:-:S03]  /*e640*/  IMAD R62, R62, c[0x0][0x190], RZ ;  /* 0x000064003e3e7a24 */ /* 0x000fc600078e02ff */
[----:B------:R3:W-:Y:S01]  /*e650*/  STL.64 [R1+0xff0], R10 ;  /* 0x000ff00a01007387 */ /* 0x0007e20000100a00 */
[----:B-1----:R-:W-:Y:S01]  /*e660*/  LEA R8, P0, R60, R0, 0x2 ;  /* 0x000000003c087211 */ /* 0x002fe200078010ff */
[----:B---3--:R-:W-:-:S03]  /*e670*/  IMAD.MOV.U32 R10, RZ, RZ, R6 ;  /* 0x000000ffff0a7224 */ /* 0x008fc600078e0006 */
[----:B------:R-:W-:Y:S02]  /*e680*/  LEA.HI.X.SX32 R9, R60, R2, 0x2, P0 ;  /* 0x000000023c097211 */ /* 0x000fe400000f16ff */
[----:B------:R-:W-:Y:S01]  /*e690*/  LEA R6, P2, R61, R0, 0x2 ;  /* 0x000000003d067211 */ /* 0x000fe200078410ff */
[----:B------:R-:W-:Y:S02]  /*e6a0*/  IMAD R63, R63, c[0x0][0x190], RZ ;  /* 0x000064003f3f7a24 */ /* 0x000fe400078e02ff */
[----:B------:R1:W-:Y:S01]  /*e6b0*/  STL.64 [R1+0x458], R8 ;  /* 0x0004580801007387 */ /* 0x0003e20000100a00 */
[----:B------:R-:W-:Y:S01]  /*e6c0*/  LEA.HI.X.SX32 R7, R61, R2, 0x2, P2 ;  /* 0x000000023d077211 */ /* 0x000fe200010f16ff */
[----:B------:R-:W-:-:S04]  /*e6d0*/  IMAD R64, R64, c[0x0][0x190], RZ ;  /* 0x0000640040407a24 */ /* 0x000fc800078e02ff */
[----:B------:R3:W-:Y:S01]  /*e6e0*/  STL.64 [R1+0xbd0], R6 ;  /* 0x000bd00601007387 */ /* 0x0007e20000100a00 */
[----:B-1----:R-:W-:-:S04]  /*e6f0*/  LEA R8, P0, R62, R0, 0x2 ;  /* 0x000000003e087211 */ /* 0x002fc800078010ff */
[----:B------:R-:W-:Y:S02]  /*e700*/  LEA.HI.X.SX32 R9, R62, R2, 0x2, P0 ;  /* 0x000000023e097211 */ /* 0x000fe400000f16ff */
[----:B---3--:R-:W-:Y:S01]  /*e710*/  LEA R6, P2, R63, R0, 0x2 ;  /* 0x000000003f067211 */ /* 0x008fe200078410ff */
        /* <DEDUP_REMOVED lines=19> */
[----:B------:R-:W-:Y:S02]  /*e850*/  IMAD R70, R70, c[0x0][0x190], RZ ;  /* 0x0000640046467a24 */ /* 0x000fe400078e02ff */
[----:B------:R-:W-:Y:S02]  /*e860*/  IMAD R71, R71, c[0x0][0x190], RZ ;  /* 0x0000640047477a24 */ /* 0x000fe400078e02ff */
[----:B------:R3:W-:Y:S01]  /*e870*/  STL.64 [R1+0xfe0], R6 ;  /* 0x000fe00601007387 */ /* 0x0007e20000100a00 */
[----:B-1----:R-:W-:-:S04]  /*e880*/  LEA R8, P0, R68, R0, 0x2 ;  /* 0x0000000044087211 */ /* 0x002fc800078010ff */
[----:B------:R-:W-:Y:S02]  /*e890*/  LEA.HI.X.SX32 R9, R68, R2, 0x2, P0 ;  /* 0x0000000244097211 */ /* 0x000fe400000f16ff */
[CC--:B---3--:R-:W-:Y:S01]  /*e8a0*/  LEA R6, P2, R69.reuse, R0.reuse, 0x2 ;  /* 0x0000000045067211 */ /* 0x0c8fe200078410ff */
[----:B------:R-:W-:Y:S01]  /*e8b0*/  IMAD R72, R72, c[0x0][0x190], RZ ;  /* 0x0000640048487a24 */ /* 0x000fe200078e02ff */
[C---:B------:R-:W-:Y:S01]  /*e8c0*/  LEA R12, P0, R70.reuse, R0, 0x2 ;  /* 0x00000000460c7211 */ /* 0x040fe200078010ff */
[----:B------:R1:W-:Y:S01]  /*e8d0*/  STL.64 [R1+0x448], R8 ;  /* 0x0004480801007387 */ /* 0x0003e20000100a00 */
[-C--:B------:R-:W-:Y:S02]  /*e8e0*/  LEA.HI.X.SX32 R7, R69, R2.reuse, 0x2, P2 ;  /* 0x0000000245077211 */ /* 0x080fe400010f16ff */
[----:B------:R-:W-:Y:S01]  /*e8f0*/  LEA.HI.X.SX32 R13, R70, R2, 0x2, P0 ;  /* 0x00000002460d7211 */ /* 0x000fe200000f16ff */
[----:B------:R-:W-:Y:S01]  /*e900*/  IMAD R73, R73, c[0x0][0x190], RZ ;  /* 0x0000640049497a24 */ /* 0x000fe200078e02ff */
[----:B------:R-:W-:-:S02]  /*e910*/  LEA R14, P0, R72, R0, 0x2 ;  /* 0x00000000480e7211 */ /* 0x000fc400078010ff */
[C---:B-1----:R-:W-:Y:S01]  /*e920*/  LEA R8, P2, R71.reuse, R0, 0x2 ;  /* 0x0000000047087211 */ /* 0x042fe200078410ff */
[----:B------:R-:W-:Y:S03]  /*e930*/  STL.64 [R1+0x578], R6 ;  /* 0x0005780601007387 */ /* 0x000fe60000100a00 */
[-C--:B------:R-:W-:Y:S01]  /*e940*/  LEA.HI.X.SX32 R9, R71, R2.reuse, 0x2, P2 ;  /* 0x0000000247097211 */ /* 0x080fe200010f16ff */
[----:B------:R-:W-:Y:S01]  /*e950*/  STL.64 [R1+0xd58], R12 ;  /* 0x000d580c01007387 */ /* 0x000fe20000100a00 */
[----:B------:R-:W-:Y:S01]  /*e960*/  LEA.HI.X.SX32 R15, R72, R2, 0x2, P0 ;  /* 0x00000002480f7211 */ /* 0x000fe200000f16ff */
[----:B------:R-:W-:Y:S02]  /*e970*/  IMAD R74, R74, c[0x0][0x190], RZ ;  /* 0x000064004a4a7a24 */ /* 0x000fe400078e02ff */
[----:B------:R1:W-:Y:S01]  /*e980*/  STL.64 [R1+0xfd8], R8 ;  /* 0x000fd80801007387 */ /* 0x0003e20000100a00 */
[----:B------:R-:W-:-:S03]  /*e990*/  IMAD R75, R75, c[0x0][0x190], RZ ;  /* 0x000064004b4b7a24 */ /* 0x000fc600078e02ff */
        /* <DEDUP_REMOVED lines=147> */
[----:B---3--:R-:W-:-:S03]  /*f2d0*/  LEA R14, P0, R110, R0, 0x2 ;  /* 0x000000006e0e7211 */ /* 0x008fc600078010ff */
[----:B------:R1:W-:Y:S01]  /*f2e0*/  STL.64 [R1+0x528], R8 ;  /* 0x0005280801007387 */ /* 0x0003e20000100a00 */
[----:B------:R-:W-:-:S05]  /*f2f0*/  LEA.HI.X.SX32 R15, R110, R2, 0x2, P0 ;  /* 0x000000026e0f7211 */ /* 0x000fca00000f16ff */
[----:B------:R3:W-:Y:S01]  /*f300*/  STL.64 [R1+0xcb0], R14 ;  /* 0x000cb00e01007387 */ /* 0x0007e20000100a00 */
[----:B-1----:R-:W-:-:S04]  /*f310*/  LEA R8, P2, R111, R0, 0x2 ;  /* 0x000000006f087211 */ /* 0x002fc800078410ff */
[----:B------:R-:W-:Y:S02]  /*f320*/  LEA.HI.X.SX32 R9, R111, R2, 0x2, P2 ;  /* 0x000000026f097211 */ /* 0x000fe400010f16ff */
[----:B---3--:R-:W-:-:S03]  /*f330*/  LEA R14, P0, R167, R0, 0x2 ;  /* 0x00000000a70e7211 */ /* 0x008fc600078010ff */
        /* <DEDUP_REMOVED lines=13> */
[C---:B---3--:R-:W-:Y:S01]  /*f410*/  LEA R14, P0, R169.reuse, R0, 0x2 ;  /* 0x00000000a90e7211 */ /* 0x048fe200078010ff */
        /* <DEDUP_REMOVED lines=48> */
[----:B--2---:R-:W-:Y:S02]  /*f720*/  IMAD R130, R130, c[0x0][0x190], RZ ;  /* 0x0000640082827a24 */ /* 0x004fe400078e02ff */
[----:B------:R1:W-:Y:S01]  /*f730*/  STL.64 [R1+0xf68], R8 ;  /* 0x000f680801007387 */ /* 0x0003e20000100a00 */
[----:B------:R-:W-:Y:S01]  /*f740*/  LEA.HI.X.SX32 R15, R128, R2, 0x2, P0 ;  /* 0x00000002800f7211 */ /* 0x000fe200000f16ff */
[----:B------:R-:W-:Y:S01]  /*f750*/  IMAD R131, R131, c[0x0][0x190], RZ ;  /* 0x0000640083837a24 */ /* 0x000fe200078e02ff */
[-C--:B------:R-:W-:Y:S01]  /*f760*/  LEA R16, P0, R130, R0.reuse, 0x2 ;  /* 0x0000000082107211 */ /* 0x080fe200078010ff */
[----:B------:R-:W-:Y:S02]  /*f770*/  IMAD R132, R132, c[0x0][0x190], RZ ;  /* 0x0000640084847a24 */ /* 0x000fe400078e02ff */
[----:B------:R2:W-:Y:S01]  /*f780*/  STL.64 [R1+0x3d0], R14 ;  /* 0x0003d00e01007387 */ /* 0x0005e20000100a00 */
[----:B-1----:R-:W-:-:S04]  /*f790*/  LEA R8, P2, R129, R0, 0x2 ;  /* 0x0000000081087211 */ /* 0x002fc800078410ff */
[----:B------:R-:W-:Y:S02]  /*f7a0*/  LEA.HI.X.SX32 R9, R129, R2, 0x2, P2 ;  /* 0x0000000281097211 */ /* 0x000fe400010f16ff */
[----:B--2---:R-:W-:Y:S02]  /*f7b0*/  LEA R14, P2, R131, R0, 0x2 ;  /* 0x00000000830e7211 */ /* 0x004fe400078410ff */
[-C--:B------:R-:W-:Y:S01]  /*f7c0*/  LEA.HI.X.SX32 R17, R130, R2.reuse, 0x2, P0 ;  /* 0x0000000282117211 */ /* 0x080fe200000f16ff */
[----:B------:R-:W-:Y:S01]  /*f7d0*/  IMAD R133, R133, c[0x0][0x190], RZ ;  /* 0x0000640085857a24 */ /* 0x000fe200078e02ff */
[----:B------:R-:W-:Y:S02]  /*f7e0*/  LEA.HI.X.SX32 R15, R131, R2, 0x2, P2 ;  /* 0x00000002830f7211 */ /* 0x000fe400010f16ff */
[----:B------:R-:W-:Y:S01]  /*f7f0*/  LEA R24, P0, R132, R0, 0x2 ;  /* 0x0000000084187211 */ /* 0x000fe200078010ff */
[----:B------:R-:W-:Y:S01]  /*f800*/  STL.64 [R1+0x500], R8 ;  /* 0x0005000801007387 */ /* 0x000fe20000100a00 */
[----:B------:R-:W-:-:S02]  /*f810*/  IMAD R134, R134, c[0x0][0x190], RZ ;  /* 0x0000640086867a24 */ /* 0x000fc400078e02ff */
[----:B------:R-:W-:Y:S01]  /*f820*/  LEA.HI.X.SX32 R25, R132, R2, 0x2, P0 ;  /* 0x0000000284197211 */ /* 0x000fe200000f16ff */
[----:B------:R-:W-:Y:S04]  /*f830*/  STL.64 [R1+0xcc8], R16 ;  /* 0x000cc81001007387 */ /* 0x000fe80000100a00 */
[----:B------:R1:W-:Y:S01]  /*f840*/  STL.64 [R1+0xf60], R14 ;  /* 0x000f600e01007387 */ /* 0x0003e20000100a00 */
[----:B------:R-:W-:-:S03]  /*f850*/  IMAD R135, R135, c[0x0][0x190], RZ ;  /* 0x0000640087877a24 */ /* 0x000fc600078e02ff */
[----:B------:R2:W-:Y:S01]  /*f860*/  STL.64 [R1+0x3c8], R24 ;  /* 0x0003c81801007387 */ /* 0x0005e20000100a00 */
[----:B-1----:R-:W-:-:S04]  /*f870*/  LEA R14, P2, R133, R0, 0x2 ;  /* 0x00000000850e7211 */ /* 0x002fc800078410ff */
[----:B------:R-:W-:Y:S02]  /*f880*/  LEA.HI.X.SX32 R15, R133, R2, 0x2, P2 ;  /* 0x00000002850f7211 */ /* 0x000fe400010f16ff */
[----:B--2---:R-:W-:Y:S01]  /*f890*/  LEA R24, P0, R134, R0, 0x2 ;  /* 0x0000000086187211 */ /* 0x004fe200078010ff */
[----:B----4-:R-:W-:Y:S02]  /*f8a0*/  IMAD R136, R136, c[0x0][0x190], RZ ;  /* 0x0000640088887a24 */ /* 0x010fe400078e02ff */
[----:B------:R1:W-:Y:S01]  /*f8b0*/  STL.64 [R1+0x4f8], R14 ;  /* 0x0004f80e01007387 */ /* 0x0003e20000100a00 */
[----:B------:R-:W-:Y:S01]  /*f8c0*/  LEA.HI.X.SX32 R25, R134, R2, 0x2, P0 ;  /* 0x0000000286197211 */ /* 0x000fe200000f16ff */
[----:B------:R-:W-:-:S04]  /*f8d0*/  IMAD R137, R137, c[0x0][0x190], RZ ;  /* 0x0000640089897a24 */ /* 0x000fc800078e02ff */
[----:B------:R2:W-:Y:S01]  /*f8e0*/  STL.64 [R1+0xca0], R24 ;  /* 0x000ca01801007387 */ /* 0x0005e20000100a00 */
[----:B-1----:R-:W-:-:S04]  /*f8f0*/  LEA R14, P2, R135, R0, 0x2 ;  /* 0x00000000870e7211 */ /* 0x002fc800078410ff */
[----:B------:R-:W-:Y:S02]  /*f900*/  LEA.HI.X.SX32 R15, R135, R2, 0x2, P2 ;  /* 0x00000002870f7211 */ /* 0x000fe400010f16ff */
[----:B--2---:R-:W-:Y:S01]  /*f910*/  LEA R24, P0, R136, R0, 0x2 ;  /* 0x0000000088187211 */ /* 0x004fe200078010ff */
[----:B------:R-:W-:Y:S02]  /*f920*/  IMAD R138, R138, c[0x0][0x190], RZ ;  /* 0x000064008a8a7a24 */ /* 0x000fe400078e02ff */
        /* <DEDUP_REMOVED lines=65> */
[----:B------:R-:W-:Y:S01]  /*fd40*/  LEA.HI.X.SX32 R27, R152, R2, 0x2, P0 ;  /* 0x00000002981b7211 */ /* 0x000fe200000f16ff */
[----:B------:R-:W-:Y:S01]  /*fd50*/  IMAD R155, R155, c[0x0][0x190], RZ ;  /* 0x000064009b9b7a24 */ /* 0x000fe200078e02ff */
[C---:B------:R-:W-:Y:S02]  /*fd60*/  LEA R54, P0, R154.reuse, R0, 0x2 ;  /* 0x000000009a367211 */ /* 0x040fe400078010ff */
[-C--:B------:R-:W-:Y:S01]  /*fd70*/  LEA.HI.X.SX32 R25, R153, R2.reuse, 0x2, P2 ;  /* 0x0000000299197211 */ /* 0x080fe200010f16ff */
[----:B------:R-:W-:Y:S01]  /*fd80*/  STL.64 [R1+0xf38], R14 ;  /* 0x000f380e01007387 */ /* 0x000fe20000100a00 */
[----:B------:R-:W-:Y:S01]  /*fd90*/  LEA.HI.X.SX32 R55, R154, R2, 0x2, P0 ;  /* 0x000000029a377211 */ /* 0x000fe200000f16ff */
[----:B------:R-:W-:-:S02]  /*fda0*/  IMAD R156, R156, c[0x0][0x190], RZ ;  /* 0x000064009c9c7a24 */ /* 0x000fc400078e02ff */
[----:B------:R-:W-:Y:S04]  /*fdb0*/  STL.64 [R1+0x3a0], R26 ;  /* 0x0003a01a01007387 */ /* 0x000fe80000100a00 */
[----:B------:R1:W-:Y:S01]  /*fdc0*/  STL.64 [R1+0x4d0], R24 ;  /* 0x0004d01801007387 */ /* 0x0003e20000100a00 */
[----:B------:R-:W-:-:S03]  /*fdd0*/  IMAD R5, R5, c[0x0][0x190], RZ ;  /* 0x0000640005057a24 */ /* 0x000fc600078e02ff */
[----:B------:R2:W-:Y:S01]  /*fde0*/  STL.64 [R1+0xc20], R54 ;  /* 0x000c203601007387 */ /* 0x0005e20000100a00 */
[CC--:B-1----:R-:W-:Y:S02]  /*fdf0*/  LEA R24, P2, R155.reuse, R0.reuse, 0x2 ;  /* 0x000000009b187211 */ /* 0x0c2fe400078410ff */
[----:B--2---:R-:W-:Y:S02]  /*fe00*/  LEA R54, P0, R156, R0, 0x2 ;  /* 0x000000009c367211 */ /* 0x004fe400078010ff */
[-C--:B------:R-:W-:Y:S01]  /*fe10*/  LEA.HI.X.SX32 R25, R155, R2.reuse, 0x2, P2 ;  /* 0x000000029b197211 */ /* 0x080fe200010f16ff */
[----:B------:R-:W-:Y:S01]  /*fe20*/  IMAD R11, R10, c[0x0][0x190], RZ ;  /* 0x000064000a0b7a24 */ /* 0x000fe200078e02ff */
[----:B------:R-:W-:-:S03]  /*fe30*/  LEA.HI.X.SX32 R55, R156, R2, 0x2, P0 ;  /* 0x000000029c377211 */ /* 0x000fc600000f16ff */
[----:B------:R1:W-:Y:S01]  /*fe40*/  STL.64 [R1+0xf30], R24 ;  /* 0x000f301801007387 */ /* 0x0003e20000100a00 */
[----:B------:R-:W-:-:S03]  /*fe50*/  IMAD R10, R4, c[0x0][0x190], RZ ;  /* 0x00006400040a7a24 */ /* 0x000fc600078e02ff */
[----:B------:R2:W-:Y:S01]  /*fe60*/  STL.64 [R1+0x398], R54 ;  /* 0x0003983601007387 */ /* 0x0005e20000100a00 */
[-C--:B-1----:R-:W-:Y:S02]  /*fe70*/  LEA R24, P2, R5, R0.reuse, 0x2 ;  /* 0x0000000005187211 */ /* 0x082fe400078410ff */
[----:B--2---:R-:W-:Y:S02]  /*fe80*/  LEA R54, P0, R11, R0, 0x2 ;  /* 0x000000000b367211 */ /* 0x004fe400078010ff */
[-C--:B------:R-:W-:Y:S01]  /*fe90*/  LEA.HI.X.SX32 R25, R5, R2.reuse, 0x2, P2 ;  /* 0x0000000205197211 */ /* 0x080fe200010f16ff */
[----:B------:R-:W-:Y:S01]  /*fea0*/  IMAD R7, R3, c[0x0][0x190], RZ ;  /* 0x0000640003077a24 */ /* 0x000fe200078e02ff */
[----:B------:R-:W-:-:S03]  /*feb0*/  LEA.HI.X.SX32 R55, R11, R2, 0x2, P0 ;  /* 0x000000020b377211 */ /* 0x000fc600000f16ff */
[----:B------:R1:W-:Y:S01]  /*fec0*/  STL.64 [R1+0x4c8], R24 ;  /* 0x0004c81801007387 */ /* 0x0003e20000100a00 */
[----:B------:R-:W-:-:S03]  /*fed0*/  IMAD R12, R161, c[0x0][0x190], RZ ;  /* 0x00006400a10c7a24 */ /* 0x000fc600078e02ff */
[----:B------:R2:W-:Y:S01]  /*fee0*/  STL.64 [R1+0xc08], R54 ;  /* 0x000c083601007387 */ /* 0x0005e20000100a00 */
[CC--:B-1----:R-:W-:Y:S02]  /*fef0*/  LEA R24, P2, R10.reuse, R0.reuse, 0x2 ;  /* 0x000000000a187211 */ /* 0x0c2fe400078410ff */
[C---:B--2---:R-:W-:Y:S02]  /*ff00*/  LEA R54, P0, R7.reuse, R0, 0x2 ;  /* 0x0000000007367211 */ /* 0x044fe400078010ff */
[-C--:B------:R-:W-:Y:S01]  /*ff10*/  LEA.HI.X.SX32 R25, R10, R2.reuse, 0x2, P2 ;  /* 0x000000020a197211 */ /* 0x080fe200010f16ff */
[----:B------:R-:W-:Y:S01]  /*ff20*/  IMAD R21, R162, c[0x0][0x190], RZ ;  /* 0x00006400a2157a24 */ /* 0x000fe200078e02ff */
[----:B------:R-:W-:Y:S01]  /*ff30*/  LEA.HI.X.SX32 R55, R7, R2, 0x2, P0 ;  /* 0x0000000207377211 */ /* 0x000fe200000f16ff */
[----:B------:R-:W-:Y:S02]  /*ff40*/  IMAD R20, R163, c[0x0][0x190], RZ ;  /* 0x00006400a3147a24 */ /* 0x000fe400078e02ff */
[----:B------:R1:W-:Y:S04]  /*ff50*/  STL.64 [R1+0xf28], R24 ;  /* 0x000f281801007387 */ /* 0x0003e80000100a00 */
[----:B------:R2:W-:Y:S01]  /*ff60*/  STL.64 [R1+0x390], R54 ;  /* 0x0003903601007387 */ /* 0x0005e20000100a00 */
[----:B-1----:R-:W-:-:S02]  /*ff70*/  LEA R24, P2, R12, R0, 0x2 ;  /* 0x000000000c187211 */ /* 0x002fc400078410ff */
[C---:B--2---:R-:W-:Y:S02]  /*ff80*/  LEA R54, P0, R21.reuse, R0, 0x2 ;  /* 0x0000000015367211 */ /* 0x044fe400078010ff */
[----:B------:R-:W-:Y:S02]  /*ff90*/  LEA.HI.X.SX32 R25, R12, R2, 0x2, P2 ;  /* 0x000000020c197211 */ /* 0x000fe400010f16ff */
[----:B------:R-:W-:Y:S01]  /*ffa0*/  LEA R10, P2, R20, R0, 0x2 ;  /* 0x00000000140a7211 */ /* 0x000fe200078410ff */
[----:B------:R-:W-:Y:S01]  /*ffb0*/  IMAD R13, R164, c[0x0][0x190], RZ ;  /* 0x00006400a40d7a24 */ /* 0x000fe200078e02ff */
[-C--:B------:R-:W-:Y:S01]  /*ffc0*/  LEA.HI.X.SX32 R55, R21, R2.reuse, 0x2, P0 ;  /* 0x0000000215377211 */ /* 0x080fe200000f16ff */
[----:B------:R-:W-:Y:S01]  /*ffd0*/  IMAD R22, R165, c[0x0][0x190], RZ ;  /* 0x00006400a5167a24 */ /* 0x000fe200078e02ff */
[----:B------:R-:W-:Y:S01]  /*ffe0*/  LEA.HI.X.SX32 R11, R20, R2, 0x2, P2 ;  /* 0x00000002140b7211 */ /* 0x000fe200010f16ff */
[----:B------:R-:W-:Y:S04]  /*fff0*/  STL.64 [R1+0x4c0], R24 ;  /* 0x0004c01801007387 */ /* 0x000fe80000100a00 */
[----:B------:R1:W-:Y:S04]  /*10000*/  STL.64 [R1+0xbf0], R54 ;  /* 0x000bf03601007387 */ /* 0x0003e80000100a00 */
[----:B------:R2:W-:Y:S01]  /*10010*/  STL.64 [R1+0xf20], R10 ;  /* 0x000f200a01007387 */ /* 0x0005e20000100a00 */
[----:B------:R-:W-:Y:S01]  /*10020*/  IMAD R39, R166, c[0x0][0x190], RZ ;  /* 0x00006400a6277a24 */ /* 0x000fe200078e02ff */
[----:B-1----:R-:W-:-:S02]  /*10030*/  LEA R54, P0, R13, R0, 0x2 ;  /* 0x000000000d367211 */ /* 0x002fc400078010ff */
[----:B--2---:R-:W-:Y:S02]  /*10040*/  LEA R10, P2, R22, R0, 0x2 ;  /* 0x00000000160a7211 */ /* 0x004fe400078410ff */
[-C--:B------:R-:W-:Y:S01]  /*10050*/  LEA.HI.X.SX32 R55, R13, R2.reuse, 0x2, P0 ;  /* 0x000000020d377211 */ /* 0x080fe200000f16ff */
[----:B------:R-:W-:Y:S01]  /*10060*/  IMAD R38, R248, c[0x0][0x190], RZ ;  /* 0x00006400f8267a24 */ /* 0x000fe200078e02ff */
[----:B------:R-:W-:Y:S02]  /*10070*/  LEA.HI.X.SX32 R11, R22, R2, 0x2, P2 ;  /* 0x00000002160b7211 */ /* 0x000fe400010f16ff */
[C---:B------:R-:W-:Y:S01]  /*10080*/  LEA R12, P0, R39.reuse, R0, 0x2 ;  /* 0x00000000270c7211 */ /* 0x040fe200078010ff */
[----:B------:R-:W-:Y:S04]  /*10090*/  STL.64 [R1+0x388], R54 ;  /* 0x0003883601007387 */ /* 0x000fe80000100a00 */
[----:B------:R1:W-:Y:S01]  /*100a0*/  STL.64 [R1+0x4b8], R10 ;  /* 0x0004b80a01007387 */ /* 0x0003e20000100a00 */
[----:B------:R-:W-:Y:S01]  /*100b0*/  LEA.HI.X.SX32 R13, R39, R2, 0x2, P0 ;  /* 0x00000002270d7211 */ /* 0x000fe200000f16ff */
[----:B------:R-:W-:-:S02]  /*100c0*/  IMAD R23, R249, c[0x0][0x190], RZ ;  /* 0x00006400f9177a24 */ /* 0x000fc400078e02ff */
[----:B------:R-:W-:Y:S01]  /*100d0*/  IMAD R41, R250, c[0x0][0x190], RZ ;  /* 0x00006400fa297a24 */ /* 0x000fe200078e02ff */
[----:B-1----:R-:W-:-:S04]  /*100e0*/  LEA R10, P2, R38, R0, 0x2 ;  /* 0x00000000260a7211 */ /* 0x002fc800078410ff */
[----:B------:R-:W-:Y:S01]  /*100f0*/  LEA.HI.X.SX32 R11, R38, R2, 0x2, P2 ;  /* 0x00000002260b7211 */ /* 0x000fe200010f16ff */
[----:B------:R-:W-:Y:S01]  /*10100*/  STL.64 [R1+0xbe0], R12 ;  /* 0x000be00c01007387 */ /* 0x000fe20000100a00 */
[----:B------:R-:W-:-:S03]  /*10110*/  LEA R20, P0, R23, R0, 0x2 ;  /* 0x0000000017147211 */ /* 0x000fc600078010ff */
[----:B------:R1:W-:Y:S01]  /*10120*/  STL.64 [R1+0xf18], R10 ;  /* 0x000f180a01007387 */ /* 0x0003e20000100a00 */
[----:B------:R-:W-:Y:S01]  /*10130*/  LEA.HI.X.SX32 R21, R23, R2, 0x2, P0 ;  /* 0x0000000217157211 */ /* 0x000fe200000f16ff */
[----:B------:R-:W-:Y:S02]  /*10140*/  IMAD R48, R170, c[0x0][0x190], RZ ;  /* 0x00006400aa307a24 */ /* 0x000fe400078e02ff */
[----:B------:R-:W-:Y:S01]  /*10150*/  IMAD R49, R171, c[0x0][0x190], RZ ;  /* 0x00006400ab317a24 */ /* 0x000fe200078e02ff */
[----:B-1----:R-:W-:-:S04]  /*10160*/  LEA R10, P2, R41, R0, 0x2 ;  /* 0x00000000290a7211 */ /* 0x002fc800078410ff */
[----:B------:R-:W-:Y:S01]  /*10170*/  LEA.HI.X.SX32 R11, R41, R2, 0x2, P2 ;  /* 0x00000002290b7211 */ /* 0x000fe200010f16ff */
[----:B------:R1:W-:Y:S04]  /*10180*/  STL.64 [R1+0x380], R20 ;  /* 0x0003801401007387 */ /* 0x0003e80000100a00 */
[----:B------:R2:W-:Y:S01]  /*10190*/  STL.64 [R1+0x4b0], R10 ;  /* 0x0004b00a01007387 */ /* 0x0005e20000100a00 */
[----:B------:R-:W-:Y:S01]  /*101a0*/  IMAD R44, R172, c[0x0][0x190], RZ ;  /* 0x00006400ac2c7a24 */ /* 0x000fe200078e02ff */
[CC--:B-1----:R-:W-:Y:S02]  /*101b0*/  LEA R20, P0, R48.reuse, R0.reuse, 0x2 ;  /* 0x0000000030147211 */ /* 0x0c2fe400078010ff */
[----:B--2---:R-:W-:Y:S02]  /*101c0*/  LEA R10, P2, R49, R0, 0x2 ;  /* 0x00000000310a7211 */ /* 0x004fe400078410ff */
[-C--:B------:R-:W-:Y:S01]  /*101d0*/  LEA.HI.X.SX32 R21, R48, R2.reuse, 0x2, P0 ;  /* 0x0000000230157211 */ /* 0x080fe200000f16ff */
[----:B------:R-:W-:Y:S01]  /*101e0*/  IMAD R42, R173, c[0x0][0x190], RZ ;  /* 0x00006400ad2a7a24 */ /* 0x000fe200078e02ff */
[----:B------:R-:W-:-:S03]  /*101f0*/  LEA.HI.X.SX32 R11, R49, R2, 0x2, P2 ;  /* 0x00000002310b7211 */ /* 0x000fc600010f16ff */
[----:B------:R1:W-:Y:S04]  /*10200*/  STL.64 [R1+0xbc0], R20 ;  /* 0x000bc01401007387 */ /* 0x0003e80000100a00 */
[----:B------:R2:W-:Y:S01]  /*10210*/  STL.64 [R1+0xf10], R10 ;  /* 0x000f100a01007387 */ /* 0x0005e20000100a00 */
[----:B------:R-:W-:Y:S01]  /*10220*/  IMAD R50, R174, c[0x0][0x190], RZ ;  /* 0x00006400ae327a24 */ /* 0x000fe200078e02ff */
[-C--:B-1----:R-:W-:Y:S02]  /*10230*/  LEA R20, P0, R44, R0.reuse, 0x2 ;  /* 0x000000002c147211 */ /* 0x082fe400078010ff */
[----:B--2---:R-:W-:Y:S02]  /*10240*/  LEA R10, P2, R42, R0, 0x2 ;  /* 0x000000002a0a7211 */ /* 0x004fe400078410ff */
[-C--:B------:R-:W-:Y:S01]  /*10250*/  LEA.HI.X.SX32 R21, R44, R2.reuse, 0x2, P0 ;  /* 0x000000022c157211 */ /* 0x080fe200000f16ff */
[----:B------:R-:W-:Y:S01]  /*10260*/  IMAD R51, R175, c[0x0][0x190], RZ ;  /* 0x00006400af337a24 */ /* 0x000fe200078e02ff */
[----:B------:R-:W-:-:S03]  /*10270*/  LEA.HI.X.SX32 R11, R42, R2, 0x2, P2 ;  /* 0x000000022a0b7211 */ /* 0x000fc600010f16ff */
[----:B------:R1:W-:Y:S04]  /*10280*/  STL.64 [R1+0x378], R20 ;  /* 0x0003781401007387 */ /* 0x0003e80000100a00 */
[----:B------:R2:W-:Y:S01]  /*10290*/  STL.64 [R1+0x4a8], R10 ;  /* 0x0004a80a01007387 */ /* 0x0005e20000100a00 */
[----:B------:R-:W-:Y:S01]  /*102a0*/  IMAD R45, R176, c[0x0][0x190], RZ ;  /* 0x00006400b02d7a24 */ /* 0x000fe200078e02ff */
[CC--:B-1----:R-:W-:Y:S02]  /*102b0*/  LEA R20, P0, R50.reuse, R0.reuse, 0x2 ;  /* 0x0000000032147211 */ /* 0x0c2fe400078010ff */
[----:B--2---:R-:W-:Y:S02]  /*102c0*/  LEA R10, P2, R51, R0, 0x2 ;  /* 0x00000000330a7211 */ /* 0x004fe400078410ff */
[-C--:B------:R-:W-:Y:S01]  /*102d0*/  LEA.HI.X.SX32 R21, R50, R2.reuse, 0x2, P0 ;  /* 0x0000000232157211 */ /* 0x080fe200000f16ff */
[----:B------:R-:W-:Y:S01]  /*102e0*/  IMAD R43, R177, c[0x0][0x190], RZ ;  /* 0x00006400b12b7a24 */ /* 0x000fe200078e02ff */
[----:B------:R-:W-:Y:S01]  /*102f0*/  LEA.HI.X.SX32 R11, R51, R2, 0x2, P2 ;  /* 0x00000002330b7211 */ /* 0x000fe200010f16ff */
[----:B------:R-:W-:-:S02]  /*10300*/  IMAD R52, R178, c[0x0][0x190], RZ ;  /* 0x00006400b2347a24 */ /* 0x000fc400078e02ff */
[----:B------:R1:W-:Y:S04]  /*10310*/  STL.64 [R1+0x9e8], R20 ;  /* 0x0009e81401007387 */ /* 0x0003e80000100a00 */
[----:B------:R2:W-:Y:S01]  /*10320*/  STL.64 [R1+0xf08], R10 ;  /* 0x000f080a01007387 */ /* 0x0005e20000100a00 */
[----:B------:R-:W-:Y:S01]  /*10330*/  IMAD R53, R179, c[0x0][0x190], RZ ;  /* 0x00006400b3357a24 */ /* 0x000fe200078e02ff */
[-C--:B-1----:R-:W-:Y:S02]  /*10340*/  LEA R20, P0, R45, R0.reuse, 0x2 ;  /* 0x000000002d147211 */ /* 0x082fe400078010ff */
[----:B--2---:R-:W-:Y:S02]  /*10350*/  LEA R10, P2, R43, R0, 0x2 ;  /* 0x000000002b0a7211 */ /* 0x004fe400078410ff */
[----:B------:R-:W-:-:S02]  /*10360*/  LEA.HI.X.SX32 R21, R45, R2, 0x2, P0 ;  /* 0x000000022d157211 */ /* 0x000fc400000f16ff */
[----:B------:R-:W-:Y:S02]  /*10370*/  LEA.HI.X.SX32 R11, R43, R2, 0x2, P2 ;  /* 0x000000022b0b7211 */ /* 0x000fe400010f16ff */
[----:B------:R-:W-:Y:S01]  /*10380*/  LEA R38, P0, R52, R0, 0x2 ;  /* 0x0000000034267211 */ /* 0x000fe200078010ff */
[----:B------:R-:W-:Y:S01]  /*10390*/  STL.64 [R1+0x370], R20 ;  /* 0x0003701401007387 */ /* 0x000fe20000100a00 */
[----:B------:R-:W-:Y:S02]  /*103a0*/  IMAD R46, R180, c[0x0][0x190], RZ ;  /* 0x00006400b42e7a24 */ /* 0x000fe400078e02ff */
[----:B------:R-:W-:Y:S01]  /*103b0*/  LEA.HI.X.SX32 R39, R52, R2, 0x2, P0 ;  /* 0x0000000234277211 */ /* 0x000fe200000f16ff */
[----:B------:R1:W-:Y:S01]  /*103c0*/  STL.64 [R1+0x4a0], R10 ;  /* 0x0004a00a01007387 */ /* 0x0003e20000100a00 */
[----:B------:R-:W-:Y:S01]  /*103d0*/  IMAD R47, R181, c[0x0][0x190], RZ ;  /* 0x00006400b52f7a24 */ /* 0x000fe200078e02ff */
[-C--:B------:R-:W-:Y:S02]  /*103e0*/  LEA R42, P0, R46, R0.reuse, 0x2 ;  /* 0x000000002e2a7211 */ /* 0x080fe400078010ff */
[----:B------:R2:W-:Y:S01]  /*103f0*/  STL.64 [R1+0x9f8], R38 ;  /* 0x0009f82601007387 */ /* 0x0005e20000100a00 */
[----:B-1----:R-:W-:-:S04]  /*10400*/  LEA R10, P2, R53, R0, 0x2 ;  /* 0x00000000350a7211 */ /* 0x002fc800078410ff */
[----:B------:R-:W-:Y:S02]  /*10410*/  LEA.HI.X.SX32 R11, R53, R2, 0x2, P2 ;  /* 0x00000002350b7211 */ /* 0x000fe400010f16ff */
[----:B--2---:R-:W-:Y:S01]  /*10420*/  LEA R38, P2, R47, R0, 0x2 ;  /* 0x000000002f267211 */ /* 0x004fe200078410ff */
[----:B------:R-:W-:Y:S01]  /*10430*/  IMAD R40, R182, c[0x0][0x190], RZ ;  /* 0x00006400b6287a24 */ /* 0x000fe200078e02ff */
[-C--:B------:R-:W-:Y:S01]  /*10440*/  LEA.HI.X.SX32 R43, R46, R2.reuse, 0x2, P0 ;  /* 0x000000022e2b7211 */ /* 0x080fe200000f16ff */
[----:B------:R-:W-:Y:S01]  /*10450*/  IMAD R37, R183, c[0x0][0x190], RZ ;  /* 0x00006400b7257a24 */ /* 0x000fe200078e02ff */
[----:B------:R-:W-:Y:S01]  /*10460*/  LEA.HI.X.SX32 R39, R47, R2, 0x2, P2 ;  /* 0x000000022f277211 */ /* 0x000fe200010f16ff */
[----:B------:R-:W-:Y:S04]  /*10470*/  STL.64 [R1+0xf00], R10 ;  /* 0x000f000a01007387 */ /* 0x000fe80000100a00 */
[----:B------:R1:W-:Y:S01]  /*10480*/  STL.64 [R1+0x368], R42 ;  /* 0x0003682a01007387 */ /* 0x0003e20000100a00 */
[----:B------:R-:W-:-:S03]  /*10490*/  IMAD R36, R184, c[0x0][0x190], RZ ;  /* 0x00006400b8247a24 */ /* 0x000fc600078e02ff */
[----:B------:R2:W-:Y:S01]  /*104a0*/  STL.64 [R1+0x498], R38 ;  /* 0x0004982601007387 */ /* 0x0005e20000100a00 */
[----:B------:R-:W-:Y:S01]  /*104b0*/  IMAD R19, R185, c[0x0][0x190], RZ ;  /* 0x00006400b9137a24 */ /* 0x000fe200078e02ff */
[CC--:B-1----:R-:W-:Y:S02]  /*104c0*/  LEA R42, P0, R40.reuse, R0.reuse, 0x2 ;  /* 0x00000000282a7211 */ /* 0x0c2fe400078010ff */
[C---:B--2---:R-:W-:Y:S02]  /*104d0*/  LEA R38, P2, R37.reuse, R0, 0x2 ;  /* 0x0000000025267211 */ /* 0x044fe400078410ff */
[-C--:B------:R-:W-:Y:S02]  /*104e0*/  LEA.HI.X.SX32 R43, R40, R2.reuse, 0x2, P0 ;  /* 0x00000002282b7211 */ /* 0x080fe400000f16ff */
[----:B------:R-:W-:Y:S01]  /*104f0*/  LEA.HI.X.SX32 R39, R37, R2, 0x2, P2 ;  /* 0x0000000225277211 */ /* 0x000fe200010f16ff */
[----:B------:R-:W-:Y:S01]  /*10500*/  IMAD R35, R186, c[0x0][0x190], RZ ;  /* 0x00006400ba237a24 */ /* 0x000fe200078e02ff */
[C---:B------:R-:W-:Y:S01]  /*10510*/  LEA R40, P0, R36.reuse, R0, 0x2 ;  /* 0x0000000024287211 */ /* 0x040fe200078010ff */
[----:B------:R-:W-:Y:S04]  /*10520*/  STL.64 [R1+0xa10], R42 ;  /* 0x000a102a01007387 */ /* 0x000fe80000100a00 */
[----:B------:R1:W-:Y:S01]  /*10530*/  STL.64 [R1+0xef8], R38 ;  /* 0x000ef82601007387 */ /* 0x0003e20000100a00 */
[----:B------:R-:W-:-:S02]  /*10540*/  LEA.HI.X.SX32 R41, R36, R2, 0x2, P0 ;  /* 0x0000000224297211 */ /* 0x000fc400000f16ff */
[-C--:B------:R-:W-:Y:S01]  /*10550*/  LEA R36, P0, R35, R0.reuse, 0x2 ;  /* 0x0000000023247211 */ /* 0x080fe200078010ff */
[----:B------:R-:W-:Y:S01]  /*10560*/  IMAD R6, R187, c[0x0][0x190], RZ ;  /* 0x00006400bb067a24 */ /* 0x000fe200078e02ff */
[----:B-1----:R-:W-:Y:S01]  /*10570*/  LEA R38, P2, R19, R0, 0x2 ;  /* 0x0000000013267211 */ /* 0x002fe200078410ff */
[----:B------:R-:W-:Y:S01]  /*10580*/  IMAD R34, R188, c[0x0][0x190], RZ ;  /* 0x00006400bc227a24 */ /* 0x000fe200078e02ff */
[-C--:B------:R-:W-:Y:S02]  /*10590*/  LEA.HI.X.SX32 R37, R35, R2.reuse, 0x2, P0 ;  /* 0x0000000223257211 */ /* 0x080fe400000f16ff */
        /* <DEDUP_REMOVED lines=9> */
[----:B------:R-:W-:Y:S01]  /*10630*/  LEA.HI.X.SX32 R37, R34, R2, 0x2, P0 ;  /* 0x0000000222257211 */ /* 0x000fe200000f16ff */
[----:B------:R-:W-:Y:S02]  /*10640*/  IMAD R17, R191, c[0x0][0x190], RZ ;  /* 0x00006400bf117a24 */ /* 0x000fe400078e02ff */
[----:B------:R1:W-:Y:S04]  /*10650*/  STL.64 [R1+0xef0], R38 ;  /* 0x000ef02601007387 */ /* 0x0003e80000100a00 */
[----:B------:R2:W-:Y:S01]  /*10660*/  STL.64 [R1+0x358], R36 ;  /* 0x0003582401007387 */ /* 0x0005e20000100a00 */
[----:B------:R-:W-:Y:S01]  /*10670*/  IMAD R3, R192, c[0x0][0x190], RZ ;  /* 0x00006400c0037a24 */ /* 0x000fe200078e02ff */
[----:B-1----:R-:W-:-:S02]  /*10680*/  LEA R38, P2, R18, R0, 0x2 ;  /* 0x0000000012267211 */ /* 0x002fc400078410ff */
[----:B--2---:R-:W-:Y:S02]  /*10690*/  LEA R36, P0, R9, R0, 0x2 ;  /* 0x0000000009247211 */ /* 0x004fe400078010ff */
[----:B------:R-:W-:Y:S02]  /*106a0*/  LEA.HI.X.SX32 R39, R18, R2, 0x2, P2 ;  /* 0x0000000212277211 */ /* 0x000fe400010f16ff */
[----:B------:R-:W-:Y:S02]  /*106b0*/  LEA R34, P2, R17, R0, 0x2 ;  /* 0x0000000011227211 */ /* 0x000fe400078410ff */
[-C--:B------:R-:W-:Y:S01]  /*106c0*/  LEA.HI.X.SX32 R37, R9, R2.reuse, 0x2, P0 ;  /* 0x0000000209257211 */ /* 0x080fe200000f16ff */
[----:B------:R-:W-:Y:S01]  /*106d0*/  IMAD R8, R193, c[0x0][0x190], RZ ;  /* 0x00006400c1087a24 */ /* 0x000fe200078e02ff */
[----:B------:R-:W-:Y:S01]  /*106e0*/  LEA.HI.X.SX32 R35, R17, R2, 0x2, P2 ;  /* 0x0000000211237211 */ /* 0x000fe200010f16ff */
[----:B------:R-:W-:Y:S04]  /*106f0*/  STL.64 [R1+0x488], R38 ;  /* 0x0004882601007387 */ /* 0x000fe80000100a00 */
[----:B------:R1:W-:Y:S01]  /*10700*/  STL.64 [R1+0xa30], R36 ;  /* 0x000a302401007387 */ /* 0x0003e20000100a00 */
[----:B------:R-:W-:-:S03]  /*10710*/  IMAD R30, R194, c[0x0][0x190], RZ ;  /* 0x00006400c21e7a24 */ /* 0x000fc600078e02ff */
[----:B------:R2:W-:Y:S01]  /*10720*/  STL.64 [R1+0xee8], R34 ;  /* 0x000ee82201007387 */ /* 0x0005e20000100a00 */
[CC--:B-1----:R-:W-:Y:S02]  /*10730*/  LEA R36, P0, R3.reuse, R0.reuse, 0x2 ;  /* 0x0000000003247211 */ /* 0x0c2fe400078010ff */
[C---:B--2---:R-:W-:Y:S02]  /*10740*/  LEA R34, P2, R8.reuse, R0, 0x2 ;  /* 0x0000000008227211 */ /* 0x044fe400078410ff */
[-C--:B------:R-:W-:Y:S01]  /*10750*/  LEA.HI.X.SX32 R37, R3, R2.reuse, 0x2, P0 ;  /* 0x0000000203257211 */ /* 0x080fe200000f16ff */
[----:B------:R-:W-:Y:S01]  /*10760*/  IMAD R31, R195, c[0x0][0x190], RZ ;  /* 0x00006400c31f7a24 */ /* 0x000fe200078e02ff */
[----:B------:R-:W-:-:S03]  /*10770*/  LEA.HI.X.SX32 R35, R8, R2, 0x2, P2 ;  /* 0x0000000208237211 */ /* 0x000fc600010f16ff */
[----:B------:R1:W-:Y:S01]  /*10780*/  STL.64 [R1+0x350], R36 ;  /* 0x0003502401007387 */ /* 0x0003e20000100a00 */
[----:B------:R-:W-:-:S03]  /*10790*/  IMAD R16, R196, c[0x0][0x190], RZ ;  /* 0x00006400c4107a24 */ /* 0x000fc600078e02ff */
[----:B------:R2:W-:Y:S01]  /*107a0*/  STL.64 [R1+0x480], R34 ;  /* 0x0004802201007387 */ /* 0x0005e20000100a00 */
[CC--:B-1----:R-:W-:Y:S02]  /*107b0*/  LEA R36, P0, R30.reuse, R0.reuse, 0x2 ;  /* 0x000000001e247211 */ /* 0x0c2fe400078010ff */
[----:B--2---:R-:W-:Y:S02]  /*107c0*/  LEA R34, P2, R31, R0, 0x2 ;  /* 0x000000001f227211 */ /* 0x004fe400078410ff */
[-C--:B------:R-:W-:Y:S01]  /*107d0*/  LEA.HI.X.SX32 R37, R30, R2.reuse, 0x2, P0 ;  /* 0x000000021e257211 */ /* 0x080fe200000f16ff */
[----:B------:R-:W-:Y:S01]  /*107e0*/  IMAD R29, R197, c[0x0][0x190], RZ ;  /* 0x00006400c51d7a24 */ /* 0x000fe200078e02ff */
[----:B------:R-:W-:Y:S01]  /*107f0*/  LEA.HI.X.SX32 R35, R31, R2, 0x2, P2 ;  /* 0x000000021f237211 */ /* 0x000fe200010f16ff */
[----:B------:R-:W-:Y:S02]  /*10800*/  IMAD R32, R198, c[0x0][0x190], RZ ;  /* 0x00006400c6207a24 */ /* 0x000fe400078e02ff */
[----:B------:R1:W-:Y:S04]  /*10810*/  STL.64 [R1+0xa40], R36 ;  /* 0x000a402401007387 */ /* 0x0003e80000100a00 */
[----:B------:R2:W-:Y:S01]  /*10820*/  STL.64 [R1+0xee0], R34 ;  /* 0x000ee02201007387 */ /* 0x0005e20000100a00 */
[----:B-1----:R-:W-:-:S02]  /*10830*/  LEA R36, P0, R16, R0, 0x2 ;  /* 0x0000000010247211 */ /* 0x002fc400078010ff */
[----:B--2---:R-:W-:Y:S02]  /*10840*/  LEA R34, P2, R29, R0, 0x2 ;  /* 0x000000001d227211 */ /* 0x004fe400078410ff */
        /* <DEDUP_REMOVED lines=22> */
[C---:B------:R-:W-:Y:S02]  /*109b0*/  LEA R28, P2, R4.reuse, R0, 0x2 ;  /* 0x00000000041c7211 */ /* 0x040fe400078410ff */
[-C--:B------:R-:W-:Y:S01]  /*109c0*/  LEA.HI.X.SX32 R31, R27, R2.reuse, 0x2, P0 ;  /* 0x000000021b1f7211 */ /* 0x080fe200000f16ff */
[----:B------:R-:W-:Y:S01]  /*109d0*/  IMAD R14, R205, c[0x0][0x190], RZ ;  /* 0x00006400cd0e7a24 */ /* 0x000fe200078e02ff */
[----:B------:R-:W-:Y:S01]  /*109e0*/  LEA.HI.X.SX32 R29, R4, R2, 0x2, P2 ;  /* 0x00000002041d7211 */ /* 0x000fe200010f16ff */
[----:B------:R-:W-:Y:S04]  /*109f0*/  STL.64 [R1+0x720], R34 ;  /* 0x0007202201007387 */ /* 0x000fe80000100a00 */
[----:B------:R1:W-:Y:S01]  /*10a00*/  STL.64 [R1+0xa68], R30 ;  /* 0x000a681e01007387 */ /* 0x0003e20000100a00 */
[----:B------:R-:W-:-:S03]  /*10a10*/  IMAD R25, R206, c[0x0][0x190], RZ ;  /* 0x00006400ce197a24 */ /* 0x000fc600078e02ff */
[----:B------:R2:W-:Y:S01]  /*10a20*/  STL.64 [R1+0xed0], R28 ;  /* 0x000ed01c01007387 */ /* 0x0005e20000100a00 */
[-C--:B-1----:R-:W-:Y:S02]  /*10a30*/  LEA R30, P0, R26, R0.reuse, 0x2 ;  /* 0x000000001a1e7211 */ /* 0x082fe400078010ff */
        /* <DEDUP_REMOVED lines=15> */
[----:B------:R-:W-:Y:S02]  /*10b30*/  IMAD R7, R211, c[0x0][0x190], RZ ;  /* 0x00006400d3077a24 */ /* 0x000fe400078e02ff */
[----:B------:R1:W-:Y:S04]  /*10b40*/  STL.64 [R1+0xec8], R28 ;  /* 0x000ec81c01007387 */ /* 0x0003e80000100a00 */
[----:B------:R-:W-:Y:S04]  /*10b50*/  STL.64 [R1+0xa78], R30 ;  /* 0x000a781e01007387 */ /* 0x000fe80000100a00 */
[----:B------:R2:W-:Y:S01]  /*10b60*/  STL.64 [R1+0x330], R26 ;  /* 0x0003301a01007387 */ /* 0x0005e20000100a00 */
[----:B-1----:R-:W-:Y:S01]  /*10b70*/  LEA R28, P2, R13, R0, 0x2 ;  /* 0x000000000d1c7211 */ /* 0x002fe200078410ff */
[----:B------:R-:W-:-:S03]  /*10b80*/  IMAD R22, R212, c[0x0][0x190], RZ ;  /* 0x00006400d4167a24 */ /* 0x000fc600078e02ff */
[----:B------:R-:W-:Y:S02]  /*10b90*/  LEA.HI.X.SX32 R29, R13, R2, 0x2, P2 ;  /* 0x000000020d1d7211 */ /* 0x000fe400010f16ff */
[-C--:B--2---:R-:W-:Y:S02]  /*10ba0*/  LEA R26, P0, R23, R0.reuse, 0x2 ;  /* 0x00000000171a7211 */ /* 0x084fe400078010ff */
        /* <DEDUP_REMOVED lines=31> */
[CC--:B--2---:R-:W-:Y:S02]  /*10da0*/  LEA R22, P0, R19.reuse, R0.reuse, 0x2 ;  /* 0x0000000013167211 */ /* 0x0c4fe400078010ff */
        /* <DEDUP_REMOVED lines=19> */
[C---:B------:R-:W-:Y:S01]  /*10ee0*/  LEA R18, P0, R16.reuse, R0, 0x2 ;  /* 0x0000000010127211 */ /* 0x040fe200078010ff */
        /* <DEDUP_REMOVED lines=67> */
[----:B------:R-:W2:Y:S04]  /*11320*/  S2R R222, SR_TID.X ;  /* 0x0000000000de7919 */ /* 0x000ea80000002100 */
[----:B------:R3:W-:Y:S01]  /*11330*/  STL.64 [R1+0xc10], R12 ;  /* 0x000c100c01007387 */ /* 0x0007e20000100a00 */
[----:B-1----:R-:W-:-:S04]  /*11340*/  LEA R14, P0, R5, R0, 0x2 ;  /* 0x00000000050e7211 */ /* 0x002fc800078010ff */
[----:B------:R-:W-:Y:S02]  /*11350*/  LEA.HI.X.SX32 R15, R5, R2, 0x2, P0 ;  /* 0x00000002050f7211 */ /* 0x000fe400000f16ff */
[CC--:B------:R-:W-:Y:S02]  /*11360*/  LEA R8, P0, R10.reuse, R0.reuse, 0x2 ;  /* 0x000000000a087211 */ /* 0x0c0fe400078010ff */
[----:B---3--:R-:W-:Y:S01]  /*11370*/  LEA R12, P2, R7, R0, 0x2 ;  /* 0x00000000070c7211 */ /* 0x008fe200078410ff */
[----:B------:R-:W-:Y:S01]  /*11380*/  IMAD R6, R243, c[0x0][0x190], RZ ;  /* 0x00006400f3067a24 */ /* 0x000fe200078e02ff */
[-C--:B------:R-:W-:Y:S02]  /*11390*/  LEA.HI.X.SX32 R9, R10, R2.reuse, 0x2, P0 ;  /* 0x000000020a097211 */ /* 0x080fe400000f16ff */
[----:B------:R-:W-:Y:S01]  /*113a0*/  LEA.HI.X.SX32 R13, R7, R2, 0x2, P2 ;  /* 0x00000002070d7211 */ /* 0x000fe200010f16ff */
[----:B------:R-:W-:Y:S02]  /*113b0*/  IMAD R3, R244, c[0x0][0x190], RZ ;  /* 0x00006400f4037a24 */ /* 0x000fe400078e02ff */
[----:B------:R-:W-:-:S02]  /*113c0*/  IMAD R4, R245, c[0x0][0x190], RZ ;  /* 0x00006400f5047a24 */ /* 0x000fc400078e02ff */
[----:B------:R1:W-:Y:S04]  /*113d0*/  STL.64 [R1+0x7d0], R12 ;  /* 0x0007d00c01007387 */ /* 0x0003e80000100a00 */
[----:B------:R-:W-:Y:S04]  /*113e0*/  STL.64 [R1+0x2f0], R14 ;  /* 0x0002f00e01007387 */ /* 0x000fe80000100a00 */
[----:B------:R3:W-:Y:S01]  /*113f0*/  STL.64 [R1+0xb40], R8 ;  /* 0x000b400801007387 */ /* 0x0007e20000100a00 */
[----:B-1----:R-:W-:Y:S01]  /*11400*/  LEA R12, P2, R6, R0, 0x2 ;  /* 0x00000000060c7211 */ /* 0x002fe200078410ff */
[----:B------:R-:W-:-:S03]  /*11410*/  IMAD R5, R246, c[0x0][0x190], RZ ;  /* 0x00006400f6057a24 */ /* 0x000fc600078e02ff */
[----:B------:R-:W-:Y:S02]  /*11420*/  LEA.HI.X.SX32 R13, R6, R2, 0x2, P2 ;  /* 0x00000002060d7211 */ /* 0x000fe400010f16ff */
[CC--:B---3--:R-:W-:Y:S02]  /*11430*/  LEA R8, P0, R3.reuse, R0.reuse, 0x2 ;  /* 0x0000000003087211 */ /* 0x0c8fe400078010ff */
[C---:B------:R-:W-:Y:S02]  /*11440*/  LEA R10, P2, R4.reuse, R0, 0x2 ;  /* 0x00000000040a7211 */ /* 0x040fe400078410ff */
[-C--:B------:R-:W-:Y:S01]  /*11450*/  LEA.HI.X.SX32 R9, R3, R2.reuse, 0x2, P0 ;  /* 0x0000000203097211 */ /* 0x080fe200000f16ff */
[----:B------:R-:W-:Y:S01]  /*11460*/  STL.64 [R1+0xbf8], R12 ;  /* 0x000bf80c01007387 */ /* 0x000fe20000100a00 */
[----:B------:R-:W-:Y:S02]  /*11470*/  LEA.HI.X.SX32 R11, R4, R2, 0x2, P2 ;  /* 0x00000002040b7211 */ /* 0x000fe400010f16ff */
[----:B------:R-:W-:Y:S01]  /*11480*/  ISETP.GE.U32.AND P2, PT, R247, 0x7fffffac, PT ;  /* 0x7fffffacf700780c */ /* 0x000fe20003f46070 */
[----:B------:R1:W-:Y:S01]  /*11490*/  STL.64 [R1+0x2e8], R8 ;  /* 0x0002e80801007387 */ /* 0x0003e20000100a00 */
[----:B------:R-:W-:Y:S01]  /*114a0*/  MOV R247, c[0x0][0x188] ;  /* 0x0000620000f77a02 */ /* 0x000fe20000000f00 */
[----:B------:R-:W-:Y:S01]  /*114b0*/  IMAD.MOV.U32 R114, RZ, RZ, c[0x0][0x180] ;  /* 0x00006000ff727624 */ /* 0x000fe200078e00ff */
[----:B--2---:R-:W-:Y:S01]  /*114c0*/  LOP3.LUT R112, R222, 0x7f, RZ, 0xc0, !PT ;  /* 0x0000007fde707812 */ /* 0x004fe200078ec0ff */
[----:B------:R2:W-:Y:S01]  /*114d0*/  STL.64 [R1+0x7e0], R10 ;  /* 0x0007e00a01007387 */ /* 0x0005e20000100a00 */
[----:B-1----:R-:W-:Y:S01]  /*114e0*/  LEA R8, P0, R5, R0, 0x2 ;  /* 0x0000000005087211 */ /* 0x002fe200078010ff */
[----:B------:R-:W-:Y:S01]  /*114f0*/  IMAD.SHL.U32 R0, R247, 0x4, RZ ;  /* 0x00000004f7007824 */ /* 0x000fe200078e00ff */
[----:B------:R-:W-:Y:S01]  /*11500*/  IADD3 R6, R114, -0x19, RZ ;  /* 0xffffffe772067810 */ /* 0x000fe20007ffe0ff */
[----:B------:R-:W-:Y:S01]  /*11510*/  IMAD.SHL.U32 R3, R112, 0x4, RZ ;  /* 0x0000000470037824 */ /* 0x000fe200078e00ff */
[----:B------:R-:W-:Y:S01]  /*11520*/  LEA.HI.X.SX32 R9, R5, R2, 0x2, P0 ;  /* 0x0000000205097211 */ /* 0x000fe200000f16ff */
[----:B------:R-:W-:Y:S01]  /*11530*/  ULDC.64 UR4, c[0x0][0x118] ;  /* 0x0000460000047ab9 */ /* 0x000fe20000000a00 */
[----:B------:R-:W-:Y:S01]  /*11540*/  IMAD.SHL.U32 R218, R247, 0x8, RZ ;  /* 0x00000008f7da7824 */ /* 0x000fe200078e00ff */
[----:B------:R-:W-:Y:S01]  /*11550*/  ISETP.GE.U32.AND P0, PT, R6, 0x7fffffa8, PT ;  /* 0x7fffffa80600780c */ /* 0x000fe20003f06070 */
[C---:B--2---:R-:W-:Y:S01]  /*11560*/  IMAD.WIDE R10, R0.reuse, 0x4, R232 ;  /* 0x00000004000a7825 */ /* 0x044fe200078e02e8 */
[----:B------:R1:W-:Y:S03]  /*11570*/  STL.64 [R1+0xb10], R8 ;  /* 0x000b100801007387 */ /* 0x0003e60000100a00 */
[C---:B------:R-:W-:Y:S01]  /*11580*/  IMAD.WIDE R6, R0.reuse, 0x4, R228 ;  /* 0x0000000400067825 */ /* 0x040fe200078e02e4 */
[----:B------:R2:W-:Y:S03]  /*11590*/  LDGSTS.E [R3], [R232.64], !P3 ;  /* 0x00000000e8037fae */ /* 0x0005e6000d921844 */
[C---:B------:R-:W-:Y:S01]  /*115a0*/  IMAD.WIDE R4, R0.reuse, 0x4, R226 ;  /* 0x0000000400047825 */ /* 0x040fe200078e02e2 */
[----:B------:R2:W-:Y:S03]  /*115b0*/  LDGSTS.E [R3+0x200], [R230.64], !P3 ;  /* 0x00200000e6037fae */ /* 0x0005e6000d921844 */
[----:B-1----:R-:W-:Y:S01]  /*115c0*/  IMAD.WIDE R8, R0, 0x4, R230 ;  /* 0x0000000400087825 */ /* 0x002fe200078e02e6 */
[----:B------:R2:W-:Y:S03]  /*115d0*/  LDGSTS.E [R3+0x400], [R228.64], !P3 ;  /* 0x00400000e4037fae */ /* 0x0005e6000d921844 */
[----:B------:R-:W-:Y:S01]  /*115e0*/  IMAD.WIDE R224, R218, 0x4, R232 ;  /* 0x00000004dae07825 */ /* 0x000fe200078e02e8 */
[----:B------:R2:W-:Y:S04]  /*115f0*/  LDGSTS.E [R3+0x600], [R226.64], !P3 ;  /* 0x00600000e2037fae */ /* 0x0005e8000d921844 */
[----:B------:R-:W-:Y:S04]  /*11600*/  STL.64 [R1+0x28], R10 ;  /* 0x0000280a01007387 */ /* 0x000fe80000100a00 */
[----:B------:R2:W-:Y:S01]  /*11610*/  LDGSTS.E [R3+0x2000], [R10.64], !P1 ;  /* 0x020000000a037fae */ /* 0x0005e2000c921844 */
[----:B------:R-:W-:-:S03]  /*11620*/  IADD3 R0, R114, -0x21, RZ ;  /* 0xffffffdf72007810 */ /* 0x000fc60007ffe0ff */
[----:B------:R-:W-:Y:S04]  /*11630*/  STL.64 [R1+0x20], R8 ;  /* 0x0000200801007387 */ /* 0x000fe80000100a00 */
[----:B------:R1:W-:Y:S01]  /*11640*/  LDGSTS.E [R3+0x2200], [R8.64], !P1 ;  /* 0x0220000008037fae */ /* 0x0003e2000c921844 */
[----:B------:R-:W-:-:S03]  /*11650*/  IMAD R210, R247, 0xc, RZ ;  /* 0x0000000cf7d27824 */ /* 0x000fc600078e02ff */
[----:B------:R-:W-:Y:S01]  /*11660*/  STL.64 [R1+0x18], R6 ;  /* 0x0000180601007387 */ /* 0x000fe20000100a00 */
[----:B------:R-:W-:-:S03]  /*11670*/  IMAD.WIDE R222, R218, 0x4, R230 ;  /* 0x00000004dade7825 */ /* 0x000fc600078e02e6 */
[----:B------:R3:W-:Y:S01]  /*11680*/  LDGSTS.E [R3+0x2400], [R6.64], !P1 ;  /* 0x0240000006037fae */ /* 0x0007e2000c921844 */
[----:B------:R-:W-:-:S03]  /*11690*/  IMAD.WIDE R220, R218, 0x4, R228 ;  /* 0x00000004dadc7825 */ /* 0x000fc600078e02e4 */
[----:B------:R-:W-:Y:S04]  /*116a0*/  STL.64 [R1+0x10], R4 ;  /* 0x0000100401007387 */ /* 0x000fe80000100a00 */
[----:B------:R4:W-:Y:S01]  /*116b0*/  LDGSTS.E [R3+0x2600], [R4.64], !P1 ;  /* 0x0260000004037fae */ /* 0x0009e2000c921844 */
[----:B------:R-:W-:-:S03]  /*116c0*/  IMAD.WIDE R218, R218, 0x4, R226 ;  /* 0x00000004dada7825 */ /* 0x000fc600078e02e2 */
[----:B------:R1:W-:Y:S04]  /*116d0*/  LDGSTS.E [R3+0x4000], [R224.64], !P6 ;  /* 0x04000000e0037fae */ /* 0x0003e8000f121844 */
[----:B------:R1:W-:Y:S01]  /*116e0*/  STL.64 [R1+0x4480], R224 ;  /* 0x004480e001007387 */ /* 0x0003e20000100a00 */
[----:B------:R-:W-:Y:S01]  /*116f0*/  ISETP.GE.U32.AND P1, PT, R0, 0x7fffffa0, PT ;  /* 0x7fffffa00000780c */ /* 0x000fe20003f26070 */
[----:B------:R-:W-:Y:S01]  /*11700*/  IMAD.WIDE R216, R210, 0x4, R232 ;  /* 0x00000004d2d87825 */ /* 0x000fe200078e02e8 */
[----:B------:R-:W-:-:S03]  /*11710*/  IADD3 R0, R114, -0x25, RZ ;  /* 0xffffffdb72007810 */ /* 0x000fc60007ffe0ff */
[----:B------:R-:W-:Y:S02]  /*11720*/  IMAD.SHL.U32 R202, R247, 0x10, RZ ;  /* 0x00000010f7ca7824 */ /* 0x000fe400078e00ff */
[----:B-1----:R-:W-:Y:S02]  /*11730*/  IMAD.SHL.U32 R225, R112, 0x4, RZ ;  /* 0x0000000470e17824 */ /* 0x002fe400078e00ff */
[----:B------:R-:W-:Y:S02]  /*11740*/  IMAD.MOV.U32 R224, RZ, RZ, c[0x0][0x180] ;  /* 0x00006000ffe07624 */ /* 0x000fe400078e00ff */
[C---:B------:R-:W-:Y:S01]  /*11750*/  IMAD.WIDE R214, R210.reuse, 0x4, R230 ;  /* 0x00000004d2d67825 */ /* 0x040fe200078e02e6 */
[----:B------:R1:W-:Y:S03]  /*11760*/  LDGSTS.E [R225+0x4200], [R222.64], !P6 ;  /* 0x04200000dee17fae */ /* 0x0003e6000f121844 */
[C---:B------:R-:W-:Y:S01]  /*11770*/  IMAD.WIDE R212, R210.reuse, 0x4, R228 ;  /* 0x00000004d2d47825 */ /* 0x040fe200078e02e4 */
[----:B------:R1:W-:Y:S03]  /*11780*/  LDGSTS.E [R225+0x4400], [R220.64], !P6 ;  /* 0x04400000dce17fae */ /* 0x0003e6000f121844 */
[----:B------:R-:W-:Y:S01]  /*11790*/  IMAD.WIDE R210, R210, 0x4, R226 ;  /* 0x00000004d2d27825 */ /* 0x000fe200078e02e2 */
[----:B------:R1:W-:Y:S01]  /*117a0*/  LDGSTS.E [R225+0x4600], [R218.64], !P6 ;  /* 0x04600000dae17fae */ /* 0x0003e2000f121844 */
[----:B------:R-:W-:-:S02]  /*117b0*/  ISETP.GE.U32.AND P6, PT, R0, 0x7fffff9c, PT ;  /* 0x7fffff9c0000780c */ /* 0x000fc40003fc6070 */
[----:B------:R-:W-:Y:S01]  /*117c0*/  IADD3 R0, R224, -0x29, RZ ;  /* 0xffffffd7e0007810 */ /* 0x000fe20007ffe0ff */
[----:B------:R1:W-:Y:S01]  /*117d0*/  LDGSTS.E [R225+0x6000], [R216.64], !P4 ;  /* 0x06000000d8e17fae */ /* 0x0003e2000e121844 */
[----:B------:R-:W-:Y:S01]  /*117e0*/  IMAD.WIDE R208, R202, 0x4, R232 ;  /* 0x00000004cad07825 */ /* 0x000fe200078e02e8 */
[----:B------:R-:W-:Y:S02]  /*117f0*/  IADD3 R2, R114, -0x1d, RZ ;  /* 0xffffffe372027810 */ /* 0x000fe40007ffe0ff */
[----:B------:R1:W-:Y:S01]  /*11800*/  LDGSTS.E [R225+0x6200], [R214.64], !P4 ;  /* 0x06200000d6e17fae */ /* 0x0003e2000e121844 */
[----:B------:R-:W-:Y:S02]  /*11810*/  IMAD R194, R247, 0x14, RZ ;  /* 0x00000014f7c27824 */ /* 0x000fe400078e02ff */
[C---:B------:R-:W-:Y:S01]  /*11820*/  IMAD.WIDE R206, R202.reuse, 0x4, R230 ;  /* 0x00000004cace7825 */ /* 0x040fe200078e02e6 */
[----:B------:R1:W-:Y:S03]  /*11830*/  LDGSTS.E [R225+0x6400], [R212.64], !P4 ;  /* 0x06400000d4e17fae */ /* 0x0003e6000e121844 */
[----:B------:R-:W-:Y:S01]  /*11840*/  IMAD.WIDE R204, R202, 0x4, R228 ;  /* 0x00000004cacc7825 */ /* 0x000fe200078e02e4 */
[----:B------:R1:W-:Y:S01]  /*11850*/  LDGSTS.E [R225+0x6600], [R210.64], !P4 ;  /* 0x06600000d2e17fae */ /* 0x0003e2000e121844 */
[----:B------:R-:W-:-:S02]  /*11860*/  ISETP.GE.U32.AND P4, PT, R0, 0x7fffff98, PT ;  /* 0x7fffff980000780c */ /* 0x000fc40003f86070 */
[----:B------:R-:W-:Y:S01]  /*11870*/  IMAD.WIDE R202, R202, 0x4, R226 ;  /* 0x00000004caca7825 */ /* 0x000fe200078e02e2 */
[----:B------:R-:W-:Y:S01]  /*11880*/  IADD3 R0, R224, -0x2d, RZ ;  /* 0xffffffd3e0007810 */ /* 0x000fe20007ffe0ff */
[----:B------:R1:W-:Y:S02]  /*11890*/  LDGSTS.E [R225+0x8000], [R208.64], !P5 ;  /* 0x08000000d0e17fae */ /* 0x0003e4000e921844 */
[----:B------:R-:W-:Y:S01]  /*118a0*/  IMAD.WIDE R200, R194, 0x4, R232 ;  /* 0x00000004c2c87825 */ /* 0x000fe200078e02e8 */
[----:B------:R-:W-:Y:S01]  /*118b0*/  ISETP.GE.U32.AND P3, PT, R2, 0x7fffffa4, PT ;  /* 0x7fffffa40200780c */ /* 0x000fe20003f66070 */
[----:B------:R1:W-:Y:S02]  /*118c0*/  LDGSTS.E [R225+0x8200], [R206.64], !P5 ;  /* 0x08200000cee17fae */ /* 0x0003e4000e921844 */
        /* <DEDUP_REMOVED lines=9> */
[C---:B------:R-:W-:Y:S02]  /*11960*/  IMAD.WIDE R192, R186.reuse, 0x4, R232 ;  /* 0x00000004bac07825 */ /* 0x040fe400078e02e8 */
        /* <DEDUP_REMOVED lines=9> */
[----:B------:R1:W-:Y:S01]  /*11a00*/  LDGSTS.E [R225+0xc000], [R192.64], !P0 ;  /* 0x0c000000c0e17fae */ /* 0x0003e2000c121844 */
[----:B------:R-:W-:Y:S01]  /*11a10*/  SHF.L.U32 R170, R247, 0x5, RZ ;  /* 0x00000005f7aa7819 */ /* 0x000fe200000006ff */
[C---:B------:R-:W-:Y:S02]  /*11a20*/  IMAD.WIDE R184, R178.reuse, 0x4, R232 ;  /* 0x00000004b2b87825 */ /* 0x040fe400078e02e8 */
[----:B------:R1:W-:Y:S02]  /*11a30*/  LDGSTS.E [R225+0xc200], [R190.64], !P0 ;  /* 0x0c200000bee17fae */ /* 0x0003e4000c121844 */
[C---:B------:R-:W-:Y:S02]  /*11a40*/  IMAD.WIDE R182, R178.reuse, 0x4, R230 ;  /* 0x00000004b2b67825 */ /* 0x040fe400078e02e6 */
[----:B------:R1:W-:Y:S02]  /*11a50*/  LDGSTS.E [R225+0xc400], [R188.64], !P0 ;  /* 0x0c400000bce17fae */ /* 0x0003e4000c121844 */
[----:B------:R-:W-:-:S02]  /*11a60*/  IMAD.WIDE R180, R178, 0x4, R228 ;  /* 0x00000004b2b47825 */ /* 0x000fc400078e02e4 */
[----:B------:R1:W-:Y:S01]  /*11a70*/  LDGSTS.E [R225+0xc600], [R186.64], !P0 ;  /* 0x0c600000bae17fae */ /* 0x0003e2000c121844 */
[----:B------:R-:W-:Y:S01]  /*11a80*/  ISETP.GE.U32.AND P0, PT, R0, 0x7fffff8c, PT ;  /* 0x7fffff8c0000780c */ /* 0x000fe20003f06070 */
[----:B------:R-:W-:Y:S01]  /*11a90*/  IMAD.WIDE R178, R178, 0x4, R226 ;  /* 0x00000004b2b27825 */ /* 0x000fe200078e02e2 */
[----:B------:R-:W-:Y:S01]  /*11aa0*/  IADD3 R0, R224, -0x39, RZ ;  /* 0xffffffc7e0007810 */ /* 0x000fe20007ffe0ff */
[----:B------:R1:W-:Y:S02]  /*11ab0*/  LDGSTS.E [R225+0xe000], [R184.64], !P3 ;  /* 0x0e000000b8e17fae */ /* 0x0003e4000d921844 */
[----:B------:R-:W-:Y:S02]  /*11ac0*/  IMAD.WIDE R176, R170, 0x4, R232 ;  /* 0x00000004aab07825 */ /* 0x000fe400078e02e8 */
[----:B------:R1:W-:Y:S02]  /*11ad0*/  LDGSTS.E [R225+0xe200], [R182.64], !P3 ;  /* 0x0e200000b6e17fae */ /* 0x0003e4000d921844 */
[----:B------:R-:W-:-:S02]  /*11ae0*/  IMAD R162, R247, 0x24, RZ ;  /* 0x00000024f7a27824 */ /* 0x000fc400078e02ff */
[C---:B------:R-:W-:Y:S01]  /*11af0*/  IMAD.WIDE R174, R170.reuse, 0x4, R230 ;  /* 0x00000004aaae7825 */ /* 0x040fe200078e02e6 */
[----:B------:R1:W-:Y:S03]  /*11b00*/  LDGSTS.E [R225+0xe400], [R180.64], !P3 ;  /* 0x0e400000b4e17fae */ /* 0x0003e6000d921844 */
[----:B------:R-:W-:Y:S01]  /*11b10*/  IMAD.WIDE R172, R170, 0x4, R228 ;  /* 0x00000004aaac7825 */ /* 0x000fe200078e02e4 */
[----:B------:R1:W-:Y:S01]  /*11b20*/  LDGSTS.E [R225+0xe600], [R178.64], !P3 ;  /* 0x0e600000b2e17fae */ /* 0x0003e2000d921844 */
[----:B------:R-:W-:Y:S02]  /*11b30*/  ISETP.GE.U32.AND P3, PT, R0, 0x7fffff88, PT ;  /* 0x7fffff880000780c */ /* 0x000fe40003f66070 */
[----:B------:R-:W-:Y:S01]  /*11b40*/  IMAD.WIDE R170, R170, 0x4, R226 ;  /* 0x00000004aaaa7825 */ /* 0x000fe200078e02e2 */
[----:B------:R-:W-:Y:S01]  /*11b50*/  IADD3 R0, R224, -0x3d, RZ ;  /* 0xffffffc3e0007810 */ /* 0x000fe20007ffe0ff */
[----:B------:R1:W-:Y:S02]  /*11b60*/  LDGSTS.E [R225+0x10000], [R176.64], !P1 ;  /* 0x10000000b0e17fae */ /* 0x0003e4000c921844 */
[----:B------:R-:W-:-:S02]  /*11b70*/  IMAD.WIDE R168, R162, 0x4, R232 ;  /* 0x00000004a2a87825 */ /* 0x000fc400078e02e8 */
        /* <DEDUP_REMOVED lines=43> */
[----:B------:R-:W-:Y:S02]  /*11e30*/  IMAD R122, R247, 0x38, RZ ;  /* 0x00000038f77a7824 */ /* 0x000fe400078e02ff */
[C---:B------:R-:W-:Y:S01]  /*11e40*/  IMAD.WIDE R136, R130.reuse, 0x4, R232 ;  /* 0x0000000482887825 */ /* 0x040fe200078e02e8 */
[----:B------:R1:W-:Y:S03]  /*11e50*/  LDGSTS.E [R225+0x18200], [R142.64], !P2 ;  /* 0x182000008ee17fae */ /* 0x0003e6000d121844 */
        /* <DEDUP_REMOVED lines=10> */
[----:B------:R-:W-:Y:S03]  /*11f00*/  STL.64 [R1+0x4488], R222 ;  /* 0x004488de01007387 */ /* 0x000fe60000100a00 */
[C---:B------:R-:W-:Y:S01]  /*11f10*/  IMAD.WIDE R126, R122.reuse, 0x4, R230 ;  /* 0x000000047a7e7825 */ /* 0x040fe200078e02e6 */
[----:B------:R1:W-:Y:S03]  /*11f20*/  LDGSTS.E [R225+0x1a200], [R134.64], !P0 ;  /* 0x1a20000086e17fae */ /* 0x0003e6000c121844 */
[C---:B------:R-:W-:Y:S01]  /*11f30*/  IMAD.WIDE R124, R122.reuse, 0x4, R228 ;  /* 0x000000047a7c7825 */ /* 0x040fe200078e02e4 */
[----:B------:R-:W-:Y:S03]  /*11f40*/  STL.64 [R1+0x4490], R220 ;  /* 0x004490dc01007387 */ /* 0x000fe60000100a00 */
[----:B------:R-:W-:Y:S01]  /*11f50*/  IMAD.WIDE R122, R122, 0x4, R226 ;  /* 0x000000047a7a7825 */ /* 0x000fe200078e02e2 */
[----:B------:R1:W-:Y:S03]  /*11f60*/  LDGSTS.E [R225+0x1a400], [R132.64], !P0 ;  /* 0x1a40000084e17fae */ /* 0x0003e6000c121844 */
[C---:B------:R-:W-:Y:S01]  /*11f70*/  IMAD.WIDE R120, R114.reuse, 0x4, R232 ;  /* 0x0000000472787825 */ /* 0x040fe200078e02e8 */
[----:B------:R-:W-:Y:S03]  /*11f80*/  STL.64 [R1+0x4498], R218 ;  /* 0x004498da01007387 */ /* 0x000fe60000100a00 */
[----:B------:R-:W-:Y:S01]  /*11f90*/  IMAD.WIDE R118, R114, 0x4, R230 ;  /* 0x0000000472767825 */ /* 0x000fe200078e02e6 */
[----:B------:R1:W-:Y:S01]  /*11fa0*/  LDGSTS.E [R225+0x1a600], [R130.64], !P0 ;  /* 0x1a60000082e17fae */ /* 0x0003e2000c121844 */
[----:B------:R-:W-:-:S02]  /*11fb0*/  ISETP.GE.U32.AND P0, PT, R0, 0x7fffffaf, PT ;  /* 0x7fffffaf0000780c */ /* 0x000fc40003f06070 */
[----:B------:R-:W-:Y:S01]  /*11fc0*/  IADD3 R0, R224, -0x16, RZ ;  /* 0xffffffeae0007810 */ /* 0x000fe20007ffe0ff */
[----:B------:R-:W-:Y:S01]  /*11fd0*/  STL.64 [R1+0x44a0], R216 ;  /* 0x0044a0d801007387 */ /* 0x000fe20000100a00 */
[----:B------:R-:W-:-:S03]  /*11fe0*/  IMAD.WIDE R116, R114, 0x4, R228 ;  /* 0x0000000472747825 */ /* 0x000fc600078e02e4 */
[----:B------:R1:W-:Y:S01]  /*11ff0*/  LDGSTS.E [R225+0x1c000], [R128.64], !P3 ;  /* 0x1c00000080e17fae */ /* 0x0003e2000d921844 */
[----:B------:R-:W-:Y:S01]  /*12000*/  IMAD.WIDE R114, R114, 0x4, R226 ;  /* 0x0000000472727825 */ /* 0x000fe200078e02e2 */
[----:B------:R-:W-:Y:S02]  /*12010*/  LOP3.LUT R235, R225, 0x20, RZ, 0x3c, !PT ;  /* 0x00000020e1eb7812 */ /* 0x000fe400078e3cff */
[----:B------:R-:W-:Y:S01]  /*12020*/  STL.64 [R1+0x44a8], R214 ;  /* 0x0044a8d601007387 */ /* 0x000fe20000100a00 */
[----:B------:R-:W-:-:S03]  /*12030*/  IMAD.WIDE R8, R247, 0x4, R232 ;  /* 0x00000004f7087825 */ /* 0x000fc600078e02e8 */
[----:B------:R1:W-:Y:S01]  /*12040*/  LDGSTS.E [R225+0x1c200], [R126.64], !P3 ;  /* 0x1c2000007ee17fae */ /* 0x0003e2000d921844 */
[----:B---3--:R-:W-:-:S03]  /*12050*/  IMAD.WIDE R6, R247, 0x4, R230 ;  /* 0x00000004f7067825 */ /* 0x008fc600078e02e6 */
[----:B------:R-:W-:Y:S01]  /*12060*/  STL.64 [R1+0x44b0], R212 ;  /* 0x0044b0d401007387 */ /* 0x000fe20000100a00 */
[----:B----4-:R-:W-:-:S03]  /*12070*/  IMAD.WIDE R4, R247, 0x4, R228 ;  /* 0x00000004f7047825 */ /* 0x010fc600078e02e4 */
[----:B------:R3:W-:Y:S01]  /*12080*/  LDGSTS.E [R225+0x1c400], [R124.64], !P3 ;  /* 0x1c4000007ce17fae */ /* 0x0007e2000d921844 */
[----:B--2---:R-:W-:-:S03]  /*12090*/  IMAD.WIDE R2, R247, 0x4, R226 ;  /* 0x00000004f7027825 */ /* 0x004fc600078e02e2 */
[----:B------:R-:W-:Y:S04]  /*120a0*/  STL.64 [R1+0x44b8], R210 ;  /* 0x0044b8d201007387 */ /* 0x000fe80000100a00 */
[----:B------:R3:W-:Y:S01]  /*120b0*/  LDGSTS.E [R225+0x1c600], [R122.64], !P3 ;  /* 0x1c6000007ae17fae */ /* 0x0007e2000d921844 */
[----:B------:R-:W-:-:S03]  /*120c0*/  ISETP.GE.U32.AND P3, PT, R0, 0x7fffffab, PT ;  /* 0x7fffffab0000780c */ /* 0x000fc60003f66070 */
[----:B------:R-:W-:Y:S01]  /*120d0*/  STL.64 [R1+0x44c0], R208 ;  /* 0x0044c0d001007387 */ /* 0x000fe20000100a00 */
[----:B------:R-:W-:-:S03]  /*120e0*/  IADD3 R0, R224, -0x1a, RZ ;  /* 0xffffffe6e0007810 */ /* 0x000fc60007ffe0ff */
[----:B------:R3:W-:Y:S01]  /*120f0*/  LDGSTS.E [R225+0x1e000], [R120.64], !P1 ;  /* 0x1e00000078e17fae */ /* 0x0007e2000c921844 */
[----:B------:R-:W-:-:S03]  /*12100*/  IMAD R248, R247, 0x5, RZ ;  /* 0x00000005f7f87824 */ /* 0x000fc600078e02ff */
[----:B------:R-:W-:Y:S04]  /*12110*/  STL.64 [R1+0x44c8], R206 ;  /* 0x0044c8ce01007387 */ /* 0x000fe80000100a00 */
[----:B------:R3:W-:Y:S04]  /*12120*/  LDGSTS.E [R225+0x1e200], [R118.64], !P1 ;  /* 0x1e20000076e17fae */ /* 0x0007e8000c921844 */
[----:B------:R-:W-:Y:S04]  /*12130*/  STL.64 [R1+0x44d0], R204 ;  /* 0x0044d0cc01007387 */ /* 0x000fe80000100a00 */
[----:B------:R3:W-:Y:S04]  /*12140*/  LDGSTS.E [R225+0x1e400], [R116.64], !P1 ;  /* 0x1e40000074e17fae */ /* 0x0007e8000c921844 */
        /* <DEDUP_REMOVED lines=8> */
[----:B------:R4:W-:Y:S01]  /*121d0*/  LDGSTS.E [R235+0xa00], [R6.64], !P6 ;  /* 0x00a0000006eb7fae */ /* 0x0009e2000f121844 */
[----:B------:R-:W-:-:S03]  /*121e0*/  IMAD.WIDE R250, R248, 0x4, R228 ;  /* 0x00000004f8fa7825 */ /* 0x000fc600078e02e4 */
[----:B------:R1:W-:Y:S04]  /*121f0*/  STL.64 [R1+0x58], R4 ;  /* 0x0000580401007387 */ /* 0x0003e80000100a00 */
[----:B------:R1:W-:Y:S04]  /*12200*/  LDGSTS.E [R235+0xc00], [R4.64], !P6 ;  /* 0x00c0000004eb7fae */ /* 0x0003e8000f121844 */
[----:B------:R2:W-:Y:S04]  /*12210*/  STL.64 [R1+0x50], R2 ;  /* 0x0000500201007387 */ /* 0x0005e80000100a00 */
[----:B------:R2:W-:Y:S01]  /*12220*/  LDGSTS.E [R235+0xe00], [R2.64], !P6 ;  /* 0x00e0000002eb7fae */ /* 0x0005e2000f121844 */
[----:B-1----:R-:W-:Y:S01]  /*12230*/  IMAD.WIDE R4, R248, 0x4, R232 ;  /* 0x00000004f8047825 */ /* 0x002fe200078e02e8 */
[----:B------:R-:W-:-:S02]  /*12240*/  ISETP.GE.U32.AND P6, PT, R0, 0x7fffffa3, PT ;  /* 0x7fffffa30000780c */ /* 0x000fc40003fc6070 */
[----:B------:R-:W-:Y:S01]  /*12250*/  IADD3 R0, R224, -0x22, RZ ;  /* 0xffffffdee0007810 */ /* 0x000fe20007ffe0ff */
[----:B------:R-:W-:Y:S01]  /*12260*/  IMAD.WIDE R112, R106, 0x4, R232 ;  /* 0x000000046a707825 */ /* 0x000fe200078e02e8 */
[----:B------:R1:W-:Y:S03]  /*12270*/  LDGSTS.E [R235+0x2800], [R4.64], !P4 ;  /* 0x0280000004eb7fae */ /* 0x0003e6000e121844 */
[----:B--2---:R-:W-:-:S04]  /*12280*/  IMAD.WIDE R2, R248, 0x4, R230 ;  /* 0x00000004f8027825 */ /* 0x004fc800078e02e6 */
[----:B------:R-:W-:Y:S01]  /*12290*/  IMAD.WIDE R248, R248, 0x4, R226 ;  /* 0x00000004f8f87825 */ /* 0x000fe200078e02e2 */
[----:B------:R2:W-:Y:S03]  /*122a0*/  LDGSTS.E [R235+0x2a00], [R2.64], !P4 ;  /* 0x02a0000002eb7fae */ /* 0x0005e6000e121844 */
[----:B------:R-:W-:Y:S01]  /*122b0*/  IMAD R98, R247, 0xd, RZ ;  /* 0x0000000df7627824 */ /* 0x000fe200078e02ff */
[----:B------:R1:W-:Y:S01]  /*122c0*/  LDGSTS.E [R235+0x2c00], [R250.64], !P4 ;  /* 0x02c00000faeb7fae */ /* 0x0003e2000e121844 */
[----:B------:R-:W-:-:S03]  /*122d0*/  IMAD.WIDE R110, R106, 0x4, R230 ;  /* 0x000000046a6e7825 */ /* 0x000fc600078e02e6 */
[----:B------:R1:W-:Y:S01]  /*122e0*/  LDGSTS.E [R235+0x2e00], [R248.64], !P4 ;  /* 0x02e00000f8eb7fae */ /* 0x0003e2000e121844 */
[----:B------:R-:W-:Y:S01]  /*122f0*/  IMAD.WIDE R108, R106, 0x4, R228 ;  /* 0x000000046a6c7825 */ /* 0x000fe200078e02e4 */
[----:B------:R-:W-:Y:S02]  /*12300*/  ISETP.GE.U32.AND P4, PT, R0, 0x7fffff9f, PT ;  /* 0x7fffff9f0000780c */ /* 0x000fe40003f86070 */
[----:B------:R1:W-:Y:S01]  /*12310*/  LDGSTS.E [R235+0x4800], [R112.64], !P5 ;  /* 0x0480000070eb7fae */ /* 0x0003e2000e921844 */
[----:B------:R-:W-:Y:S01]  /*12320*/  IMAD.WIDE R106, R106, 0x4, R226 ;  /* 0x000000046a6a7825 */ /* 0x000fe200078e02e2 */
[----:B------:R-:W-:Y:S02]  /*12330*/  IADD3 R0, R224, -0x26, RZ ;  /* 0xffffffdae0007810 */ /* 0x000fe40007ffe0ff */
[----:B------:R1:W-:Y:S01]  /*12340*/  LDGSTS.E [R235+0x4a00], [R110.64], !P5 ;  /* 0x04a000006eeb7fae */ /* 0x0003e2000e921844 */
[----:B------:R-:W-:-:S03]  /*12350*/  IMAD.WIDE R104, R98, 0x4, R232 ;  /* 0x0000000462687825 */ /* 0x000fc600078e02e8 */
[----:B------:R1:W-:Y:S01]  /*12360*/  LDGSTS.E [R235+0x4c00], [R108.64], !P5 ;  /* 0x04c000006ceb7fae */ /* 0x0003e2000e921844 */
[----:B------:R-:W-:Y:S02]  /*12370*/  IMAD R90, R247, 0x11, RZ ;  /* 0x00000011f75a7824 */ /* 0x000fe400078e02ff */
        /* <DEDUP_REMOVED lines=8> */
[C---:B------:R-:W-:Y:S02]  /*12400*/  IMAD.WIDE R96, R90.reuse, 0x4, R232 ;  /* 0x000000045a607825 */ /* 0x040fe400078e02e8 */
[----:B------:R1:W-:Y:S02]  /*12410*/  LDGSTS.E [R235+0x6c00], [R100.64], !P2 ;  /* 0x06c0000064eb7fae */ /* 0x0003e4000d121844 */
[----:B------:R-:W-:Y:S02]  /*12420*/  IMAD R82, R247, 0x15, RZ ;  /* 0x00000015f7527824 */ /* 0x000fe400078e02ff */
[----:B------:R-:W-:Y:S01]  /*12430*/  IMAD.WIDE R94, R90, 0x4, R230 ;  /* 0x000000045a5e7825 */ /* 0x000fe200078e02e6 */
[----:B------:R1:W-:Y:S01]  /*12440*/  LDGSTS.E [R235+0x6e00], [R98.64], !P2 ;  /* 0x06e0000062eb7fae */ /* 0x0003e2000d121844 */
[----:B------:R-:W-:-:S02]  /*12450*/  ISETP.GE.U32.AND P2, PT, R0, 0x7fffff97, PT ;  /* 0x7fffff970000780c */ /* 0x000fc40003f46070 */
[----:B------:R-:W-:Y:S01]  /*12460*/  IMAD.WIDE R92, R90, 0x4, R228 ;  /* 0x000000045a5c7825 */ /* 0x000fe200078e02e4 */
[----:B------:R-:W-:Y:S01]  /*12470*/  IADD3 R0, R224, -0x2e, RZ ;  /* 0xffffffd2e0007810 */ /* 0x000fe20007ffe0ff */
[----:B------:R1:W-:Y:S02]  /*12480*/  LDGSTS.E [R235+0x8800], [R96.64], !P0 ;  /* 0x0880000060eb7fae */ /* 0x0003e4000c121844 */
[----:B------:R-:W-:Y:S02]  /*12490*/  IMAD.WIDE R90, R90, 0x4, R226 ;  /* 0x000000045a5a7825 */ /* 0x000fe400078e02e2 */
[----:B------:R1:W-:Y:S02]  /*124a0*/  LDGSTS.E [R235+0x8a00], [R94.64], !P0 ;  /* 0x08a000005eeb7fae */ /* 0x0003e4000c121844 */
[----:B------:R-:W-:Y:S02]  /*124b0*/  IMAD.WIDE R88, R82, 0x4, R232 ;  /* 0x0000000452587825 */ /* 0x000fe400078e02e8 */
[----:B------:R1:W-:Y:S02]  /*124c0*/  LDGSTS.E [R235+0x8c00], [R92.64], !P0 ;  /* 0x08c000005ceb7fae */ /* 0x0003e4000c121844 */
[----:B------:R-:W-:-:S02]  /*124d0*/  IMAD R74, R247, 0x19, RZ ;  /* 0x00000019f74a7824 */ /* 0x000fc400078e02ff */
[----:B------:R-:W-:Y:S01]  /*124e0*/  IMAD.WIDE R86, R82, 0x4, R230 ;  /* 0x0000000452567825 */ /* 0x000fe200078e02e6 */
[----:B------:R1:W-:Y:S01]  /*124f0*/  LDGSTS.E [R235+0x8e00], [R90.64], !P0 ;  /* 0x08e000005aeb7fae */ /* 0x0003e2000c121844 */
[----:B------:R-:W-:Y:S02]  /*12500*/  ISETP.GE.U32.AND P0, PT, R0, 0x7fffff93, PT ;  /* 0x7fffff930000780c */ /* 0x000fe40003f06070 */
[----:B------:R-:W-:Y:S01]  /*12510*/  IMAD.WIDE R84, R82, 0x4, R228 ;  /* 0x0000000452547825 */ /* 0x000fe200078e02e4 */
[----:B------:R-:W-:Y:S01]  /*12520*/  IADD3 R0, R224, -0x32, RZ ;  /* 0xffffffcee0007810 */ /* 0x000fe20007ffe0ff */
[----:B------:R1:W-:Y:S02]  /*12530*/  LDGSTS.E [R235+0xa800], [R88.64], !P3 ;  /* 0x0a80000058eb7fae */ /* 0x0003e4000d921844 */
[----:B------:R-:W-:Y:S02]  /*12540*/  IMAD.WIDE R82, R82, 0x4, R226 ;  /* 0x0000000452527825 */ /* 0x000fe400078e02e2 */
[----:B------:R1:W-:Y:S02]  /*12550*/  LDGSTS.E [R235+0xaa00], [R86.64], !P3 ;  /* 0x0aa0000056eb7fae */ /* 0x0003e4000d921844 */
[----:B------:R-:W-:-:S02]  /*12560*/  IMAD.WIDE R80, R74, 0x4, R232 ;  /* 0x000000044a507825 */ /* 0x000fc400078e02e8 */
[----:B------:R1:W-:Y:S02]  /*12570*/  LDGSTS.E [R235+0xac00], [R84.64], !P3 ;  /* 0x0ac0000054eb7fae */ /* 0x0003e4000d921844 */
        /* <DEDUP_REMOVED lines=86> */
[C---:B------:R-:W-:Y:S02]  /*12ae0*/  IMAD.WIDE R16, R10.reuse, 0x4, R232 ;  /* 0x000000040a107825 */ /* 0x040fe400078e02e8 */
[----:B------:R1:W-:Y:S02]  /*12af0*/  LDGSTS.E [R235+0x1ac00], [R20.64], !P1 ;  /* 0x1ac0000014eb7fae */ /* 0x0003e4000c921844 */
[----:B------:R-:W-:-:S02]  /*12b00*/  IMAD.WIDE R14, R10, 0x4, R230 ;  /* 0x000000040a0e7825 */ /* 0x000fc400078e02e6 */
[----:B------:R1:W-:Y:S02]  /*12b10*/  LDGSTS.E [R235+0x1ae00], [R18.64], !P1 ;  /* 0x1ae0000012eb7fae */ /* 0x0003e4000c921844 */
[----:B------:R-:W-:Y:S01]  /*12b20*/  IMAD.WIDE R12, R10, 0x4, R228 ;  /* 0x000000040a0c7825 */ /* 0x000fe200078e02e4 */
[----:B------:R-:W-:Y:S01]  /*12b30*/  ISETP.GE.U32.AND P1, PT, R0, 0x7fffffae, PT ;  /* 0x7fffffae0000780c */ /* 0x000fe20003f26070 */
[----:B------:R-:W-:Y:S02]  /*12b40*/  STL.64 [R1+0x8], R4 ;  /* 0x0000080401007387 */ /* 0x000fe40000100a00 */
[----:B------:R-:W-:Y:S01]  /*12b50*/  IMAD.WIDE R10, R10, 0x4, R226 ;  /* 0x000000040a0a7825 */ /* 0x000fe200078e02e2 */
[----:B------:R-:W-:Y:S01]  /*12b60*/  IADD3 R0, R224, -0x17, RZ ;  /* 0xffffffe9e0007810 */ /* 0x000fe20007ffe0ff */
[----:B------:R2:W-:Y:S04]  /*12b70*/  STL.64 [R1], R2 ;  /* 0x0000000201007387 */ /* 0x0005e80000100a00 */
[----:B------:R1:W-:Y:S04]  /*12b80*/  LDGSTS.E [R235+0x1c800], [R16.64], !P6 ;  /* 0x1c80000010eb7fae */ /* 0x0003e8000f121844 */
[----:B------:R1:W-:Y:S01]  /*12b90*/  LDGSTS.E [R235+0x1ca00], [R14.64], !P6 ;  /* 0x1ca000000eeb7fae */ /* 0x0003e2000f121844 */
[----:B--2---:R-:W-:-:S03]  /*12ba0*/  IMAD R2, R247, 0x3d, RZ ;  /* 0x0000003df7027824 */ /* 0x004fc600078e02ff */
[----:B------:R2:W-:Y:S04]  /*12bb0*/  LDGSTS.E [R235+0x1cc00], [R12.64], !P6 ;  /* 0x1cc000000ceb7fae */ /* 0x0005e8000f121844 */
[----:B------:R2:W-:Y:S01]  /*12bc0*/  LDGSTS.E [R235+0x1ce00], [R10.64], !P6 ;  /* 0x1ce000000aeb7fae */ /* 0x0005e2000f121844 */
[----:B------:R-:W-:Y:S01]  /*12bd0*/  ISETP.GE.U32.AND P6, PT, R0, 0x7fffffaa, PT ;  /* 0x7fffffaa0000780c */ /* 0x000fe20003fc6070 */
[----:B------:R-:W-:Y:S02]  /*12be0*/  IMAD.SHL.U32 R0, R247, 0x2, RZ ;  /* 0x00000002f7007824 */ /* 0x000fe400078e00ff */
[----:B------:R-:W-:Y:S01]  /*12bf0*/  IMAD.WIDE R8, R2, 0x4, R232 ;  /* 0x0000000402087825 */ /* 0x000fe200078e02e8 */
[----:B------:R-:W-:-:S03]  /*12c00*/  LOP3.LUT R202, R225, 0x40, RZ, 0x3c, !PT ;  /* 0x00000040e1ca7812 */ /* 0x000fc600078e3cff */
[----:B----4-:R-:W-:Y:S01]  /*12c10*/  IMAD.WIDE R6, R2, 0x4, R230 ;  /* 0x0000000402067825 */ /* 0x010fe200078e02e6 */
[----:B------:R-:W-:Y:S01]  /*12c20*/  IADD3 R234, R224, -0x1b, RZ ;  /* 0xffffffe5e0ea7810 */ /* 0x000fe20007ffe0ff */
[----:B------:R2:W-:Y:S02]  /*12c30*/  LDGSTS.E [R235+0x1e800], [R8.64], !P4 ;  /* 0x1e80000008eb7fae */ /* 0x0005e4000e121844 */
[C---:B-1----:R-:W-:Y:S02]  /*12c40*/  IMAD.WIDE R4, R2.reuse, 0x4, R228 ;  /* 0x0000000402047825 */ /* 0x042fe400078e02e4 */
[----:B------:R2:W-:Y:S02]  /*12c50*/  LDGSTS.E [R235+0x1ea00], [R6.64], !P4 ;  /* 0x1ea0000006eb7fae */ /* 0x0005e4000e121844 */
[----:B------:R-:W-:Y:S02]  /*12c60*/  IMAD.WIDE R2, R2, 0x4, R226 ;  /* 0x0000000402027825 */ /* 0x000fe400078e02e2 */
[----:B------:R2:W-:Y:S02]  /*12c70*/  LDGSTS.E [R235+0x1ec00], [R4.64], !P4 ;  /* 0x1ec0000004eb7fae */ /* 0x0005e4000e121844 */
[----:B------:R-:W-:-:S02]  /*12c80*/  IMAD R236, R247, 0x6, RZ ;  /* 0x00000006f7ec7824 */ /* 0x000fc400078e02ff */
[C---:B------:R-:W-:Y:S01]  /*12c90*/  IMAD.WIDE R210, R0.reuse, 0x4, R232 ;  /* 0x0000000400d27825 */ /* 0x040fe200078e02e8 */
[----:B------:R2:W-:Y:S03]  /*12ca0*/  LDGSTS.E [R235+0x1ee00], [R2.64], !P4 ;  /* 0x1ee0000002eb7fae */ /* 0x0005e6000e121844 */
[----:B------:R-:W-:Y:S01]  /*12cb0*/  IMAD.WIDE R208, R0, 0x4, R230 ;  /* 0x0000000400d07825 */ /* 0x000fe200078e02e6 */
[----:B------:R-:W-:Y:S01]  /*12cc0*/  ISETP.GE.U32.AND P4, PT, R234, 0x7fffffa6, PT ;  /* 0x7fffffa6ea00780c */ /* 0x000fe20003f86070 */
[----:B------:R1:W-:Y:S02]  /*12cd0*/  LDGSTS.E [R202+0x1000], [R210.64], !P5 ;  /* 0x01000000d2ca7fae */ /* 0x0003e4000e921844 */
[C---:B------:R-:W-:Y:S02]  /*12ce0*/  IMAD.WIDE R206, R0.reuse, 0x4, R228 ;  /* 0x0000000400ce7825 */ /* 0x040fe400078e02e4 */
[----:B------:R4:W-:Y:S02]  /*12cf0*/  LDGSTS.E [R202+0x1200], [R208.64], !P5 ;  /* 0x01200000d0ca7fae */ /* 0x0009e4000e921844 */
[----:B------:R-:W-:Y:S01]  /*12d00*/  IMAD.WIDE R204, R0, 0x4, R226 ;  /* 0x0000000400cc7825 */ /* 0x000fe200078e02e2 */
[----:B------:R-:W-:Y:S01]  /*12d10*/  IADD3 R0, R224, -0x1f, RZ ;  /* 0xffffffe1e0007810 */ /* 0x000fe20007ffe0ff */
[----:B------:R1:W-:Y:S02]  /*12d20*/  LDGSTS.E [R202+0x1400], [R206.64], !P5 ;  /* 0x01400000ceca7fae */ /* 0x0003e4000e921844 */
[----:B------:R-:W-:Y:S01]  /*12d30*/  IMAD.WIDE R244, R236, 0x4, R232 ;  /* 0x00000004ecf47825 */ /* 0x000fe200078e02e8 */
[----:B------:R-:W-:Y:S01]  /*12d40*/  IADD3 R238, R224, -0x23, RZ ;  /* 0xffffffdde0ee7810 */ /* 0x000fe20007ffe0ff */
[----:B------:R1:W-:Y:S02]  /*12d50*/  LDGSTS.E [R202+0x1600], [R204.64], !P5 ;  /* 0x01600000ccca7fae */ /* 0x0003e4000e921844 */
[----:B------:R-:W-:Y:S01]  /*12d60*/  IMAD.WIDE R242, R236, 0x4, R230 ;  /* 0x00000004ecf27825 */ /* 0x000fe200078e02e6 */
[----:B------:R-:W-:Y:S01]  /*12d70*/  ISETP.GE.U32.AND P5, PT, R0, 0x7fffffa2, PT ;  /* 0x7fffffa20000780c */ /* 0x000fe20003fa6070 */
[----:B------:R1:W-:Y:S02]  /*12d80*/  LDGSTS.E [R202+0x3000], [R244.64], !P2 ;  /* 0x03000000f4ca7fae */ /* 0x0003e4000d121844 */
[----:B--2---:R-:W-:-:S02]  /*12d90*/  IMAD.WIDE R234, R236, 0x4, R228 ;  /* 0x00000004ecea7825 */ /* 0x004fc400078e02e4 */
[----:B------:R2:W-:Y:S02]  /*12da0*/  LDGSTS.E [R202+0x3200], [R242.64], !P2 ;  /* 0x03200000f2ca7fae */ /* 0x0005e4000d121844 */
[----:B------:R-:W-:Y:S02]  /*12db0*/  IMAD.WIDE R236, R236, 0x4, R226 ;  /* 0x00000004ecec7825 */ /* 0x000fe400078e02e2 */
[----:B------:R2:W-:Y:S02]  /*12dc0*/  LDGSTS.E [R202+0x3400], [R234.64], !P2 ;  /* 0x03400000eaca7fae */ /* 0x0005e4000d121844 */
[----:B------:R-:W-:Y:S02]  /*12dd0*/  IMAD R0, R247, 0xa, RZ ;  /* 0x0000000af7007824 */ /* 0x000fe400078e02ff */
[----:B------:R2:W-:Y:S01]  /*12de0*/  LDGSTS.E [R202+0x3600], [R236.64], !P2 ;  /* 0x03600000ecca7fae */ /* 0x0005e2000d121844 */
[----:B------:R-:W-:Y:S01]  /*12df0*/  ISETP.GE.U32.AND P2, PT, R238, 0x7fffff9e, PT ;  /* 0x7fffff9eee00780c */ /* 0x000fe20003f46070 */
[----:B------:R-:W-:-:S02]  /*12e00*/  IMAD.WIDE R238, R0, 0x4, R232 ;  /* 0x0000000400ee7825 */ /* 0x000fc400078e02e8 */
[----:B------:R1:W-:Y:S02]  /*12e10*/  STL.64 [R1+0x48], R210 ;  /* 0x000048d201007387 */ /* 0x0003e40000100a00 */
[----:B------:R-:W-:Y:S02]  /*12e20*/  IMAD.WIDE R240, R0, 0x4, R230 ;  /* 0x0000000400f07825 */ /* 0x000fe400078e02e6 */
[----:B------:R-:W-:Y:S02]  /*12e30*/  STL.64 [R1+0x40], R208 ;  /* 0x000040d001007387 */ /* 0x000fe40000100a00 */
[----:B------:R-:W-:Y:S02]  /*12e40*/  IMAD R246, R247, 0xe, RZ ;  /* 0x0000000ef7f67824 */ /* 0x000fe400078e02ff */
[----:B------:R2:W-:Y:S04]  /*12e50*/  STL.64 [R1+0x38], R206 ;  /* 0x000038ce01007387 */ /* 0x0005e80000100a00 */
[----:B------:R3:W-:Y:S01]  /*12e60*/  STL.64 [R1+0x30], R204 ;  /* 0x000030cc01007387 */ /* 0x0007e20000100a00 */
[----:B-1----:R-:W-:-:S03]  /*12e70*/  IMAD.WIDE R210, R246, 0x4, R232 ;  /* 0x00000004f6d27825 */ /* 0x002fc600078e02e8 */
[----:B------:R1:W-:Y:S01]  /*12e80*/  LDGSTS.E [R202+0x5000], [R238.64], !P0 ;  /* 0x05000000eeca7fae */ /* 0x0003e2000c121844 */
[----:B--2---:R-:W-:-:S03]  /*12e90*/  IMAD.WIDE R206, R0, 0x4, R228 ;  /* 0x0000000400ce7825 */ /* 0x004fc600078e02e4 */
[----:B------:R1:W-:Y:S01]  /*12ea0*/  LDGSTS.E [R202+0x5200], [R240.64], !P0 ;  /* 0x05200000f0ca7fae */ /* 0x0003e2000c121844 */
[----:B---3--:R-:W-:Y:S01]  /*12eb0*/  IMAD.WIDE R204, R0, 0x4, R226 ;  /* 0x0000000400cc7825 */ /* 0x008fe200078e02e2 */
[----:B------:R-:W-:Y:S02]  /*12ec0*/  IADD3 R0, R224, -0x27, RZ ;  /* 0xffffffd9e0007810 */ /* 0x000fe40007ffe0ff */
[----:B------:R2:W-:Y:S01]  /*12ed0*/  LDGSTS.E [R202+0x5400], [R206.64], !P0 ;  /* 0x05400000ceca7fae */ /* 0x0005e2000c121844 */
[----:B----4-:R-:W-:-:S03]  /*12ee0*/  IMAD.WIDE R208, R246, 0x4, R230 ;  /* 0x00000004f6d07825 */ /* 0x010fc600078e02e6 */
[----:B------:R2:W-:Y:S04]  /*12ef0*/  STL.64 [R1+0x70], R206 ;  /* 0x000070ce01007387 */ /* 0x0005e80000100a00 */
[----:B------:R3:W-:Y:S01]  /*12f00*/  LDGSTS.E [R202+0x5600], [R204.64], !P0 ;  /* 0x05600000ccca7fae */ /* 0x0007e2000c121844 */
[----:B------:R-:W-:Y:S01]  /*12f10*/  ISETP.GE.U32.AND P0, PT, R0, 0x7fffff9a, PT ;  /* 0x7fffff9a0000780c */ /* 0x000fe20003f06070 */
[----:B------:R-:W-:Y:S02]  /*12f20*/  IMAD R0, R247, 0x12, RZ ;  /* 0x00000012f7007824 */ /* 0x000fe400078e02ff */
[----:B------:R3:W-:Y:S01]  /*12f30*/  STL.64 [R1+0x78], R204 ;  /* 0x000078cc01007387 */ /* 0x0007e20000100a00 */
[----:B--2---:R-:W-:-:S03]  /*12f40*/  IMAD.WIDE R206, R246, 0x4, R228 ;  /* 0x00000004f6ce7825 */ /* 0x004fc600078e02e4 */
[----:B------:R2:W-:Y:S04]  /*12f50*/  LDGSTS.E [R202+0x7000], [R210.64], !P3 ;  /* 0x07000000d2ca7fae */ /* 0x0005e8000d921844 */
[----:B------:R2:W-:Y:S01]  /*12f60*/  STL.64 [R1+0x80], R210 ;  /* 0x000080d201007387 */ /* 0x0005e20000100a00 */
[----:B---3--:R-:W-:Y:S01]  /*12f70*/  IMAD.WIDE R204, R246, 0x4, R226 ;  /* 0x00000004f6cc7825 */ /* 0x008fe200078e02e2 */
[----:B------:R-:W-:Y:S02]  /*12f80*/  IADD3 R246, R224, -0x2b, RZ ;  /* 0xffffffd5e0f67810 */ /* 0x000fe40007ffe0ff */
[----:B------:R3:W-:Y:S04]  /*12f90*/  LDGSTS.E [R202+0x7200], [R208.64], !P3 ;  /* 0x07200000d0ca7fae */ /* 0x0007e8000d921844 */
[----:B------:R3:W-:Y:S01]  /*12fa0*/  STL.64 [R1+0x88], R208 ;  /* 0x000088d001007387 */ /* 0x0007e20000100a00 */
[----:B--2---:R-:W-:-:S03]  /*12fb0*/  IMAD.WIDE R210, R0, 0x4, R232 ;  /* 0x0000000400d27825 */ /* 0x004fc600078e02e8 */
[----:B------:R2:W-:Y:S04]  /*12fc0*/  LDGSTS.E [R202+0x7400], [R206.64], !P3 ;  /* 0x07400000ceca7fae */ /* 0x0005e8000d921844 */
[----:B------:R2:W-:Y:S04]  /*12fd0*/  STL.64 [R1+0x90], R206 ;  /* 0x000090ce01007387 */ /* 0x0005e80000100a00 */
[----:B------:R4:W-:Y:S01]  /*12fe0*/  LDGSTS.E [R202+0x7600], [R204.64], !P3 ;  /* 0x07600000ccca7fae */ /* 0x0009e2000d921844 */
[----:B---3--:R-:W-:Y:S01]  /*12ff0*/  IMAD.WIDE R208, R0, 0x4, R230 ;  /* 0x0000000400d07825 */ /* 0x008fe200078e02e6 */
[----:B------:R-:W-:-:S02]  /*13000*/  ISETP.GE.U32.AND P3, PT, R246, 0x7fffff96, PT ;  /* 0x7fffff96f600780c */ /* 0x000fc40003f66070 */
[----:B------:R4:W-:Y:S01]  /*13010*/  STL.64 [R1+0xa0], R204 ;  /* 0x0000a0cc01007387 */ /* 0x0009e20000100a00 */
[----:B------:R-:W-:Y:S02]  /*13020*/  IMAD R246, R247, 0x16, RZ ;  /* 0x00000016f7f67824 */ /* 0x000fe400078e02ff */
[C---:B--2---:R-:W-:Y:S01]  /*13030*/  IMAD.WIDE R206, R0.reuse, 0x4, R228 ;  /* 0x0000000400ce7825 */ /* 0x044fe200078e02e4 */
[----:B------:R2:W-:Y:S04]  /*13040*/  LDGSTS.E [R202+0x9000], [R210.64], !P1 ;  /* 0x09000000d2ca7fae */ /* 0x0005e8000c921844 */
[----:B------:R2:W-:Y:S01]  /*13050*/  STL.64 [R1+0xc8], R210 ;  /* 0x0000c8d201007387 */ /* 0x0005e20000100a00 */
[----:B----4-:R-:W-:Y:S01]  /*13060*/  IMAD.WIDE R204, R0, 0x4, R226 ;  /* 0x0000000400cc7825 */ /* 0x010fe200078e02e2 */
[----:B------:R-:W-:-:S02]  /*13070*/  IADD3 R0, R224, -0x2f, RZ ;  /* 0xffffffd1e0007810 */ /* 0x000fc40007ffe0ff */
        /* <DEDUP_REMOVED lines=160> */
[----:B--2---:R-:W-:Y:S01]  /*13a80*/  IMAD.WIDE R206, R246, 0x4, R228 ;  /* 0x00000004f6ce7825 */ /* 0x004fe200078e02e4 */
[----:B------:R-:W-:Y:S01]  /*13a90*/  STL.64 [R1+0x5f0], R210 ;  /* 0x0005f0d201007387 */ /* 0x000fe20000100a00 */
[----:B------:R-:W-:-:S03]  /*13aa0*/  LOP3.LUT R222, R225, 0x60, RZ, 0x3c, !PT ;  /* 0x00000060e1de7812 */ /* 0x000fc600078e3cff */
[----:B------:R1:W-:Y:S01]  /*13ab0*/  LDGSTS.E [R202+0x1f000], [R210.64], !P2 ;  /* 0x1f000000d2ca7fae */ /* 0x0003e2000d121844 */
[----:B----4-:R-:W-:Y:S01]  /*13ac0*/  IMAD.WIDE R204, R246, 0x4, R226 ;  /* 0x00000004f6cc7825 */ /* 0x010fe200078e02e2 */
[----:B------:R-:W-:Y:S02]  /*13ad0*/  IADD3 R246, R224, -0x1c, RZ ;  /* 0xffffffe4e0f67810 */ /* 0x000fe40007ffe0ff */
[----:B------:R2:W-:Y:S04]  /*13ae0*/  STL.64 [R1+0x5f8], R208 ;  /* 0x0005f8d001007387 */ /* 0x0005e80000100a00 */
[----:B------:R2:W-:Y:S04]  /*13af0*/  LDGSTS.E [R202+0x1f200], [R208.64], !P2 ;  /* 0x1f200000d0ca7fae */ /* 0x0005e8000d121844 */
[----:B------:R3:W-:Y:S04]  /*13b00*/  STL.64 [R1+0x600], R206 ;  /* 0x000600ce01007387 */ /* 0x0007e80000100a00 */
[----:B------:R3:W-:Y:S01]  /*13b10*/  LDGSTS.E [R202+0x1f400], [R206.64], !P2 ;  /* 0x1f400000ceca7fae */ /* 0x0007e2000d121844 */
[----:B--2---:R-:W-:-:S03]  /*13b20*/  IMAD.WIDE R208, R0, 0x4, R232 ;  /* 0x0000000400d07825 */ /* 0x004fc600078e02e8 */
[----:B------:R2:W-:Y:S04]  /*13b30*/  STL.64 [R1+0x608], R204 ;  /* 0x000608cc01007387 */ /* 0x0005e80000100a00 */
[----:B------:R2:W-:Y:S01]  /*13b40*/  LDGSTS.E [R202+0x1f600], [R204.64], !P2 ;  /* 0x1f600000ccca7fae */ /* 0x0005e2000d121844 */
[----:B------:R-:W-:Y:S01]  /*13b50*/  ISETP.GE.U32.AND P2, PT, R246, 0x7fffffa5, PT ;  /* 0x7fffffa5f600780c */ /* 0x000fe20003f46070 */
[----:B---3--:R-:W-:Y:S02]  /*13b60*/  IMAD.WIDE R206, R0, 0x4, R230 ;  /* 0x0000000400ce7825 */ /* 0x008fe400078e02e6 */
[----:B------:R3:W-:Y:S02]  /*13b70*/  LDGSTS.E [R222+0x1800], [R208.64], !P0 ;  /* 0x01800000d0de7fae */ /* 0x0007e4000c121844 */
[----:B------:R-:W-:-:S02]  /*13b80*/  IMAD R246, R247, 0x7, RZ ;  /* 0x00000007f7f67824 */ /* 0x000fc400078e02ff */
[----:B------:R4:W-:Y:S01]  /*13b90*/  LDGSTS.E [R222+0x1a00], [R206.64], !P0 ;  /* 0x01a00000cede7fae */ /* 0x0009e2000c121844 */
[----:B--2---:R-:W-:-:S04]  /*13ba0*/  IMAD.WIDE R204, R0, 0x4, R228 ;  /* 0x0000000400cc7825 */ /* 0x004fc800078e02e4 */
[----:B-1----:R-:W-:Y:S01]  /*13bb0*/  IMAD.WIDE R202, R0, 0x4, R226 ;  /* 0x0000000400ca7825 */ /* 0x002fe200078e02e2 */
[----:B------:R-:W-:Y:S01]  /*13bc0*/  IADD3 R0, R224, -0x20, RZ ;  /* 0xffffffe0e0007810 */ /* 0x000fe20007ffe0ff */
[----:B------:R3:W-:Y:S04]  /*13bd0*/  STL.64 [R1+0x610], R208 ;  /* 0x000610d001007387 */ /* 0x0007e80000100a00 */
[----:B------:R1:W-:Y:S04]  /*13be0*/  LDGSTS.E [R222+0x1c00], [R204.64], !P0 ;  /* 0x01c00000ccde7fae */ /* 0x0003e8000c121844 */
[----:B------:R4:W-:Y:S04]  /*13bf0*/  STL.64 [R1+0x618], R206 ;  /* 0x000618ce01007387 */ /* 0x0009e80000100a00 */
[----:B------:R2:W-:Y:S01]  /*13c00*/  LDGSTS.E [R222+0x1e00], [R202.64], !P0 ;  /* 0x01e00000cade7fae */ /* 0x0005e2000c121844 */
[----:B---3--:R-:W-:Y:S01]  /*13c10*/  IMAD.WIDE R208, R246, 0x4, R232 ;  /* 0x00000004f6d07825 */ /* 0x008fe200078e02e8 */
[----:B------:R-:W-:-:S02]  /*13c20*/  ISETP.GE.U32.AND P0, PT, R0, 0x7fffffa1, PT ;  /* 0x7fffffa10000780c */ /* 0x000fc40003f06070 */
[----:B------:R1:W-:Y:S01]  /*13c30*/  STL.64 [R1+0x620], R204 ;  /* 0x000620cc01007387 */ /* 0x0003e20000100a00 */
[----:B------:R-:W-:Y:S02]  /*13c40*/  IMAD R0, R247, 0xb, RZ ;  /* 0x0000000bf7007824 */ /* 0x000fe400078e02ff */
[C---:B----4-:R-:W-:Y:S01]  /*13c50*/  IMAD.WIDE R206, R246.reuse, 0x4, R230 ;  /* 0x00000004f6ce7825 */ /* 0x050fe200078e02e6 */
[----:B------:R2:W-:Y:S04]  /*13c60*/  STL.64 [R1+0x628], R202 ;  /* 0x000628ca01007387 */ /* 0x0005e80000100a00 */
[----:B------:R3:W-:Y:S01]  /*13c70*/  STL.64 [R1+0x630], R208 ;  /* 0x000630d001007387 */ /* 0x0007e20000100a00 */
[----:B-1----:R-:W-:-:S03]  /*13c80*/  IMAD.WIDE R204, R246, 0x4, R228 ;  /* 0x00000004f6cc7825 */ /* 0x002fc600078e02e4 */
[----:B------:R3:W-:Y:S01]  /*13c90*/  LDGSTS.E [R222+0x3800], [R208.64], !P3 ;  /* 0x03800000d0de7fae */ /* 0x0007e2000d921844 */
[----:B--2---:R-:W-:Y:S01]  /*13ca0*/  IMAD.WIDE R202, R246, 0x4, R226 ;  /* 0x00000004f6ca7825 */ /* 0x004fe200078e02e2 */
[----:B------:R-:W-:Y:S02]  /*13cb0*/  IADD3 R246, R224, -0x24, RZ ;  /* 0xffffffdce0f67810 */ /* 0x000fe40007ffe0ff */
[----:B------:R1:W-:Y:S04]  /*13cc0*/  STL.64 [R1+0x638], R206 ;  /* 0x000638ce01007387 */ /* 0x0003e80000100a00 */
[----:B------:R1:W-:Y:S01]  /*13cd0*/  LDGSTS.E [R222+0x3a00], [R206.64], !P3 ;  /* 0x03a00000cede7fae */ /* 0x0003e2000d921844 */
[----:B---3--:R-:W-:-:S03]  /*13ce0*/  IMAD.WIDE R208, R0, 0x4, R232 ;  /* 0x0000000400d07825 */ /* 0x008fc600078e02e8 */
[----:B------:R2:W-:Y:S04]  /*13cf0*/  STL.64 [R1+0x640], R204 ;  /* 0x000640cc01007387 */ /* 0x0005e80000100a00 */
[----:B------:R2:W-:Y:S01]  /*13d00*/  LDGSTS.E [R222+0x3c00], [R204.64], !P3 ;  /* 0x03c00000ccde7fae */ /* 0x0005e2000d921844 */
[----:B-1----:R-:W-:-:S03]  /*13d10*/  IMAD.WIDE R206, R0, 0x4, R230 ;  /* 0x0000000400ce7825 */ /* 0x002fc600078e02e6 */
[----:B------:R1:W-:Y:S04]  /*13d20*/  STL.64 [R1+0x648], R202 ;  /* 0x000648ca01007387 */ /* 0x0003e80000100a00 */
[----:B------:R1:W-:Y:S01]  /*13d30*/  LDGSTS.E [R222+0x3e00], [R202.64], !P3 ;  /* 0x03e00000cade7fae */ /* 0x0003e2000d921844 */
[----:B------:R-:W-:Y:S01]  /*13d40*/  ISETP.GE.U32.AND P3, PT, R246, 0x7fffff9d, PT ;  /* 0x7fffff9df600780c */ /* 0x000fe20003f66070 */
[----:B--2---:R-:W-:Y:S02]  /*13d50*/  IMAD.WIDE R204, R0, 0x4, R228 ;  /* 0x0000000400cc7825 */ /* 0x004fe400078e02e4 */
[----:B------:R2:W-:Y:S02]  /*13d60*/  LDGSTS.E [R222+0x5800], [R208.64], !P1 ;  /* 0x05800000d0de7fae */ /* 0x0005e4000c921844 */
[----:B------:R-:W-:-:S02]  /*13d70*/  IMAD R246, R247, 0xf, RZ ;  /* 0x0000000ff7f67824 */ /* 0x000fc400078e02ff */
[----:B------:R3:W-:Y:S01]  /*13d80*/  LDGSTS.E [R222+0x5a00], [R206.64], !P1 ;  /* 0x05a00000cede7fae */ /* 0x0007e2000c921844 */
[----:B-1----:R-:W-:Y:S01]  /*13d90*/  IMAD.WIDE R202, R0, 0x4, R226 ;  /* 0x0000000400ca7825 */ /* 0x002fe200078e02e2 */
[----:B------:R-:W-:Y:S02]  /*13da0*/  IADD3 R0, R224, -0x28, RZ ;  /* 0xffffffd8e0007810 */ /* 0x000fe40007ffe0ff */
[----:B------:R2:W-:Y:S04]  /*13db0*/  STL.64 [R1+0x650], R208 ;  /* 0x000650d001007387 */ /* 0x0005e80000100a00 */
[----:B------:R1:W-:Y:S04]  /*13dc0*/  LDGSTS.E [R222+0x5c00], [R204.64], !P1 ;  /* 0x05c00000ccde7fae */ /* 0x0003e8000c921844 */
[----:B------:R3:W-:Y:S04]  /*13dd0*/  STL.64 [R1+0x658], R206 ;  /* 0x000658ce01007387 */ /* 0x0007e80000100a00 */
[----:B------:R4:W-:Y:S01]  /*13de0*/  LDGSTS.E [R222+0x5e00], [R202.64], !P1 ;  /* 0x05e00000cade7fae */ /* 0x0009e2000c921844 */
[----:B--2---:R-:W-:Y:S01]  /*13df0*/  IMAD.WIDE R208, R246, 0x4, R232 ;  /* 0x00000004f6d07825 */ /* 0x004fe200078e02e8 */
[----:B------:R-:W-:-:S02]  /*13e00*/  ISETP.GE.U32.AND P1, PT, R0, 0x7fffff99, PT ;  /* 0x7fffff990000780c */ /* 0x000fc40003f26070 */
[----:B------:R1:W-:Y:S01]  /*13e10*/  STL.64 [R1+0x660], R204 ;  /* 0x000660cc01007387 */ /* 0x0003e20000100a00 */
[----:B------:R-:W-:Y:S02]  /*13e20*/  IMAD R0, R247, 0x13, RZ ;  /* 0x00000013f7007824 */ /* 0x000fe400078e02ff */
[C---:B---3--:R-:W-:Y:S01]  /*13e30*/  IMAD.WIDE R206, R246.reuse, 0x4, R230 ;  /* 0x00000004f6ce7825 */ /* 0x048fe200078e02e6 */
[----:B------:R4:W-:Y:S04]  /*13e40*/  STL.64 [R1+0x668], R202 ;  /* 0x000668ca01007387 */ /* 0x0009e80000100a00 */
[----:B------:R2:W-:Y:S01]  /*13e50*/  STL.64 [R1+0x670], R208 ;  /* 0x000670d001007387 */ /* 0x0005e20000100a00 */
[----:B-1----:R-:W-:-:S03]  /*13e60*/  IMAD.WIDE R204, R246, 0x4, R228 ;  /* 0x00000004f6cc7825 */ /* 0x002fc600078e02e4 */
[----:B------:R2:W-:Y:S01]  /*13e70*/  LDGSTS.E [R222+0x7800], [R208.64], !P6 ;  /* 0x07800000d0de7fae */ /* 0x0005e2000f121844 */
[----:B----4-:R-:W-:Y:S01]  /*13e80*/  IMAD.WIDE R202, R246, 0x4, R226 ;  /* 0x00000004f6ca7825 */ /* 0x010fe200078e02e2 */
[----:B------:R-:W-:Y:S02]  /*13e90*/  IADD3 R246, R224, -0x2c, RZ ;  /* 0xffffffd4e0f67810 */ /* 0x000fe40007ffe0ff */
[----:B------:R1:W-:Y:S04]  /*13ea0*/  STL.64 [R1+0x678], R206 ;  /* 0x000678ce01007387 */ /* 0x0003e80000100a00 */
[----:B------:R1:W-:Y:S01]  /*13eb0*/  LDGSTS.E [R222+0x7a00], [R206.64], !P6 ;  /* 0x07a00000cede7fae */ /* 0x0003e2000f121844 */
[----:B--2---:R-:W-:-:S03]  /*13ec0*/  IMAD.WIDE R208, R0, 0x4, R232 ;  /* 0x0000000400d07825 */ /* 0x004fc600078e02e8 */
[----:B------:R2:W-:Y:S04]  /*13ed0*/  STL.64 [R1+0x680], R204 ;  /* 0x000680cc01007387 */ /* 0x0005e80000100a00 */
[----:B------:R2:W-:Y:S01]  /*13ee0*/  LDGSTS.E [R222+0x7c00], [R204.64], !P6 ;  /* 0x07c00000ccde7fae */ /* 0x0005e2000f121844 */
[----:B-1----:R-:W-:-:S03]  /*13ef0*/  IMAD.WIDE R206, R0, 0x4, R230 ;  /* 0x0000000400ce7825 */ /* 0x002fc600078e02e6 */
[----:B------:R1:W-:Y:S04]  /*13f00*/  STL.64 [R1+0x688], R202 ;  /* 0x000688ca01007387 */ /* 0x0003e80000100a00 */
[----:B------:R1:W-:Y:S01]  /*13f10*/  LDGSTS.E [R222+0x7e00], [R202.64], !P6 ;  /* 0x07e00000cade7fae */ /* 0x0003e2000f121844 */
[----:B------:R-:W-:Y:S01]  /*13f20*/  ISETP.GE.U32.AND P6, PT, R246, 0x7fffff95, PT ;  /* 0x7fffff95f600780c */ /* 0x000fe20003fc6070 */
[----:B--2---:R-:W-:Y:S02]  /*13f30*/  IMAD.WIDE R204, R0, 0x4, R228 ;  /* 0x0000000400cc7825 */ /* 0x004fe400078e02e4 */
[----:B------:R2:W-:Y:S01]  /*13f40*/  LDGSTS.E [R222+0x9800], [R208.64], !P4 ;  /* 0x09800000d0de7fae */ /* 0x0005e2000e121844 */
[----:B------:R-:W-:Y:S01]  /*13f50*/  IADD3 R213, R224, -0x40, RZ ;  /* 0xffffffc0e0d57810 */ /* 0x000fe20007ffe0ff */
[----:B------:R-:W-:-:S02]  /*13f60*/  IMAD.MOV.U32 R246, RZ, RZ, 0x3f ;  /* 0x0000003ffff67424 */ /* 0x000fc400078e00ff */
[----:B------:R3:W-:Y:S01]  /*13f70*/  LDGSTS.E [R222+0x9a00], [R206.64], !P4 ;  /* 0x09a00000cede7fae */ /* 0x0007e2000e121844 */
[----:B-1----:R-:W-:Y:S01]  /*13f80*/  IMAD.WIDE R202, R0, 0x4, R226 ;  /* 0x0000000400ca7825 */ /* 0x002fe200078e02e2 */
[----:B------:R-:W-:Y:S02]  /*13f90*/  IADD3 R0, R224, -0x30, RZ ;  /* 0xffffffd0e0007810 */ /* 0x000fe40007ffe0ff */
[----:B------:R1:W-:Y:S01]  /*13fa0*/  LDGSTS.E [R222+0x9c00], [R204.64], !P4 ;  /* 0x09c00000ccde7fae */ /* 0x0003e2000e121844 */
[----:B------:R-:W-:-:S03]  /*13fb0*/  IADD3 R212, R246, c[0x0][0x180], RZ ;  /* 0x00006000f6d47a10 */ /* 0x000fc60007ffe0ff */
[----:B------:R4:W-:Y:S01]  /*13fc0*/  LDGSTS.E [R222+0x9e00], [R202.64], !P4 ;  /* 0x09e00000cade7fae */ /* 0x0009e2000e121844 */
[----:B------:R-:W-:Y:S01]  /*13fd0*/  ISETP.GE.U32.AND P4, PT, R0, 0x7fffff91, PT ;  /* 0x7fffff910000780c */ /* 0x000fe20003f86070 */
[C---:B------:R-:W-:Y:S02]  /*13fe0*/  IMAD R0, R247.reuse, 0x17, RZ ;  /* 0x00000017f7007824 */ /* 0x040fe400078e02ff */
[----:B------:R-:W1:Y:S01]  /*13ff0*/  S2R R224, SR_TID.X ;  /* 0x0000000000e07919 */ /* 0x000e620000002100 */
[----:B------:R-:W-:-:S03]  /*14000*/  IMAD R246, R247, 0x1b, RZ ;  /* 0x0000001bf7f67824 */ /* 0x000fc600078e02ff */
[----:B------:R2:W-:Y:S04]  /*14010*/  STL.64 [R1+0x690], R208 ;  /* 0x000690d001007387 */ /* 0x0005e80000100a00 */
[----:B------:R3:W-:Y:S01]  /*14020*/  STL.64 [R1+0x698], R206 ;  /* 0x000698ce01007387 */ /* 0x0007e20000100a00 */
[----:B------:R-:W-:-:S03]  /*14030*/  IMAD.WIDE R210, R246, 0x4, R232 ;  /* 0x00000004f6d27825 */ /* 0x000fc600078e02e8 */
[----:B------:R1:W-:Y:S04]  /*14040*/  STL.64 [R1+0x6a0], R204 ;  /* 0x0006a0cc01007387 */ /* 0x0003e80000100a00 */
[----:B------:R4:W-:Y:S01]  /*14050*/  STL.64 [R1+0x6a8], R202 ;  /* 0x0006a8ca01007387 */ /* 0x0009e20000100a00 */
[----:B--2---:R-:W-:-:S04]  /*14060*/  IMAD.WIDE R208, R0, 0x4, R226 ;  /* 0x0000000400d07825 */ /* 0x004fc800078e02e2 */
[----:B---3--:R-:W-:-:S04]  /*14070*/  IMAD.WIDE R206, R0, 0x4, R228 ;  /* 0x0000000400ce7825 */ /* 0x008fc800078e02e4 */
[----:B-1----:R-:W-:-:S04]  /*14080*/  IMAD.WIDE R204, R0, 0x4, R230 ;  /* 0x0000000400cc7825 */ /* 0x002fc800078e02e6 */
[----:B----4-:R-:W-:-:S04]  /*14090*/  IMAD.WIDE R202, R0, 0x4, R232 ;  /* 0x0000000400ca7825 */ /* 0x010fc800078e02e8 */
[C---:B------:R-:W-:Y:S01]  /*140a0*/  IMAD.WIDE R220, R246.reuse, 0x4, R230 ;  /* 0x00000004f6dc7825 */ /* 0x040fe200078e02e6 */
[----:B------:R1:W-:Y:S04]  /*140b0*/  STL.64 [R1+0x6b0], R202 ;  /* 0x0006b0ca01007387 */ /* 0x0003e80000100a00 */
[----:B------:R-:W-:Y:S01]  /*140c0*/  STL.64 [R1+0x6d0], R210 ;  /* 0x0006d0d201007387 */ /* 0x000fe20000100a00 */
[----:B------:R-:W-:-:S03]  /*140d0*/  IMAD.WIDE R218, R246, 0x4, R228 ;  /* 0x00000004f6da7825 */ /* 0x000fc600078e02e4 */
[----:B------:R2:W-:Y:S01]  /*140e0*/  STL.64 [R1+0x6b8], R204 ;  /* 0x0006b8cc01007387 */ /* 0x0005e20000100a00 */
[----:B------:R-:W-:-:S03]  /*140f0*/  IMAD R214, R247, 0x1f, RZ ;  /* 0x0000001ff7d67824 */ /* 0x000fc600078e02ff */
[----:B------:R3:W-:Y:S01]  /*14100*/  STL.64 [R1+0x6c0], R206 ;  /* 0x0006c0ce01007387 */ /* 0x0007e20000100a00 */
[----:B------:R-:W-:-:S03]  /*14110*/  IMAD.WIDE R216, R246, 0x4, R226 ;  /* 0x00000004f6d87825 */ /* 0x000fc600078e02e2 */
[----:B------:R1:W-:Y:S04]  /*14120*/  LDGSTS.E [R222+0xb800], [R202.64], !P5 ;  /* 0x0b800000cade7fae */ /* 0x0003e8000e921844 */
[----:B------:R-:W-:Y:S04]  /*14130*/  STL.64 [R1+0x6c8], R208 ;  /* 0x0006c8d001007387 */ /* 0x000fe80000100a00 */
[----:B------:R2:W-:Y:S04]  /*14140*/  LDGSTS.E [R222+0xba00], [R204.64], !P5 ;  /* 0x0ba00000ccde7fae */ /* 0x0005e8000e921844 */
[----:B-1----:R1:W5:Y:S04]  /*14150*/  LDL.LU.64 R202, [R1+0x44d8] ;  /* 0x0044d80001ca7983 */ /* 0x0023680000300a00 */
[----:B------:R3:W-:Y:S04]  /*14160*/  LDGSTS.E [R222+0xbc00], [R206.64], !P5 ;  /* 0x0bc00000cede7fae */ /* 0x0007e8000e921844 */
[----:B------:R4:W-:Y:S04]  /*14170*/  STL.64 [R1+0x6d8], R220 ;  /* 0x0006d8dc01007387 */ /* 0x0009e80000100a00 */
[----:B------:R1:W-:Y:S04]  /*14180*/  LDGSTS.E [R222+0xbe00], [R208.64], !P5 ;  /* 0x0be00000d0de7fae */ /* 0x0003e8000e921844 */
[----:B--2---:R2:W5:Y:S04]  /*14190*/  LDL.LU.64 R204, [R1+0x44d0] ;  /* 0x0044d00001cc7983 */ /* 0x0045680000300a00 */
[----:B------:R1:W-:Y:S04]  /*141a0*/  LDGSTS.E [R222+0xd800], [R210.64], !P2 ;  /* 0x0d800000d2de7fae */ /* 0x0003e8000d121844 */
[----:B------:R1:W-:Y:S04]  /*141b0*/  STL.64 [R1+0x6e0], R218 ;  /* 0x0006e0da01007387 */ /* 0x0003e80000100a00 */
[----:B------:R4:W-:Y:S04]  /*141c0*/  LDGSTS.E [R222+0xda00], [R220.64], !P2 ;  /* 0x0da00000dcde7fae */ /* 0x0009e8000d121844 */
[----:B---3--:R2:W5:Y:S04]  /*141d0*/  LDL.LU.64 R206, [R1+0x44c8] ;  /* 0x0044c80001ce7983 */ /* 0x0085680000300a00 */
[----:B------:R1:W-:Y:S01]  /*141e0*/  LDGSTS.E [R222+0xdc00], [R218.64], !P2 ;  /* 0x0dc00000dade7fae */ /* 0x0003e2000d121844 */
[----:B----4-:R-:W-:-:S03]  /*141f0*/  IMAD.WIDE R220, R214, 0x4, R232 ;  /* 0x00000004d6dc7825 */ /* 0x010fc600078e02e8 */
[----:B------:R3:W-:Y:S01]  /*14200*/  STL.64 [R1+0x6e8], R216 ;  /* 0x0006e8d801007387 */ /* 0x0007e20000100a00 */
[----:B------:R-:W-:-:S03]  /*14210*/  ISETP.GT.AND P5, PT, R212, 0x3f, PT ;  /* 0x0000003fd400780c */ /* 0x000fc60003fa4270 */
[----:B------:R3:W-:Y:S01]  /*14220*/  LDGSTS.E [R222+0xde00], [R216.64], !P2 ;  /* 0x0de00000d8de7fae */ /* 0x0007e2000d121844 */
[----:B-1----:R-:W-:Y:S01]  /*14230*/  IMAD.WIDE R218, R214, 0x4, R230 ;  /* 0x00000004d6da7825 */ /* 0x002fe200078e02e6 */
[----:B------:R-:W-:Y:S02]  /*14240*/  LOP3.LUT R224, R224, 0x3f, RZ, 0xc0, !PT ;  /* 0x0000003fe0e07812 */ /* 0x000fe400078ec0ff */
[----:B------:R1:W-:Y:S01]  /*14250*/  LDGSTS.E [R222+0xf800], [R220.64], !P0 ;  /* 0x0f800000dcde7fae */ /* 0x0003e2000c121844 */
[----:B------:R-:W-:-:S03]  /*14260*/  SEL R0, RZ, 0x4, !P5 ;  /* 0x00000004ff007807 */ /* 0x000fc60006800000 */
[----:B------:R2:W5:Y:S01]  /*14270*/  LDL.LU.64 R208, [R1+0x44c0] ;  /* 0x0044c00001d07983 */ /* 0x0005620000300a00 */
[----:B---3--:R-:W-:-:S03]  /*14280*/  IMAD.WIDE R216, R214, 0x4, R228 ;  /* 0x00000004d6d87825 */ /* 0x008fc600078e02e4 */
[----:B------:R3:W-:Y:S01]  /*14290*/  LDGSTS.E [R222+0xfa00], [R218.64], !P0 ;  /* 0x0fa00000dade7fae */ /* 0x0007e2000c121844 */
[----:B------:R-:W-:-:S03]  /*142a0*/  IMAD.WIDE R214, R214, 0x4, R226 ;  /* 0x00000004d6d67825 */ /* 0x000fc600078e02e2 */
[----:B------:R2:W5:Y:S01]  /*142b0*/  LDL.LU.64 R210, [R1+0x44b8] ;  /* 0x0044b80001d27983 */ /* 0x0005620000300a00 */
[----:B------:R-:W-:-:S03]  /*142c0*/  ISETP.GE.AND P2, PT, R224, c[0x0][0x180], PT ;  /* 0x00006000e0007a0c */ /* 0x000fc60003f46270 */
[----:B------:R4:W-:Y:S04]  /*142d0*/  LDGSTS.E [R222+0xfc00], [R216.64], !P0 ;  /* 0x0fc00000d8de7fae */ /* 0x0009e8000c121844 */
[----:B------:R-:W-:Y:S04]  /*142e0*/  STL.64 [R1+0x6f0], R220 ;  /* 0x0006f0dc01007387 */ /* 0x000fe80000100a00 */
[----:B------:R1:W-:Y:S01]  /*142f0*/  LDGSTS.E [R222+0xfe00], [R214.64], !P0 ;  /* 0x0fe00000d6de7fae */ /* 0x0003e2000c121844 */
[----:B------:R-:W-:-:S03]  /*14300*/  ISETP.GE.AND P0, PT, R224, R213, PT ;  /* 0x000000d5e000720c */ /* 0x000fc60003f06270 */
[----:B------:R-:W-:Y:S01]  /*14310*/  STL.64 [R1+0x6f8], R218 ;  /* 0x0006f8da01007387 */ /* 0x000fe20000100a00 */
[----:B------:R-:W-:-:S03]  /*14320*/  SEL R246, R0, RZ, !P2 ;  /* 0x000000ff00f67207 */ /* 0x000fc60005000000 */
[----:B------:R4:W-:Y:S01]  /*14330*/  STL.64 [R1+0x700], R216 ;  /* 0x000700d801007387 */ /* 0x0009e20000100a00 */
[----:B------:R-:W-:Y:S02]  /*14340*/  SEL R0, RZ, 0x4, P0 ;  /* 0x00000004ff007807 */ /* 0x000fe40000000000 */
[----:B------:R-:W-:Y:S01]  /*14350*/  ISETP.GE.U32.AND P2, PT, R213, 0x7fffff81, PT ;  /* 0x7fffff81d500780c */ /* 0x000fe20003f46070 */
[----:B------:R1:W-:Y:S01]  /*14360*/  STL.64 [R1+0x748], R214 ;  /* 0x000748d601007387 */ /* 0x0003e20000100a00 */
[----:B------:R-:W-:Y:S01]  /*14370*/  ISETP.GT.AND P0, PT, R212, 0x7f, PT ;  /* 0x0000007fd400780c */ /* 0x000fe20003f04270 */
[----:B----4-:R-:W-:-:S04]  /*14380*/  IMAD R216, R247, 0x23, RZ ;  /* 0x00000023f7d87824 */ /* 0x010fc800078e02ff */
[----:B------:R-:W-:-:S04]  /*14390*/  IMAD.WIDE R212, R216, 0x4, R232 ;  /* 0x00000004d8d47825 */ /* 0x000fc800078e02e8 */
[C---:B-1----:R-:W-:Y:S01]  /*143a0*/  IMAD.WIDE R214, R216.reuse, 0x4, R230 ;  /* 0x00000004d8d67825 */ /* 0x042fe200078e02e6 */
[----:B------:R1:W-:Y:S03]  /*143b0*/  STL.64 [R1+0x7a0], R212 ;  /* 0x0007a0d401007387 */ /* 0x0003e60000100a00 */
[C---:B------:R-:W-:Y:S01]  /*143c0*/  IMAD.WIDE R220, R216.reuse, 0x4, R228 ;  /* 0x00000004d8dc7825 */ /* 0x040fe200078e02e4 */
[----:B------:R4:W-:Y:S03]  /*143d0*/  STL.64 [R1+0x7e8], R214 ;  /* 0x0007e8d601007387 */ /* 0x0009e60000100a00 */
[----:B------:R-:W-:Y:S01]  /*143e0*/  IMAD.WIDE R216, R216, 0x4, R226 ;  /* 0x00000004d8d87825 */ /* 0x000fe200078e02e2 */
[----:B------:R1:W-:Y:S03]  /*143f0*/  LDGSTS.E [R222+0x11800], [R212.64], !P3 ;  /* 0x11800000d4de7fae */ /* 0x0003e6000d921844 */
[----:B---3--:R-:W-:Y:S01]  /*14400*/  IMAD R218, R247, 0x27, RZ ;  /* 0x00000027f7da7824 */ /* 0x008fe200078e02ff */
[----:B------:R4:W-:Y:S04]  /*14410*/  LDGSTS.E [R222+0x11a00], [R214.64], !P3 ;  /* 0x11a00000d6de7fae */ /* 0x0009e8000d921844 */
[----:B------:R3:W-:Y:S04]  /*14420*/  LDGSTS.E [R222+0x11c00], [R220.64], !P3 ;  /* 0x11c00000dcde7fae */ /* 0x0007e8000d921844 */
[----:B-1----:R2:W5:Y:S04]  /*14430*/  LDL.LU.64 R212, [R1+0x44b0] ;  /* 0x0044b00001d47983 */ /* 0x0025680000300a00 */
[----:B------:R3:W-:Y:S04]  /*14440*/  STL.64 [R1+0x800], R220 ;  /* 0x000800dc01007387 */ /* 0x0007e80000100a00 */
[----:B----4-:R2:W5:Y:S04]  /*14450*/  LDL.LU.64 R214, [R1+0x44a8] ;  /* 0x0044a80001d67983 */ /* 0x0105680000300a00 */
[----:B------:R1:W-:Y:S04]  /*14460*/  STL.64 [R1+0x818], R216 ;  /* 0x000818d801007387 */ /* 0x0003e80000100a00 */
[----:B------:R1:W-:Y:S01]  /*14470*/  LDGSTS.E [R222+0x11e00], [R216.64], !P3 ;  /* 0x11e00000d8de7fae */ /* 0x0003e2000d921844 */
[----:B---3--:R-:W-:Y:S01]  /*14480*/  IMAD.WIDE R220, R218, 0x4, R230 ;  /* 0x00000004dadc7825 */ /* 0x008fe200078e02e6 */
[----:B------:R-:W-:-:S02]  /*14490*/  SEL R0, R0, RZ, P0 ;  /* 0x000000ff00007207 */ /* 0x000fc40000000000 */
[----:B------:R-:W-:Y:S01]  /*144a0*/  ISETP.NE.U32.AND P0, PT, R246, RZ, PT ;  /* 0x000000fff600720c */ /* 0x000fe20003f05070 */
[----:B------:R-:W-:Y:S02]  /*144b0*/  IMAD.MOV.U32 R246, RZ, RZ, c[0x0][0x180] ;  /* 0x00006000fff67624 */ /* 0x000fe400078e00ff */
[----:B-1----:R-:W-:-:S05]  /*144c0*/  IMAD.WIDE R216, R218, 0x4, R232 ;  /* 0x00000004dad87825 */ /* 0x002fca00078e02e8 */
[----:B------:R1:W-:Y:S04]  /*144d0*/  STL.64 [R1+0x840], R216 ;  /* 0x000840d801007387 */ /* 0x0003e80000100a00 */
[----:B------:R1:W-:Y:S01]  /*144e0*/  LDGSTS.E [R222+0x13800], [R216.64], !P1 ;  /* 0x13800000d8de7fae */ /* 0x0003e2000c921844 */
[----:B------:R-:W-:-:S03]  /*144f0*/  ISETP.NE.U32.AND P3, PT, R0, RZ, PT ;  /* 0x000000ff0000720c */ /* 0x000fc60003f65070 */
[----:B------:R3:W-:Y:S01]  /*14500*/  LDGSTS.E [R222+0x13a00], [R220.64], !P1 ;  /* 0x13a00000dcde7fae */ /* 0x0007e2000c921844 */
[----:B------:R-:W-:-:S03]  /*14510*/  IADD3 R0, R246, -0x34, RZ ;  /* 0xffffffccf6007810 */ /* 0x000fc60007ffe0ff */
[----:B-1----:R2:W5:Y:S04]  /*14520*/  LDL.LU.64 R216, [R1+0x44a0] ;  /* 0x0044a00001d87983 */ /* 0x0025680000300a00 */
[----:B------:R3:W-:Y:S02]  /*14530*/  STL.64 [R1+0x858], R220 ;  /* 0x000858dc01007387 */ /* 0x0007e40000100a00 */
[----:B---3--:R-:W-:-:S04]  /*14540*/  IMAD.WIDE R220, R218, 0x4, R228 ;  /* 0x00000004dadc7825 */ /* 0x008fc800078e02e4 */
[----:B------:R-:W-:Y:S01]  /*14550*/  IMAD.WIDE R218, R218, 0x4, R226 ;  /* 0x00000004dada7825 */ /* 0x000fe200078e02e2 */
[----:B------:R1:W-:Y:S04]  /*14560*/  LDGSTS.E [R222+0x13c00], [R220.64], !P1 ;  /* 0x13c00000dcde7fae */ /* 0x0003e8000c921844 */
[----:B------:R3:W-:Y:S01]  /*14570*/  LDGSTS.E [R222+0x13e00], [R218.64], !P1 ;  /* 0x13e00000dade7fae */ /* 0x0007e2000c921844 */
[----:B------:R-:W-:Y:S01]  /*14580*/  ISETP.GE.U32.AND P1, PT, R0, 0x7fffff8d, PT ;  /* 0x7fffff8d0000780c */ /* 0x000fe20003f26070 */
[----:B------:R-:W-:Y:S02]  /*14590*/  IMAD R0, R247, 0x2b, RZ ;  /* 0x0000002bf7007824 */ /* 0x000fe400078e02ff */
[----:B------:R1:W-:Y:S04]  /*145a0*/  STL.64 [R1+0x870], R220 ;  /* 0x000870dc01007387 */ /* 0x0003e80000100a00 */
[----:B------:R3:W-:Y:S01]  /*145b0*/  STL.64 [R1+0x888], R218 ;  /* 0x000888da01007387 */ /* 0x0007e20000100a00 */
[----:B-1----:R-:W-:-:S04]  /*145c0*/  IMAD.WIDE R220, R0, 0x4, R232 ;  /* 0x0000000400dc7825 */ /* 0x002fc800078e02e8 */
[C---:B---3--:R-:W-:Y:S01]  /*145d0*/  IMAD.WIDE R218, R0.reuse, 0x4, R230 ;  /* 0x0000000400da7825 */ /* 0x048fe200078e02e6 */
[----:B------:R1:W-:Y:S04]  /*145e0*/  STL.64 [R1+0x8b0], R220 ;  /* 0x0008b0dc01007387 */ /* 0x0003e80000100a00 */
[----:B------:R1:W-:Y:S04]  /*145f0*/  LDGSTS.E [R222+0x15800], [R220.64], !P6 ;  /* 0x15800000dcde7fae */ /* 0x0003e8000f121844 */
[----:B------:R3:W-:Y:S04]  /*14600*/  STL.64 [R1+0x8c8], R218 ;  /* 0x0008c8da01007387 */ /* 0x0007e80000100a00 */
[----:B------:R3:W-:Y:S01]  /*14610*/  LDGSTS.E [R222+0x15a00], [R218.64], !P6 ;  /* 0x15a00000dade7fae */ /* 0x0007e2000f121844 */
[----:B-1----:R-:W-:-:S05]  /*14620*/  IMAD.WIDE R220, R0, 0x4, R228 ;  /* 0x0000000400dc7825 */ /* 0x002fca00078e02e4 */
[----:B------:R1:W-:Y:S01]  /*14630*/  LDGSTS.E [R222+0x15c00], [R220.64], !P6 ;  /* 0x15c00000dcde7fae */ /* 0x0003e2000f121844 */
[----:B---3--:R-:W-:Y:S01]  /*14640*/  IMAD.WIDE R218, R0, 0x4, R226 ;  /* 0x0000000400da7825 */ /* 0x008fe200078e02e2 */
[----:B------:R-:W-:-:S04]  /*14650*/  IADD3 R0, R246, -0x38, RZ ;  /* 0xffffffc8f6007810 */ /* 0x000fc80007ffe0ff */
        /* <DEDUP_REMOVED lines=56> */
[----:B-1----:R-:W-:-:S04]  /*149e0*/  IMAD.WIDE R220, R0, 0x4, R226 ;  /* 0x0000000400dc7825 */ /* 0x002fc800078e02e2 */
[----:B---3--:R-:W-:Y:S01]  /*149f0*/  IMAD.WIDE R218, R0, 0x4, R228 ;  /* 0x0000000400da7825 */ /* 0x008fe200078e02e4 */
[----:B------:R-:W-:-:S04]  /*14a00*/  IADD3 R0, R246, -0x49, RZ ;  /* 0xffffffb7f6007810 */ /* 0x000fc80007ffe0ff */
[----:B------:R1:W-:Y:S04]  /*14a10*/  LDGSTS.E [R222+0x1dc00], [R218.64], !P4 ;  /* 0x1dc00000dade7fae */ /* 0x0003e8000e121844 */
[----:B------:R1:W-:Y:S01]  /*14a20*/  LDGSTS.E [R222+0x1de00], [R220.64], !P4 ;  /* 0x1de00000dcde7fae */ /* 0x0003e2000e121844 */
[----:B------:R-:W-:Y:S01]  /*14a30*/  ISETP.GE.U32.AND P4, PT, R0, 0x7fffff78, PT ;  /* 0x7fffff780000780c */ /* 0x000fe20003f86070 */
[----:B------:R-:W-:Y:S01]  /*14a40*/  IMAD R0, R247, 0x3f, RZ ;  /* 0x0000003ff7007824 */ /* 0x000fe200078e02ff */
[----:B------:R-:W-:Y:S01]  /*14a50*/  LOP3.LUT R247, R225, 0x60, RZ, 0x3c, !PT ;  /* 0x00000060e1f77812 */ /* 0x000fe200078e3cff */
[----:B------:R3:W-:Y:S02]  /*14a60*/  STL.64 [R1+0xb98], R218 ;  /* 0x000b98da01007387 */ /* 0x0007e40000100a00 */
[----:B------:R-:W-:-:S05]  /*14a70*/  IMAD.WIDE R224, R0, 0x4, R232 ;  /* 0x0000000400e07825 */ /* 0x000fca00078e02e8 */
[----:B------:R4:W-:Y:S01]  /*14a80*/  LDGSTS.E [R247+0x1f800], [R224.64], !P2 ;  /* 0x1f800000e0f77fae */ /* 0x0009e2000d121844 */
[----:B-1----:R-:W-:-:S03]  /*14a90*/  IMAD.WIDE R222, R0, 0x4, R230 ;  /* 0x0000000400de7825 */ /* 0x002fc600078e02e6 */
[----:B---3--:R2:W5:Y:S04]  /*14aa0*/  LDL.LU.64 R218, [R1+0x4498] ;  /* 0x0044980001da7983 */ /* 0x0085680000300a00 */
[----:B------:R1:W-:Y:S04]  /*14ab0*/  STL.64 [R1+0xba0], R220 ;  /* 0x000ba0dc01007387 */ /* 0x0003e80000100a00 */
[----:B------:R3:W-:Y:S04]  /*14ac0*/  LDGSTS.E [R247+0x1fa00], [R222.64], !P2 ;  /* 0x1fa00000def77fae */ /* 0x0007e8000d121844 */
[----:B-1----:R2:W5:Y:S04]  /*14ad0*/  LDL.LU.64 R220, [R1+0x4490] ;  /* 0x0044900001dc7983 */ /* 0x0025680000300a00 */
[----:B------:R4:W-:Y:S04]  /*14ae0*/  STL.64 [R1+0x9b0], R224 ;  /* 0x0009b0e001007387 */ /* 0x0009e80000100a00 */
[----:B------:R3:W-:Y:S01]  /*14af0*/  STL.64 [R1+0xba8], R222 ;  /* 0x000ba8de01007387 */ /* 0x0007e20000100a00 */
[----:B----4-:R-:W-:-:S04]  /*14b00*/  IMAD.WIDE R224, R0, 0x4, R226 ;  /* 0x0000000400e07825 */ /* 0x010fc800078e02e2 */
[----:B---3--:R-:W-:Y:S01]  /*14b10*/  IMAD.WIDE R222, R0, 0x4, R228 ;  /* 0x0000000400de7825 */ /* 0x008fe200078e02e4 */
[----:B------:R-:W-:Y:S02]  /*14b20*/  IADD3 R0, R246, -0x4d, RZ ;  /* 0xffffffb3f6007810 */ /* 0x000fe40007ffe0ff */
[----:B------:R-:W1:Y:S04]  /*14b30*/  S2R R246, SR_TID.X ;  /* 0x0000000000f67919 */ /* 0x000e680000002100 */
[----:B------:R3:W-:Y:S04]  /*14b40*/  LDGSTS.E [R247+0x1fc00], [R222.64], !P2 ;  /* 0x1fc00000def77fae */ /* 0x0007e8000d121844 */
[----:B------:R4:W-:Y:S01]  /*14b50*/  LDGSTS.E [R247+0x1fe00], [R224.64], !P2 ;  /* 0x1fe00000e0f77fae */ /* 0x0009e2000d121844 */
[----:B------:R-:W-:-:S03]  /*14b60*/  ISETP.GE.U32.AND P2, PT, R0, 0x7fffff74, PT ;  /* 0x7fffff740000780c */ /* 0x000fc60003f46070 */
[----:B------:R3:W-:Y:S01]  /*14b70*/  STL.64 [R1+0xbb0], R222 ;  /* 0x000bb0de01007387 */ /* 0x0007e20000100a00 */
[----:B-1----:R-:W-:-:S03]  /*14b80*/  LOP3.LUT R0, R246, 0x3f, RZ, 0xc0, !PT ;  /* 0x0000003ff6007812 */ /* 0x002fc600078ec0ff */
[----:B---3--:R2:W5:Y:S01]  /*14b90*/  LDL.LU.64 R222, [R1+0x4488] ;  /* 0x0044880001de7983 */ /* 0x0085620000300a00 */
[----:B------:R-:W-:Y:S01]  /*14ba0*/  SHF.R.S32.HI R246, RZ, 0x6, R246 ;  /* 0x00000006fff67819 */ /* 0x000fe200000114f6 */
[----:B------:R-:W-:-:S03]  /*14bb0*/  IMAD.SHL.U32 R0, R0, 0x4, RZ ;  /* 0x0000000400007824 */ /* 0x000fc600078e00ff */
[----:B------:R-:W-:Y:S01]  /*14bc0*/  SGXT R246, R246, 0x1 ;  /* 0x00000001f6f6781a */ /* 0x000fe20000000200 */
[----:B------:R4:W-:Y:S03]  /*14bd0*/  STL.64 [R1+0xbb8], R224 ;  /* 0x000bb8e001007387 */ /* 0x0009e60000100a00 */
[----:B------:R-:W-:Y:S01]  /*14be0*/  LOP3.LUT R246, R0, 0x110, R246, 0x78, !PT ;  /* 0x0000011000f67812 */ /* 0x000fe200078e78f6 */
[----:B----4-:R2:W5:Y:S04]  /*14bf0*/  LDL.LU.64 R224, [R1+0x4480] ;  /* 0x0044800001e07983 */ /* 0x0105680000300a00 */
[----:B------:R2:W-:Y:S01]  /*14c00*/  STL [R1+0x3440], R246 ;  /* 0x003440f601007387 */ /* 0x0005e20000100800 */
[----:B------:R-:W-:-:S04]  /*14c10*/  IMAD.MOV.U32 R247, RZ, RZ, c[0x0][0x188] ;  /* 0x00006200fff77624 */ /* 0x000fc800078e00ff */
[----:B------:R-:W-:Y:S02]  /*14c20*/  IMAD.SHL.U32 R247, R247, 0x40, RZ ;  /* 0x00000040f7f77824 */ /* 0x000fe400078e00ff */
[----:B------:R1:W-:Y:S04]  /*14c30*/  STL.64 [R1+0x46d0], R42 ;  /* 0x0046d02a01007387 */ /* 0x0003e80000100a00 */
[----:B------:R-:W0:Y:S04]  /*14c40*/  LDGDEPBAR ;  /* 0x00000000000079af */ /* 0x000e280000000000 */
[----:B-1----:R-:W3:Y:S04]  /*14c50*/  LDL.64 R42, [R1+0x288] ;  /* 0x00028800012a7983 */ /* 0x002ee80000100a00 */
[----:B------:R1:W-:Y:S04]  /*14c60*/  STL.64 [R1+0x46c8], R40 ;  /* 0x0046c82801007387 */ /* 0x0003e80000100a00 */
[----:B-1----:R-:W4:Y:S04]  /*14c70*/  LDL.64 R40, [R1+0xc00] ;  /* 0x000c000001287983 */ /* 0x002f280000100a00 */
[----:B------:R1:W-:Y:S04]  /*14c80*/  STL.64 [R1+0x46c0], R38 ;  /* 0x0046c02601007387 */ /* 0x0003e80000100a00 */
[----:B-12---:R-:W2:Y:S04]  /*14c90*/  LDL.64 R38, [R1+0x2a0] ;  /* 0x0002a00001267983 */ /* 0x006ea80000100a00 */
[----:B------:R1:W-:Y:S04]  /*14ca0*/  STL.64 [R1+0x46b8], R36 ;  /* 0x0046b82401007387 */ /* 0x0003e80000100a00 */
[----:B-1----:R-:W2:Y:S04]  /*14cb0*/  LDL.64 R36, [R1+0x298] ;  /* 0x0002980001247983 */ /* 0x002ea80000100a00 */
[----:B------:R1:W-:Y:S04]  /*14cc0*/  STL.64 [R1+0x46b0], R34 ;  /* 0x0046b02201007387 */ /* 0x0003e80000100a00 */
[----:B-1----:R-:W2:Y:S04]  /*14cd0*/  LDL.64 R34, [R1+0xc50] ;  /* 0x000c500001227983 */ /* 0x002ea80000100a00 */
[----:B------:R1:W-:Y:S04]  /*14ce0*/  STL.64 [R1+0x46a8], R32 ;  /* 0x0046a82001007387 */ /* 0x0003e80000100a00 */
[----:B-1----:R-:W2:Y:S04]  /*14cf0*/  LDL.64 R32, [R1+0xbc8] ;  /* 0x000bc80001207983 */ /* 0x002ea80000100a00 */
[----:B------:R1:W-:Y:S04]  /*14d00*/  STL.64 [R1+0x46a0], R30 ;  /* 0x0046a01e01007387 */ /* 0x0003e80000100a00 */
[----:B-1----:R-:W3:Y:S04]  /*14d10*/  LDL.64 R30, [R1+0x290] ;  /* 0x00029000011e7983 */ /* 0x002ee80000100a00 */
[----:B------:R1:W-:Y:S04]  /*14d20*/  STL.64 [R1+0x4698], R28 ;  /* 0x0046981c01007387 */ /* 0x0003e80000100a00 */
[----:B-1----:R-:W3:Y:S04]  /*14d30*/  LDL.64 R28, [R1+0xbd8] ;  /* 0x000bd800011c7983 */ /* 0x002ee80000100a00 */
[----:B------:R1:W-:Y:S04]  /*14d40*/  STL.64 [R1+0x4690], R26 ;  /* 0x0046901a01007387 */ /* 0x0003e80000100a00 */
[----:B-1----:R-:W3:Y:S04]  /*14d50*/  LDL.64 R26, [R1+0xc28] ;  /* 0x000c2800011a7983 */ /* 0x002ee80000100a00 */
[----:B------:R-:W-:Y:S04]  /*14d60*/  STL.64 [R1+0x4688], R24 ;  /* 0x0046881801007387 */ /* 0x000fe80000100a00 */
        /* <DEDUP_REMOVED lines=13> */
[----:B------:R1:W-:Y:S04]  /*14e40*/  STL.64 [R1+0x4618], R234 ;  /* 0x004618ea01007387 */ /* 0x0003e80000100a00 */
[----:B------:R1:W-:Y:S04]  /*14e50*/  STL.64 [R1+0x4610], R236 ;  /* 0x004610ec01007387 */ /* 0x0003e80000100a00 */
[----:B------:R-:W-:Y:S04]  /*14e60*/  STL.64 [R1+0x4608], R238 ;  /* 0x004608ee01007387 */ /* 0x000fe80000100a00 */
[----:B------:R-:W-:Y:S04]  /*14e70*/  STL.64 [R1+0x4600], R240 ;  /* 0x004600f001007387 */ /* 0x000fe80000100a00 */
[----:B-1----:R-:W4:Y:S04]  /*14e80*/  LDL.64 R234, [R1+0x2a8] ;  /* 0x0002a80001ea7983 */ /* 0x002f280000100a00 */
[----:B------:R-:W4:Y:S04]  /*14e90*/  LDL.64 R242, [R1+0x2b0] ;  /* 0x0002b00001f27983 */ /* 0x000f280000100a00 */
        /* <DEDUP_REMOVED lines=13> */
[----:B--2---:R1:W-:Y:S04]  /*14f70*/  LDGSTS.E [R246+0x40000], [R32.64], P0 ;  /* 0x4000000020f67fae */ /* 0x0043e80008121844 */
[----:B------:R2:W-:Y:S04]  /*14f80*/  LDGSTS.E [R246+0x40800], [R34.64], P0 ;  /* 0x4080000022f67fae */ /* 0x0005e80008121844 */
[----:B-1----:R-:W4:Y:S04]  /*14f90*/  LDL.64 R32, [R1+0x2b8] ;  /* 0x0002b80001207983 */ /* 0x002f280000100a00 */
[----:B--2---:R-:W2:Y:S04]  /*14fa0*/  LDL.64 R34, [R1+0x2c0] ;  /* 0x0002c00001227983 */ /* 0x004ea80000100a00 */
[----:B---3--:R1:W-:Y:S04]  /*14fb0*/  LDGSTS.E [R246+0x41000], [R26.64], P0 ;  /* 0x410000001af67fae */ /* 0x0083e80008121844 */
[----:B----4-:R3:W-:Y:S04]  /*14fc0*/  LDGSTS.E [R246+0x41800], [R40.64], P0 ;  /* 0x4180000028f67fae */ /* 0x0107e80008121844 */
[----:B------:R4:W-:Y:S04]  /*14fd0*/  LDGSTS.E [R246+0x42000], [R28.64], P0 ;  /* 0x420000001cf67fae */ /* 0x0009e80008121844 */
[----:B-1----:R-:W2:Y:S04]  /*14fe0*/  LDL.64 R26, [R1+0x2d0] ;  /* 0x0002d000011a7983 */ /* 0x002ea80000100a00 */
[----:B---3--:R-:W3:Y:S04]  /*14ff0*/  LDL.64 R40, [R1+0x2d8] ;  /* 0x0002d80001287983 */ /* 0x008ee80000100a00 */
[----:B------:R1:W-:Y:S04]  /*15000*/  LDGSTS.E [R246+0x42800], [R42.64], P0 ;  /* 0x428000002af67fae */ /* 0x0003e80008121844 */
[----:B----4-:R-:W3:Y:S04]  /*15010*/  LDL.64 R28, [R1+0x458] ;  /* 0x00045800011c7983 */ /* 0x010ee80000100a00 */
[----:B------:R1:W-:Y:S04]  /*15020*/  LDGSTS.E [R246+0x43000], [R30.64], P0 ;  /* 0x430000001ef67fae */ /* 0x0003e80008121844 */
[----:B-1----:R-:W3:Y:S04]  /*15030*/  LDL.64 R42, [R1+0x2e0] ;  /* 0x0002e000012a7983 */ /* 0x002ee80000100a00 */
[----:B------:R1:W-:Y:S04]  /*15040*/  LDGSTS.E [R246+0x43800], [R36.64], P0 ;  /* 0x4380000024f67fae */ /* 0x0003e80008121844 */
[----:B------:R1:W-:Y:S04]  /*15050*/  LDGSTS.E [R246+0x44000], [R38.64], P0 ;  /* 0x4400000026f67fae */ /* 0x0003e80008121844 */
[----:B------:R-:W3:Y:S04]  /*15060*/  LDL.64 R30, [R1+0x3e8] ;  /* 0x0003e800011e7983 */ /* 0x000ee80000100a00 */
[----:B-1----:R-:W3:Y:S04]  /*15070*/  LDL.64 R36, [R1+0x3f8] ;  /* 0x0003f80001247983 */ /* 0x002ee80000100a00 */
[----:B------:R-:W3:Y:S04]  /*15080*/  LDL.64 R38, [R1+0x3e0] ;  /* 0x0003e00001267983 */ /* 0x000ee80000100a00 */
[----:B------:R1:W-:Y:S04]  /*15090*/  LDGSTS.E [R246+0x44800], [R234.64], P0 ;  /* 0x44800000eaf67fae */ /* 0x0003e80008121844 */
[----:B------:R1:W-:Y:S04]  /*150a0*/  LDGSTS.E [R246+0x45000], [R242.64], P0 ;  /* 0x45000000f2f67fae */ /* 0x0003e80008121844 */
[----:B-1----:R-:W3:Y:S04]  /*150b0*/  LDL.64 R234, [R1+0x3a0] ;  /* 0x0003a00001ea7983 */ /* 0x002ee80000100a00 */
[----:B------:R-:W3:Y:S04]  /*150c0*/  LDL.64 R242, [R1+0x398] ;  /* 0x0003980001f27983 */ /* 0x000ee80000100a00 */
[----:B------:R1:W-:Y:S04]  /*150d0*/  LDGSTS.E [R246+0x45800], [R32.64], P0 ;  /* 0x4580000020f67fae */ /* 0x0003e80008121844 */
[----:B--2---:R2:W-:Y:S04]  /*150e0*/  LDGSTS.E [R246+0x46000], [R34.64], P0 ;  /* 0x4600000022f67fae */ /* 0x0045e80008121844 */
[----:B------:R2:W-:Y:S04]  /*150f0*/  LDGSTS.E [R246+0x46800], [R244.64], P0 ;  /* 0x46800000f4f67fae */ /* 0x0005e80008121844 */
[----:B-1----:R-:W4:Y:S04]  /*15100*/  LDL.64 R32, [R1+0x3d8] ;  /* 0x0003d80001207983 */ /* 0x002f280000100a00 */
[----:B--2---:R-:W2:Y:S04]  /*15110*/  LDL.64 R34, [R1+0x3d0] ;  /* 0x0003d00001227983 */ /* 0x004ea80000100a00 */
[----:B------:R-:W2:Y:S04]  /*15120*/  LDL.64 R244, [R1+0x380] ;  /* 0x0003800001f47983 */ /* 0x000ea80000100a00 */
[----:B------:R1:W-:Y:S04]  /*15130*/  LDGSTS.E [R246+0x47000], [R26.64], P0 ;  /* 0x470000001af67fae */ /* 0x0003e80008121844 */
[----:B---3--:R3:W-:Y:S04]  /*15140*/  LDGSTS.E [R246+0x47800], [R40.64], P0 ;  /* 0x4780000028f67fae */ /* 0x0087e80008121844 */
[----:B-1----:R-:W2:Y:S04]  /*15150*/  LDL.64 R26, [R1+0x3c8] ;  /* 0x0003c800011a7983 */ /* 0x002ea80000100a00 */
[----:B---3--:R-:W3:Y:S04]  /*15160*/  LDL.64 R40, [R1+0x3c0] ;  /* 0x0003c00001287983 */ /* 0x008ee80000100a00 */
[----:B------:R1:W-:Y:S04]  /*15170*/  LDGSTS.E [R246+0x48000], [R42.64], P0 ;  /* 0x480000002af67fae */ /* 0x0003e80008121844 */
[----:B------:R1:W-:Y:S04]  /*15180*/  LDGSTS.E [R246+0x48800], [R28.64], P0 ;  /* 0x488000001cf67fae */ /* 0x0003e80008121844 */
[----:B------:R1:W-:Y:S04]  /*15190*/  LDGSTS.E [R246+0x49000], [R2.64], P0 ;  /* 0x4900000002f67fae */ /* 0x0003e80008121844 */
[----:B-1----:R-:W3:Y:S04]  /*151a0*/  LDL.64 R42, [R1+0x3b8] ;  /* 0x0003b800012a7983 */ /* 0x002ee80000100a00 */
[----:B------:R1:W-:Y:S04]  /*151b0*/  LDGSTS.E [R246+0x49800], [R4.64], P0 ;  /* 0x4980000004f67fae */ /* 0x0003e80008121844 */
        /* <DEDUP_REMOVED lines=9> */
[----:B------:R-:W3:Y:S04]  /*15250*/  LDL.64 R28, [R1+0x3b0] ;  /* 0x0003b000011c7983 */ /* 0x000ee80000100a00 */
[----:B------:R1:W-:Y:S04]  /*15260*/  LDGSTS.E [R246+0x4e800], [R36.64], P0 ;  /* 0x4e80000024f67fae */ /* 0x0003e80008121844 */
[----:B------:R1:W-:Y:S04]  /*15270*/  LDGSTS.E [R246+0x4f000], [R24.64], P0 ;  /* 0x4f00000018f67fae */ /* 0x0003e80008121844 */
[----:B------:R1:W-:Y:S04]  /*15280*/  LDGSTS.E [R246+0x4f800], [R30.64], P0 ;  /* 0x4f8000001ef67fae */ /* 0x0003e80008121844 */
[----:B-1----:R-:W3:Y:S04]  /*15290*/  LDL.64 R36, [R1+0x3a8] ;  /* 0x0003a80001247983 */ /* 0x002ee80000100a00 */
[----:B------:R1:W-:Y:S04]  /*152a0*/  LDGSTS.E [R246+0x50000], [R38.64], P0 ;  /* 0x5000000026f67fae */ /* 0x0003e80008121844 */
[----:B------:R-:W3:Y:S04]  /*152b0*/  LDL.64 R30, [R1+0x390] ;  /* 0x00039000011e7983 */ /* 0x000ee80000100a00 */
[----:B------:R-:W3:Y:S04]  /*152c0*/  LDL.64 R2, [R1+0x358] ;  /* 0x0003580001027983 */ /* 0x000ee80000100a00 */
[----:B-1----:R-:W3:Y:S04]  /*152d0*/  LDL.64 R38, [R1+0x388] ;  /* 0x0003880001267983 */ /* 0x002ee80000100a00 */
[----:B------:R-:W3:Y:S04]  /*152e0*/  LDL.64 R4, [R1+0x350] ;  /* 0x0003500001047983 */ /* 0x000ee80000100a00 */
        /* <DEDUP_REMOVED lines=10> */
[----:B----4-:R1:W-:Y:S04]  /*15390*/  LDGSTS.E [R246+0x50800], [R32.64], P0 ;  /* 0x5080000020f67fae */ /* 0x0103e80008121844 */
[----:B--2---:R2:W-:Y:S04]  /*153a0*/  LDGSTS.E [R246+0x51000], [R34.64], P0 ;  /* 0x5100000022f67fae */ /* 0x0045e80008121844 */
[----:B-1----:R-:W4:Y:S04]  /*153b0*/  LDL.64 R32, [R1+0x378] ;  /* 0x0003780001207983 */ /* 0x002f280000100a00 */
[----:B--2---:R-:W2:Y:S04]  /*153c0*/  LDL.64 R34, [R1+0x370] ;  /* 0x0003700001227983 */ /* 0x004ea80000100a00 */
[----:B------:R1:W-:Y:S04]  /*153d0*/  LDGSTS.E [R246+0x51800], [R26.64], P0 ;  /* 0x518000001af67fae */ /* 0x0003e80008121844 */
[----:B---3--:R3:W-:Y:S04]  /*153e0*/  LDGSTS.E [R246+0x52000], [R40.64], P0 ;  /* 0x5200000028f67fae */ /* 0x0087e80008121844 */
[----:B-1----:R-:W2:Y:S04]  /*153f0*/  LDL.64 R26, [R1+0x2f8] ;  /* 0x0002f800011a7983 */ /* 0x002ea80000100a00 */
[----:B---3--:R-:W3:Y:S04]  /*15400*/  LDL.64 R40, [R1+0x368] ;  /* 0x0003680001287983 */ /* 0x008ee80000100a00 */
[----:B------:R1:W-:Y:S04]  /*15410*/  LDGSTS.E [R246+0x52800], [R42.64], P0 ;  /* 0x528000002af67fae */ /* 0x0003e80008121844 */
[----:B-1----:R-:W3:Y:S04]  /*15420*/  LDL.64 R42, [R1+0x360] ;  /* 0x00036000012a7983 */ /* 0x002ee80000100a00 */
[----:B------:R1:W-:Y:S04]  /*15430*/  LDGSTS.E [R246+0x53000], [R28.64], P0 ;  /* 0x530000001cf67fae */ /* 0x0003e80008121844 */
[----:B-1----:R-:W3:Y:S04]  /*15440*/  LDL.64 R28, [R1+0x2f0] ;  /* 0x0002f000011c7983 */ /* 0x002ee80000100a00 */
[----:B------:R1:W-:Y:S04]  /*15450*/  LDGSTS.E [R246+0x53800], [R36.64], P0 ;  /* 0x5380000024f67fae */ /* 0x0003e80008121844 */
[----:B------:R2:W-:Y:S04]  /*15460*/  LDGSTS.E [R246+0x54000], [R234.64], P0 ;  /* 0x54000000eaf67fae */ /* 0x0005e80008121844 */
[----:B------:R2:W-:Y:S04]  /*15470*/  LDGSTS.E [R246+0x54800], [R242.64], P0 ;  /* 0x54800000f2f67fae */ /* 0x0005e80008121844 */
[----:B-1----:R-:W3:Y:S04]  /*15480*/  LDL.64 R36, [R1+0x2e8] ;  /* 0x0002e80001247983 */ /* 0x002ee80000100a00 */
[----:B------:R1:W-:Y:S04]  /*15490*/  LDGSTS.E [R246+0x55000], [R30.64], P0 ;  /* 0x550000001ef67fae */ /* 0x0003e80008121844 */
[----:B------:R1:W-:Y:S04]  /*154a0*/  LDGSTS.E [R246+0x55800], [R38.64], P0 ;  /* 0x5580000026f67fae */ /* 0x0003e80008121844 */
[----:B------:R2:W-:Y:S04]  /*154b0*/  LDGSTS.E [R246+0x56000], [R244.64], P0 ;  /* 0x56000000f4f67fae */ /* 0x0005e80008121844 */
[----:B-1----:R-:W3:Y:S04]  /*154c0*/  LDL.64 R30, [R1+0xd18] ;  /* 0x000d1800011e7983 */ /* 0x002ee80000100a00 */
[----:B------:R-:W3:Y:S04]  /*154d0*/  LDL.64 R38, [R1+0xdb0] ;  /* 0x000db00001267983 */ /* 0x000ee80000100a00 */
[----:B----4-:R1:W-:Y:S04]  /*154e0*/  LDGSTS.E [R246+0x56800], [R32.64], P0 ;  /* 0x5680000020f67fae */ /* 0x0103e80008121844 */
[----:B--2---:R2:W-:Y:S04]  /*154f0*/  LDGSTS.E [R246+0x57000], [R34.64], P0 ;  /* 0x5700000022f67fae */ /* 0x0045e80008121844 */
[----:B-1----:R-:W4:Y:S04]  /*15500*/  LDL.64 R32, [R1+0xda0] ;  /* 0x000da00001207983 */ /* 0x002f280000100a00 */
[----:B--2---:R-:W2:Y:S04]  /*15510*/  LDL.64 R34, [R1+0xd90] ;  /* 0x000d900001227983 */ /* 0x004ea80000100a00 */
[----:B---3--:R1:W-:Y:S04]  /*15520*/  LDGSTS.E [R246+0x57800], [R40.64], P0 ;  /* 0x5780000028f67fae */ /* 0x0083e80008121844 */
        /* <DEDUP_REMOVED lines=10> */
[----:B------:R1:W-:Y:S01]  /*155d0*/  LDGSTS.E [R246+0x5c000], [R16.64], P0 ;  /* 0x5c00000010f67fae */ /* 0x0003e20008121844 */
[----:B------:R-:W-:-:S03]  /*155e0*/  LOP3.LUT R2, R246, 0x20, RZ, 0x3c, !PT ;  /* 0x00000020f6027812 */ /* 0x000fc600078e3cff */
[----:B------:R1:W-:Y:S04]  /*155f0*/  LDGSTS.E [R246+0x5c800], [R18.64], P0 ;  /* 0x5c80000012f67fae */ /* 0x0003e80008121844 */
[----:B------:R1:W-:Y:S04]  /*15600*/  LDGSTS.E [R246+0x5d000], [R20.64], P0 ;  /* 0x5d00000014f67fae */ /* 0x0003e80008121844 */
[----:B------:R1:W-:Y:S04]  /*15610*/  LDGSTS.E [R246+0x5d800], [R22.64], P0 ;  /* 0x5d80000016f67fae */ /* 0x0003e80008121844 */
[----:B------:R1:W-:Y:S04]  /*15620*/  LDGSTS.E [R246+0x5e000], [R24.64], P0 ;  /* 0x5e00000018f67fae */ /* 0x0003e80008121844 */
[----:B------:R1:W-:Y:S04]  /*15630*/  LDGSTS.E [R246+0x5e800], [R26.64], P0 ;  /* 0x5e8000001af67fae */ /* 0x0003e80008121844 */
[----:B------:R1:W-:Y:S04]  /*15640*/  LDGSTS.E [R246+0x5f000], [R28.64], P0 ;  /* 0x5f0000001cf67fae */ /* 0x0003e80008121844 */
[----:B------:R1:W-:Y:S04]  /*15650*/  LDGSTS.E [R246+0x5f800], [R36.64], P0 ;  /* 0x5f80000024f67fae */ /* 0x0003e80008121844 */
[----:B-1----:R-:W3:Y:S04]  /*15660*/  LDL.64 R24, [R1+0xd60] ;  /* 0x000d600001187983 */ /* 0x002ee80000100a00 */
[----:B------:R-:W3:Y:S04]  /*15670*/  LDL.64 R28, [R1+0xd50] ;  /* 0x000d5000011c7983 */ /* 0x000ee80000100a00 */
[----:B------:R-:W3:Y:S04]  /*15680*/  LDL.64 R36, [R1+0xd38] ;  /* 0x000d380001247983 */ /* 0x000ee80000100a00 */
[----:B------:R1:W-:Y:S04]  /*15690*/  STL [R1+0x4468], R2 ;  /* 0x0044680201007387 */ /* 0x0003e80000100800 */
[----:B------:R1:W-:Y:S04]  /*156a0*/  LDGSTS.E [R2+0x40200], [R30.64], P0 ;  /* 0x402000001e027fae */ /* 0x0003e80008121844 */
[----:B------:R-:W3:Y:S04]  /*156b0*/  LDL.64 R236, [R1+0xd28] ;  /* 0x000d280001ec7983 */ /* 0x000ee80000100a00 */
[----:B------:R1:W-:Y:S04]  /*156c0*/  LDGSTS.E [R2+0x40a00], [R38.64], P0 ;  /* 0x40a0000026027fae */ /* 0x0003e80008121844 */
        /* <DEDUP_REMOVED lines=23> */
[----:B-1----:R-:W2:Y:S04]  /*15840*/  LDL.64 R42, [R1+0x528] ;  /* 0x00052800012a7983 */ /* 0x002ea80000100a00 */
[----:B------:R1:W-:Y:S04]  /*15850*/  LDGSTS.E [R2+0x43200], [R24.64], P0 ;  /* 0x4320000018027fae */ /* 0x0003e80008121844 */
[----:B------:R1:W-:Y:S04]  /*15860*/  LDGSTS.E [R2+0x43a00], [R28.64], P0 ;  /* 0x43a000001c027fae */ /* 0x0003e80008121844 */
[----:B------:R1:W-:Y:S04]  /*15870*/  LDGSTS.E [R2+0x44200], [R36.64], P0 ;  /* 0x4420000024027fae */ /* 0x0003e80008121844 */
[----:B-1----:R-:W2:Y:S04]  /*15880*/  LDL.64 R24, [R1+0x520] ;  /* 0x0005200001187983 */ /* 0x002ea80000100a00 */
[----:B------:R-:W2:Y:S04]  /*15890*/  LDL.64 R28, [R1+0x518] ;  /* 0x00051800011c7983 */ /* 0x000ea80000100a00 */
[----:B------:R1:W-:Y:S04]  /*158a0*/  LDGSTS.E [R2+0x44a00], [R236.64], P0 ;  /* 0x44a00000ec027fae */ /* 0x0003e80008121844 */
[----:B------:R-:W2:Y:S04]  /*158b0*/  LDL.64 R36, [R1+0x510] ;  /* 0x0005100001247983 */ /* 0x000ea80000100a00 */
[----:B------:R1:W-:Y:S04]  /*158c0*/  LDGSTS.E [R2+0x45200], [R30.64], P0 ;  /* 0x452000001e027fae */ /* 0x0003e80008121844 */
[----:B-1----:R-:W2:Y:S04]  /*158d0*/  LDL.64 R236, [R1+0x4d0] ;  /* 0x0004d00001ec7983 */ /* 0x002ea80000100a00 */
[----:B------:R1:W-:Y:S04]  /*158e0*/  LDGSTS.E [R2+0x45a00], [R38.64], P0 ;  /* 0x45a0000026027fae */ /* 0x0003e80008121844 */
[----:B------:R-:W2:Y:S04]  /*158f0*/  LDL.64 R30, [R1+0x508] ;  /* 0x00050800011e7983 */ /* 0x000ea80000100a00 */
[----:B-1----:R-:W2:Y:S04]  /*15900*/  LDL.64 R38, [R1+0x500] ;  /* 0x0005000001267983 */ /* 0x002ea80000100a00 */
[----:B----4-:R1:W-:Y:S04]  /*15910*/  LDGSTS.E [R2+0x46200], [R32.64], P0 ;  /* 0x4620000020027fae */ /* 0x0103e80008121844 */
[----:B-1----:R-:W4:Y:S04]  /*15920*/  LDL.64 R32, [R1+0x4f8] ;  /* 0x0004f80001207983 */ /* 0x002f280000100a00 */
[----:B---3--:R1:W-:Y:S04]  /*15930*/  LDGSTS.E [R2+0x46a00], [R40.64], P0 ;  /* 0x46a0000028027fae */ /* 0x0083e80008121844 */
        /* <DEDUP_REMOVED lines=13> */
[----:B-1----:R-:W4:Y:S04]  /*15a10*/  LDL.64 R40, [R1+0x4f0] ;  /* 0x0004f00001287983 */ /* 0x002f280000100a00 */
[----:B------:R1:W-:Y:S04]  /*15a20*/  LDGSTS.E [R2+0x4da00], [R26.64], P0 ;  /* 0x4da000001a027fae */ /* 0x0003e80008121844 */
[----:B--2---:R2:W-:Y:S04]  /*15a30*/  LDGSTS.E [R2+0x4e200], [R34.64], P0 ;  /* 0x4e20000022027fae */ /* 0x0045e80008121844 */
[----:B------:R2:W-:Y:S04]  /*15a40*/  LDGSTS.E [R2+0x4ea00], [R42.64], P0 ;  /* 0x4ea000002a027fae */ /* 0x0005e80008121844 */
[----:B-1----:R-:W4:Y:S04]  /*15a50*/  LDL.64 R26, [R1+0x4e8] ;  /* 0x0004e800011a7983 */ /* 0x002f280000100a00 */
[----:B--2---:R-:W2:Y:S04]  /*15a60*/  LDL.64 R34, [R1+0x4e0] ;  /* 0x0004e00001227983 */ /* 0x004ea80000100a00 */
[----:B------:R-:W2:Y:S04]  /*15a70*/  LDL.64 R42, [R1+0x4d8] ;  /* 0x0004d800012a7983 */ /* 0x000ea80000100a00 */
[----:B------:R1:W-:Y:S04]  /*15a80*/  LDGSTS.E [R2+0x4f200], [R24.64], P0 ;  /* 0x4f20000018027fae */ /* 0x0003e80008121844 */
[----:B------:R1:W-:Y:S04]  /*15a90*/  LDGSTS.E [R2+0x4fa00], [R28.64], P0 ;  /* 0x4fa000001c027fae */ /* 0x0003e80008121844 */
[----:B------:R1:W-:Y:S04]  /*15aa0*/  LDGSTS.E [R2+0x50200], [R36.64], P0 ;  /* 0x5020000024027fae */ /* 0x0003e80008121844 */
[----:B---3--:R-:W3:Y:S04]  /*15ab0*/  LDL.64 R234, [R1+0x4a8] ;  /* 0x0004a80001ea7983 */ /* 0x008ee80000100a00 */
[----:B-1----:R-:W3:Y:S04]  /*15ac0*/  LDL.64 R28, [R1+0x4c8] ;  /* 0x0004c800011c7983 */ /* 0x002ee80000100a00 */
        /* <DEDUP_REMOVED lines=19> */
[----:B-1----:R-:W4:Y:S04]  /*15c00*/  LDL.64 R32, [R1+0x798] ;  /* 0x0007980001207983 */ /* 0x002f280000100a00 */
        /* <DEDUP_REMOVED lines=10> */
[----:B------:R1:W-:Y:S04]  /*15cb0*/  LDGSTS.E [R2+0x55200], [R36.64], P0 ;  /* 0x5520000024027fae */ /* 0x0003e80008121844 */
[----:B---3--:R-:W3:Y:S04]  /*15cc0*/  LDL.64 R28, [R1+0xde0] ;  /* 0x000de000011c7983 */ /* 0x008ee80000100a00 */
        /* <DEDUP_REMOVED lines=19> */
[----:B----4-:R4:W-:Y:S04]  /*15e00*/  LDGSTS.E [R2+0x5da00], [R32.64], P0 ;  /* 0x5da0000020027fae */ /* 0x0109e80008121844 */
[----:B----4-:R-:W4:Y:S04]  /*15e10*/  LDL.64 R32, [R1+0xe10] ;  /* 0x000e100001207983 */ /* 0x010f280000100a00 */
[----:B------:R1:W-:Y:S04]  /*15e20*/  LDGSTS.E [R2+0x5e200], [R40.64], P0 ;  /* 0x5e20000028027fae */ /* 0x0003e80008121844 */
[----:B-1----:R-:W4:Y:S04]  /*15e30*/  LDL.64 R40, [R1+0xe08] ;  /* 0x000e080001287983 */ /* 0x002f280000100a00 */
[----:B------:R1:W-:Y:S04]  /*15e40*/  LDGSTS.E [R2+0x5ea00], [R26.64], P0 ;  /* 0x5ea000001a027fae */ /* 0x0003e80008121844 */
[----:B--2---:R2:W-:Y:S04]  /*15e50*/  LDGSTS.E [R2+0x5f200], [R34.64], P0 ;  /* 0x5f20000022027fae */ /* 0x0045e80008121844 */
[----:B------:R1:W-:Y:S04]  /*15e60*/  LDGSTS.E [R2+0x5fa00], [R42.64], P0 ;  /* 0x5fa000002a027fae */ /* 0x0003e80008121844 */
[----:B--2---:R-:W2:Y:S04]  /*15e70*/  LDL.64 R34, [R1+0xe00] ;  /* 0x000e000001227983 */ /* 0x004ea80000100a00 */
[----:B-1----:R-:W2:Y:S01]  /*15e80*/  LDL.64 R42, [R1+0xdf8] ;  /* 0x000df800012a7983 */ /* 0x002ea20000100a00 */
[----:B------:R-:W-:-:S05]  /*15e90*/  LOP3.LUT R0, R246, 0x40, RZ, 0x3c, !PT ;  /* 0x00000040f6007812 */ /* 0x000fca00078e3cff */
[----:B------:R1:W-:Y:S04]  /*15ea0*/  STL [R1+0x4464], R0 ;  /* 0x0044640001007387 */ /* 0x0003e80000100800 */
[----:B---3--:R3:W-:Y:S04]  /*15eb0*/  LDGSTS.E [R0+0x40400], [R28.64], P0 ;  /* 0x404000001c007fae */ /* 0x0087e80008121844 */
[----:B------:R-:W2:Y:S04]  /*15ec0*/  LDL.64 R236, [R1+0xdd8] ;  /* 0x000dd80001ec7983 */ /* 0x000ea80000100a00 */
[----:B------:R1:W-:Y:S04]  /*15ed0*/  LDGSTS.E [R0+0x40c00], [R36.64], P0 ;  /* 0x40c0000024007fae */ /* 0x0003e80008121844 */
[----:B------:R-:W2:Y:S04]  /*15ee0*/  LDL.64 R234, [R1+0xdc8] ;  /* 0x000dc80001ea7983 */ /* 0x000ea80000100a00 */
[----:B------:R-:W2:Y:S04]  /*15ef0*/  LDL.64 R242, [R1+0xdc0] ;  /* 0x000dc00001f27983 */ /* 0x000ea80000100a00 */
[----:B-1----:R-:W2:Y:S04]  /*15f00*/  LDL.64 R36, [R1+0xdf0] ;  /* 0x000df00001247983 */ /* 0x002ea80000100a00 */
[----:B------:R1:W-:Y:S04]  /*15f10*/  LDGSTS.E [R0+0x41400], [R38.64], P0 ;  /* 0x4140000026007fae */ /* 0x0003e80008121844 */
[----:B------:R-:W2:Y:S04]  /*15f20*/  LDL.64 R244, [R1+0xdb8] ;  /* 0x000db80001f47983 */ /* 0x000ea80000100a00 */
[----:B------:R-:W2:Y:S04]  /*15f30*/  LDL.64 R2, [R1+0xda8] ;  /* 0x000da80001027983 */ /* 0x000ea80000100a00 */
[----:B-1----:R-:W2:Y:S04]  /*15f40*/  LDL.64 R38, [R1+0xde8] ;  /* 0x000de80001267983 */ /* 0x002ea80000100a00 */
[----:B------:R-:W2:Y:S04]  /*15f50*/  LDL.64 R4, [R1+0xd98] ;  /* 0x000d980001047983 */ /* 0x000ea80000100a00 */
        /* <DEDUP_REMOVED lines=9> */
[----:B------:R1:W-:Y:S04]  /*15ff0*/  LDGSTS.E [R0+0x41c00], [R30.64], P0 ;  /* 0x41c000001e007fae */ /* 0x0003e80008121844 */
[----:B---3--:R-:W3:Y:S04]  /*16000*/  LDL.64 R28, [R1+0xd00] ;  /* 0x000d0000011c7983 */ /* 0x008ee80000100a00 */
[----:B------:R-:W3:Y:S04]  /*16010*/  LDL.64 R24, [R1+0xce8] ;  /* 0x000ce80001187983 */ /* 0x000ee80000100a00 */
[----:B-1----:R-:W3:Y:S04]  /*16020*/  LDL.64 R30, [R1+0xcf8] ;  /* 0x000cf800011e7983 */ /* 0x002ee80000100a00 */
[----:B------:R-:W3:Y:S01]  /*16030*/  LDL.64 R26, [R1+0xcd8] ;  /* 0x000cd800011a7983 */ /* 0x000ee20000100a00 */
[----:B------:R-:W-:-:S03]  /*16040*/  LOP3.LUT R246, R246, 0x60, RZ, 0x3c, !PT ;  /* 0x00000060f6f67812 */ /* 0x000fc600078e3cff */
[----:B------:R-:W3:Y:S04]  /*16050*/  LDL.64 R240, [R1+0xe80] ;  /* 0x000e800001f07983 */ /* 0x000ee80000100a00 */
[----:B------:R-:W3:Y:S04]  /*16060*/  LDL.64 R238, [R1+0xe78] ;  /* 0x000e780001ee7983 */ /* 0x000ee80000100a00 */
[----:B----4-:R1:W-:Y:S04]  /*16070*/  LDGSTS.E [R0+0x42400], [R32.64], P0 ;  /* 0x4240000020007fae */ /* 0x0103e80008121844 */
[----:B-1----:R-:W4:Y:S04]  /*16080*/  LDL.64 R32, [R1+0xc90] ;  /* 0x000c900001207983 */ /* 0x002f280000100a00 */
[----:B------:R1:W-:Y:S04]  /*16090*/  LDGSTS.E [R0+0x42c00], [R40.64], P0 ;  /* 0x42c0000028007fae */ /* 0x0003e80008121844 */
[----:B-1----:R-:W4:Y:S04]  /*160a0*/  LDL.64 R40, [R1+0xcb0] ;  /* 0x000cb00001287983 */ /* 0x002f280000100a00 */
[----:B--2---:R1:W-:Y:S04]  /*160b0*/  LDGSTS.E [R0+0x43400], [R34.64], P0 ;  /* 0x4340000022007fae */ /* 0x0043e80008121844 */
[----:B------:R2:W-:Y:S04]  /*160c0*/  LDGSTS.E [R0+0x43c00], [R42.64], P0 ;  /* 0x43c000002a007fae */ /* 0x0005e80008121844 */
[----:B-1----:R-:W4:Y:S04]  /*160d0*/  LDL.64 R34, [R1+0xc98] ;  /* 0x000c980001227983 */ /* 0x002f280000100a00 */
[----:B--2---:R-:W2:Y:S04]  /*160e0*/  LDL.64 R42, [R1+0xca8] ;  /* 0x000ca800012a7983 */ /* 0x004ea80000100a00 */
[----:B------:R1:W-:Y:S04]  /*160f0*/  LDGSTS.E [R0+0x44400], [R36.64], P0 ;  /* 0x4440000024007fae */ /* 0x0003e80008121844 */
[----:B-1----:R-:W2:Y:S04]  /*16100*/  LDL.64 R36, [R1+0xcc0] ;  /* 0x000cc00001247983 */ /* 0x002ea80000100a00 */
        /* <DEDUP_REMOVED lines=16> */
[----:B---3--:R3:W-:Y:S04]  /*16210*/  LDGSTS.E [R0+0x4cc00], [R28.64], P0 ;  /* 0x4cc000001c007fae */ /* 0x0087e80008121844 */
[----:B-1----:R-:W2:Y:S04]  /*16220*/  LDL.64 R38, [R1+0xcc8] ;  /* 0x000cc80001267983 */ /* 0x002ea80000100a00 */
[----:B------:R1:W-:Y:S04]  /*16230*/  LDGSTS.E [R0+0x4d400], [R30.64], P0 ;  /* 0x4d4000001e007fae */ /* 0x0003e80008121844 */
[----:B------:R1:W-:Y:S04]  /*16240*/  LDGSTS.E [R0+0x4dc00], [R24.64], P0 ;  /* 0x4dc0000018007fae */ /* 0x0003e80008121844 */
[----:B---3--:R-:W3:Y:S04]  /*16250*/  LDL.64 R28, [R1+0xca0] ;  /* 0x000ca000011c7983 */ /* 0x008ee80000100a00 */
        /* <DEDUP_REMOVED lines=20> */
[----:B------:R4:W-:Y:S04]  /*163a0*/  LDGSTS.E [R0+0x4f400], [R32.64], P0 ;  /* 0x4f40000020007fae */ /* 0x0009e80008121844 */
[----:B-1----:R-:W3:Y:S04]  /*163b0*/  LDL.64 R40, [R1+0xc68] ;  /* 0x000c680001287983 */ /* 0x002ee80000100a00 */
[----:B----4-:R-:W4:Y:S04]  /*163c0*/  LDL.64 R32, [R1+0xc58] ;  /* 0x000c580001207983 */ /* 0x010f280000100a00 */
[----:B------:R1:W-:Y:S04]  /*163d0*/  LDGSTS.E [R0+0x4fc00], [R34.64], P0 ;  /* 0x4fc0000022007fae */ /* 0x0003e80008121844 */
[----:B--2---:R2:W-:Y:S04]  /*163e0*/  LDGSTS.E [R0+0x50400], [R42.64], P0 ;  /* 0x504000002a007fae */ /* 0x0045e80008121844 */
[----:B-1----:R-:W4:Y:S04]  /*163f0*/  LDL.64 R34, [R1+0xc20] ;  /* 0x000c200001227983 */ /* 0x002f280000100a00 */
[----:B--2---:R-:W2:Y:S04]  /*16400*/  LDL.64 R42, [R1+0xc38] ;  /* 0x000c3800012a7983 */ /* 0x004ea80000100a00 */
[----:B------:R1:W-:Y:S04]  /*16410*/  LDGSTS.E [R0+0x50c00], [R36.64], P0 ;  /* 0x50c0000024007fae */ /* 0x0003e80008121844 */
[----:B-1----:R-:W2:Y:S04]  /*16420*/  LDL.64 R36, [R1+0xaa8] ;  /* 0x000aa80001247983 */ /* 0x002ea80000100a00 */
[----:B------:R1:W-:Y:S04]  /*16430*/  LDGSTS.E [R0+0x51400], [R38.64], P0 ;  /* 0x5140000026007fae */ /* 0x0003e80008121844 */
[----:B-1----:R-:W2:Y:S04]  /*16440*/  LDL.64 R38, [R1+0xae8] ;  /* 0x000ae80001267983 */ /* 0x002ea80000100a00 */
[----:B---3--:R1:W-:Y:S04]  /*16450*/  LDGSTS.E [R0+0x51c00], [R28.64], P0 ;  /* 0x51c000001c007fae */ /* 0x0083e80008121844 */
[----:B------:R3:W-:Y:S04]  /*16460*/  LDGSTS.E [R0+0x52400], [R30.64], P0 ;  /* 0x524000001e007fae */ /* 0x0007e80008121844 */
[----:B-1----:R-:W2:Y:S04]  /*16470*/  LDL.64 R28, [R1+0xb70] ;  /* 0x000b7000011c7983 */ /* 0x002ea80000100a00 */
[----:B---3--:R-:W3:Y:S04]  /*16480*/  LDL.64 R30, [R1+0xb40] ;  /* 0x000b4000011e7983 */ /* 0x008ee80000100a00 */
[----:B------:R1:W-:Y:S04]  /*16490*/  LDGSTS.E [R0+0x52c00], [R40.64], P0 ;  /* 0x52c0000028007fae */ /* 0x0003e80008121844 */
[----:B----4-:R4:W-:Y:S04]  /*164a0*/  LDGSTS.E [R0+0x53400], [R32.64], P0 ;  /* 0x5340000020007fae */ /* 0x0109e80008121844 */
[----:B-1----:R-:W3:Y:S04]  /*164b0*/  LDL.64 R40, [R1+0xb68] ;  /* 0x000b680001287983 */ /* 0x002ee80000100a00 */
[----:B----4-:R-:W4:Y:S04]  /*164c0*/  LDL.64 R32, [R1+0xb10] ;  /* 0x000b100001207983 */ /* 0x010f280000100a00 */
[----:B--2---:R1:W-:Y:S04]  /*164d0*/  LDGSTS.E [R0+0x53c00], [R42.64], P0 ;  /* 0x53c000002a007fae */ /* 0x0043e80008121844 */
[----:B------:R2:W-:Y:S04]  /*164e0*/  LDGSTS.E [R0+0x54400], [R34.64], P0 ;  /* 0x5440000022007fae */ /* 0x0005e80008121844 */
[----:B------:R2:W-:Y:S04]  /*164f0*/  LDGSTS.E [R0+0x54c00], [R236.64], P0 ;  /* 0x54c00000ec007fae */ /* 0x0005e80008121844 */
[----:B-1----:R-:W4:Y:S04]  /*16500*/  LDL.64 R42, [R1+0xe60] ;  /* 0x000e6000012a7983 */ /* 0x002f280000100a00 */
        /* <DEDUP_REMOVED lines=15> */
[----:B--2---:R-:W2:Y:S04]  /*16600*/  LDL.64 R34, [R1+0xe50] ;  /* 0x000e500001227983 */ /* 0x004ea80000100a00 */
[----:B------:R-:W2:Y:S04]  /*16610*/  LDL.64 R236, [R1+0xe70] ;  /* 0x000e700001ec7983 */ /* 0x000ea80000100a00 */
[----:B-1----:R-:W2:Y:S04]  /*16620*/  LDL.64 R36, [R1+0xea0] ;  /* 0x000ea00001247983 */ /* 0x002ea80000100a00 */
[----:B------:R-:W2:Y:S04]  /*16630*/  LDL.64 R234, [R1+0xe68] ;  /* 0x000e680001ea7983 */ /* 0x000ea80000100a00 */
[----:B------:R-:W2:Y:S04]  /*16640*/  LDL.64 R242, [R1+0xe58] ;  /* 0x000e580001f27983 */ /* 0x000ea80000100a00 */
[----:B------:R-:W2:Y:S04]  /*16650*/  LDL.64 R244, [R1+0xe48] ;  /* 0x000e480001f47983 */ /* 0x000ea80000100a00 */
[----:B------:R-:W2:Y:S04]  /*16660*/  LDL.64 R2, [R1+0xe40] ;  /* 0x000e400001027983 */ /* 0x000ea80000100a00 */
[----:B------:R1:W-:Y:S04]  /*16670*/  LDGSTS.E [R0+0x5cc00], [R38.64], P0 ;  /* 0x5cc0000026007fae */ /* 0x0003e80008121844 */
[----:B------:R1:W-:Y:S04]  /*16680*/  LDGSTS.E [R0+0x5d400], [R24.64], P0 ;  /* 0x5d40000018007fae */ /* 0x0003e80008121844 */
[----:B------:R1:W-:Y:S04]  /*16690*/  LDGSTS.E [R0+0x5dc00], [R26.64], P0 ;  /* 0x5dc000001a007fae */ /* 0x0003e80008121844 */
[----:B-1----:R-:W2:Y:S04]  /*166a0*/  LDL.64 R38, [R1+0xe98] ;  /* 0x000e980001267983 */ /* 0x002ea80000100a00 */
[----:B------:R1:W-:Y:S04]  /*166b0*/  LDGSTS.E [R0+0x5e400], [R28.64], P0 ;  /* 0x5e4000001c007fae */ /* 0x0003e80008121844 */
        /* <DEDUP_REMOVED lines=12> */
[----:B-1----:R-:W2:Y:S04]  /*16780*/  LDL.64 R28, [R1+0xfa8] ;  /* 0x000fa800011c7983 */ /* 0x002ea80000100a00 */
[----:B---3--:R1:W-:Y:S04]  /*16790*/  LDGSTS.E [R0+0x5ec00], [R40.64], P0 ;  /* 0x5ec0000028007fae */ /* 0x0083e80008121844 */
[----:B------:R3:W-:Y:S04]  /*167a0*/  LDGSTS.E [R0+0x5f400], [R30.64], P0 ;  /* 0x5f4000001e007fae */ /* 0x0007e80008121844 */
[----:B----4-:R4:W-:Y:S04]  /*167b0*/  LDGSTS.E [R0+0x5fc00], [R32.64], P0 ;  /* 0x5fc0000020007fae */ /* 0x0109e80008121844 */
[----:B-1----:R-:W2:Y:S04]  /*167c0*/  LDL.64 R40, [R1+0xe90] ;  /* 0x000e900001287983 */ /* 0x002ea80000100a00 */
[----:B---3--:R-:W3:Y:S04]  /*167d0*/  LDL.64 R30, [R1+0xfa0] ;  /* 0x000fa000011e7983 */ /* 0x008ee80000100a00 */
[----:B----4-:R-:W4:Y:S04]  /*167e0*/  LDL.64 R32, [R1+0xf98] ;  /* 0x000f980001207983 */ /* 0x010f280000100a00 */
[----:B------:R1:W-:Y:S04]  /*167f0*/  LDGSTS.E [R246+0x40600], [R42.64], P0 ;  /* 0x406000002af67fae */ /* 0x0003e80008121844 */
[----:B-1----:R-:W3:Y:S04]  /*16800*/  LDL.64 R42, [R1+0xe88] ;  /* 0x000e8800012a7983 */ /* 0x002ee80000100a00 */
[----:B--2---:R1:W-:Y:S04]  /*16810*/  LDGSTS.E [R246+0x40e00], [R34.64], P0 ;  /* 0x40e0000022f67fae */ /* 0x0043e80008121844 */
[----:B------:R2:W-:Y:S04]  /*16820*/  LDGSTS.E [R246+0x41600], [R36.64], P0 ;  /* 0x4160000024f67fae */ /* 0x0005e80008121844 */
[----:B-1----:R-:W4:Y:S04]  /*16830*/  LDL.64 R34, [R1+0xf90] ;  /* 0x000f900001227983 */ /* 0x002f280000100a00 */
[----:B--2---:R-:W4:Y:S04]  /*16840*/  LDL.64 R36, [R1+0xf88] ;  /* 0x000f880001247983 */ /* 0x004f280000100a00 */
[----:B------:R1:W-:Y:S04]  /*16850*/  LDGSTS.E [R246+0x41e00], [R38.64], P0 ;  /* 0x41e0000026f67fae */ /* 0x0003e80008121844 */
[----:B-1----:R-:W4:Y:S04]  /*16860*/  LDL.64 R38, [R1+0xf80] ;  /* 0x000f800001267983 */ /* 0x002f280000100a00 */
[----:B------:R1:W-:Y:S04]  /*16870*/  LDGSTS.E [R246+0x42600], [R40.64], P0 ;  /* 0x4260000028f67fae */ /* 0x0003e80008121844 */
[----:B-1----:R-:W2:Y:S04]  /*16880*/  LDL.64 R40, [R1+0xf78] ;  /* 0x000f780001287983 */ /* 0x002ea80000100a00 */
[----:B---3--:R1:W-:Y:S04]  /*16890*/  LDGSTS.E [R246+0x42e00], [R42.64], P0 ;  /* 0x42e000002af67fae */ /* 0x0083e80008121844 */
[----:B------:R3:W-:Y:S04]  /*168a0*/  LDGSTS.E [R246+0x43600], [R240.64], P0 ;  /* 0x43600000f0f67fae */ /* 0x0007e80008121844 */
        /* <DEDUP_REMOVED lines=12> */
[----:B-1----:R-:W2:Y:S04]  /*16970*/  LDL.64 R2, [R1+0xf58] ;  /* 0x000f580001027983 */ /* 0x002ea80000100a00 */
[----:B---3--:R-:W3:Y:S04]  /*16980*/  LDL.64 R10, [R1+0xf68] ;  /* 0x000f6800010a7983 */ /* 0x008ee80000100a00 */
[----:B------:R-:W3:Y:S04]  /*16990*/  LDL.64 R12, [R1+0xf60] ;  /* 0x000f6000010c7983 */ /* 0x000ee80000100a00 */
[----:B------:R-:W3:Y:S04]  /*169a0*/  LDL.64 R244, [R1+0xf50] ;  /* 0x000f500001f47983 */ /* 0x000ee80000100a00 */
        /* <DEDUP_REMOVED lines=9> */
[----:B----4-:R4:W-:Y:S04]  /*16a40*/  LDGSTS.E [R246+0x4de00], [R32.64], P0 ;  /* 0x4de0000020f67fae */ /* 0x0109e80008121844 */
[----:B------:R1:W-:Y:S04]  /*16a50*/  LDGSTS.E [R246+0x4e600], [R34.64], P0 ;  /* 0x4e60000022f67fae */ /* 0x0003e80008121844 */
[----:B------:R4:W-:Y:S04]  /*16a60*/  LDGSTS.E [R246+0x4ee00], [R36.64], P0 ;  /* 0x4ee0000024f67fae */ /* 0x0009e80008121844 */
[----:B------:R4:W-:Y:S04]  /*16a70*/  LDGSTS.E [R246+0x4f600], [R38.64], P0 ;  /* 0x4f60000026f67fae */ /* 0x0009e80008121844 */
[----:B-1----:R-:W3:Y:S04]  /*16a80*/  LDL.64 R34, [R1+0xf28] ;  /* 0x000f280001227983 */ /* 0x002ee80000100a00 */
[----:B----4-:R-:W4:Y:S04]  /*16a90*/  LDL.64 R36, [R1+0xf30] ;  /* 0x000f300001247983 */ /* 0x010f280000100a00 */
        /* <DEDUP_REMOVED lines=20> */
[----:B-1----:R-:W2:Y:S04]  /*16be0*/  LDL.64 R40, [R1+0xf40] ;  /* 0x000f400001287983 */ /* 0x002ea80000100a00 */
[----:B------:R1:W-:Y:S04]  /*16bf0*/  LDGSTS.E [R246+0x50600], [R42.64], P0 ;  /* 0x506000002af67fae */ /* 0x0003e80008121844 */
[----:B-1----:R-:W2:Y:S04]  /*16c00*/  LDL.64 R42, [R1+0xf48] ;  /* 0x000f4800012a7983 */ /* 0x002ea80000100a00 */
[----:B---3--:R1:W-:Y:S04]  /*16c10*/  LDGSTS.E [R246+0x50e00], [R10.64], P0 ;  /* 0x50e000000af67fae */ /* 0x0083e80008121844 */
[----:B------:R3:W-:Y:S04]  /*16c20*/  LDGSTS.E [R246+0x51600], [R12.64], P0 ;  /* 0x516000000cf67fae */ /* 0x0007e80008121844 */
[----:B------:R3:W-:Y:S04]  /*16c30*/  LDGSTS.E [R246+0x51e00], [R2.64], P0 ;  /* 0x51e0000002f67fae */ /* 0x0007e80008121844 */
[----:B-1----:R-:W4:Y:S04]  /*16c40*/  LDL.64 R10, [R1+0xcb8] ;  /* 0x000cb800010a7983 */ /* 0x002f280000100a00 */
[----:B---3--:R-:W3:Y:S04]  /*16c50*/  LDL.64 R12, [R1+0xce0] ;  /* 0x000ce000010c7983 */ /* 0x008ee80000100a00 */
[----:B------:R-:W3:Y:S04]  /*16c60*/  LDL.64 R2, [R1+0xc48] ;  /* 0x000c480001027983 */ /* 0x000ee80000100a00 */
[----:B------:R1:W-:Y:S04]  /*16c70*/  LDGSTS.E [R246+0x52600], [R244.64], P0 ;  /* 0x52600000f4f67fae */ /* 0x0003e80008121844 */
[----:B-1----:R-:W3:Y:S04]  /*16c80*/  LDL.64 R244, [R1+0xff8] ;  /* 0x000ff80001f47983 */ /* 0x002ee80000100a00 */
[----:B--2---:R1:W-:Y:S04]  /*16c90*/  LDGSTS.E [R246+0x52e00], [R42.64], P0 ;  /* 0x52e000002af67fae */ /* 0x0043e80008121844 */
[----:B------:R2:W-:Y:S04]  /*16ca0*/  LDGSTS.E [R246+0x53600], [R40.64], P0 ;  /* 0x5360000028f67fae */ /* 0x0005e80008121844 */
[----:B----4-:R2:W-:Y:S04]  /*16cb0*/  LDGSTS.E [R246+0x53e00], [R38.64], P0 ;  /* 0x53e0000026f67fae */ /* 0x0105e80008121844 */
        /* <DEDUP_REMOVED lines=23> */
[----:B-1----:R-:W4:Y:S04]  /*16e30*/  LDL.LU.64 R42, [R1+0x46d0] ;  /* 0x0046d000012a7983 */ /* 0x002f280000300a00 */
[----:B--2---:R-:W2:Y:S04]  /*16e40*/  LDL.LU.64 R40, [R1+0x46c8] ;  /* 0x0046c80001287983 */ /* 0x004ea80000300a00 */
[----:B---3--:R-:W1:Y:S04]  /*16e50*/  S2R R243, SR_TID.X ;  /* 0x0000000000f37919 */ /* 0x008e680000002100 */
[----:B------:R-:W3:Y:S04]  /*16e60*/  LDL.LU.64 R38, [R1+0x46c0] ;  /* 0x0046c00001267983 */ /* 0x000ee80000300a00 */
[----:B------:R-:W2:Y:S04]  /*16e70*/  LDL.LU.64 R36, [R1+0x46b8] ;  /* 0x0046b80001247983 */ /* 0x000ea80000300a00 */
        /* <DEDUP_REMOVED lines=12> */
[----:B------:R-:W3:Y:S04]  /*16f40*/  LDL.LU.64 R240, [R1+0x20] ;  /* 0x0000200001f07983 */ /* 0x000ee80000300a00 */
[----:B------:R-:W4:Y:S04]  /*16f50*/  LDL.LU.64 R12, [R1+0x4658] ;  /* 0x00465800010c7983 */ /* 0x000f280000300a00 */
[----:B------:R1:W-:Y:S01]  /*16f60*/  LDGSTS.E [R246+0x5fe00], [R244.64], P0 ;  /* 0x5fe00000f4f67fae */ /* 0x0003e20008121844 */
[----:B------:R-:W-:-:S03]  /*16f70*/  IMAD.WIDE R234, R247, 0x4, R228 ;  /* 0x00000004f7ea7825 */ /* 0x000fc600078e02e4 */
[----:B------:R-:W4:Y:S04]  /*16f80*/  LDL.LU.64 R10, [R1+0x4650] ;  /* 0x00465000010a7983 */ /* 0x000f280000300a00 */
[----:B------:R-:W4:Y:S01]  /*16f90*/  LDL.LU.64 R8, [R1+0x4648] ;  /* 0x0046480001087983 */ /* 0x000f220000300a00 */
[----:B-1----:R-:W-:Y:S01]  /*16fa0*/  IMAD.WIDE R244, R247, 0x4, R232 ;  /* 0x00000004f7f47825 */ /* 0x002fe200078e02e8 */
[----:B------:R-:W-:Y:S02]  /*16fb0*/  LOP3.LUT R233, R243, 0x7f, RZ, 0xc0, !PT ;  /* 0x0000007ff3e97812 */ /* 0x000fe400078ec0ff */
[----:B------:R-:W4:Y:S01]  /*16fc0*/  LDL.LU.64 R6, [R1+0x4640] ;  /* 0x0046400001067983 */ /* 0x000f220000300a00 */
[----:B------:R-:W-:-:S03]  /*16fd0*/  IMAD.WIDE R242, R247, 0x4, R230 ;  /* 0x00000004f7f27825 */ /* 0x000fc600078e02e6 */
[----:B------:R-:W4:Y:S04]  /*16fe0*/  LDL.LU.64 R4, [R1+0x4638] ;  /* 0x0046380001047983 */ /* 0x000f280000300a00 */
[----:B------:R-:W4:Y:S01]  /*16ff0*/  LDL.LU.64 R2, [R1+0x4630] ;  /* 0x0046300001027983 */ /* 0x000f220000300a00 */
[----:B------:R-:W-:-:S03]  /*17000*/  IMAD.WIDE R236, R247, 0x4, R226 ;  /* 0x00000004f7ec7825 */ /* 0x000fc600078e02e2 */
[----:B------:R1:W-:Y:S04]  /*17010*/  STL.64 [R1+0xec0], R244 ;  /* 0x000ec0f401007387 */ /* 0x0003e80000100a00 */
[----:B------:R-:W4:Y:S04]  /*17020*/  LDL.LU.64 R228, [R1+0x18] ;  /* 0x0000180001e47983 */ /* 0x000f280000300a00 */
[----:B------:R1:W-:Y:S04]  /*17030*/  STL.64 [R1+0xeb8], R242 ;  /* 0x000eb8f201007387 */ /* 0x0003e80000100a00 */
[----:B------:R1:W-:Y:S04]  /*17040*/  STL.64 [R1+0xeb0], R234 ;  /* 0x000eb0ea01007387 */ /* 0x0003e80000100a00 */
[----:B------:R-:W4:Y:S04]  /*17050*/  LDL.LU.64 R226, [R1+0x10] ;  /* 0x0000100001e27983 */ /* 0x000f280000300a00 */
[----:B------:R-:W0:Y:S01]  /*17060*/  LDGDEPBAR ;  /* 0x00000000000079af */ /* 0x000e220000000000 */
[----:B------:R-:W-:-:S03]  /*17070*/  IMAD.SHL.U32 R231, R233, 0x4, RZ ;  /* 0x00000004e9e77824 */ /* 0x000fc600078e00ff */
[----:B------:R-:W-:Y:S01]  /*17080*/  BAR.SYNC.DEFER_BLOCKING 0x0 ;  /* 0x0000000000007b1d */ /* 0x000fe20000010000 */
[----:B------:R-:W-:-:S05]  /*17090*/  MOV R0, c[0x0][0x180] ;  /* 0x0000600000007a02 */ /* 0x000fca0000000f00 */
[----:B------:R1:W-:Y:S01]  /*170a0*/  STL.64 [R1+0xea8], R236 ;  /* 0x000ea8ec01007387 */ /* 0x0003e20000100a00 */
[----:B------:R-:W-:Y:S01]  /*170b0*/  IADD3 R0, R0, -0x51, RZ ;  /* 0xffffffaf00007810 */ /* 0x000fe20007ffe0ff */
[----:B------:R-:W-:Y:S02]  /*170c0*/  IMAD.MOV.U32 R232, RZ, RZ, c[0x0][0x180] ;  /* 0x00006000ffe87624 */ /* 0x000fe400078e00ff */
[C---:B-----5:R-:W-:Y:S01]  /*170d0*/  IMAD.WIDE R224, R247.reuse, 0x4, R224 ;  /* 0x00000004f7e07825 */ /* 0x060fe200078e02e0 */
[----:B------:R-:W-:Y:S01]  /*170e0*/  ISETP.GE.U32.AND P0, PT, R0, 0x7fffff70, PT ;  /* 0x7fffff700000780c */ /* 0x000fe20003f06070 */
[----:B------:R-:W-:Y:S01]  /*170f0*/  @!PT LDS RZ, [RZ] ;  /* 0x00000000fffff984 */ /* 0x000fe20000000800 */
[----:B------:R-:W-:Y:S01]  /*17100*/  @!PT LDS RZ, [RZ] ;  /* 0x00000000fffff984 */ /* 0x000fe20000000800 */
[----:B------:R-:W-:Y:S01]  /*17110*/  @!PT LDS RZ, [RZ] ;  /* 0x00000000fffff984 */ /* 0x000fe20000000800 */
[----:B------:R1:W-:Y:S04]  /*17120*/  LDGSTS.E [R231+0x20000], [R244.64], !P1 ;  /* 0x20000000f4e77fae */ /* 0x0003e8000c921844 */
[----:B------:R1:W-:Y:S04]  /*17130*/  LDGSTS.E [R231+0x20200], [R242.64], !P1 ;  /* 0x20200000f2e77fae */ /* 0x0003e8000c921844 */
[----:B------:R1:W-:Y:S04]  /*17140*/  LDGSTS.E [R231+0x20400], [R234.64], !P1 ;  /* 0x20400000eae77fae */ /* 0x0003e8000c921844 */
[----:B-1----:R-:W4:Y:S04]  /*17150*/  LDL.LU.64 R244, [R1+0x4628] ;  /* 0x0046280001f47983 */ /* 0x002f280000300a00 */
[----:B------:R-:W4:Y:S04]  /*17160*/  LDL.LU.64 R242, [R1+0x4620] ;  /* 0x0046200001f27983 */ /* 0x000f280000300a00 */
[----:B------:R-:W4:Y:S04]  /*17170*/  LDL.LU.64 R234, [R1+0x4618] ;  /* 0x0046180001ea7983 */ /* 0x000f280000300a00 */
[----:B------:R1:W-:Y:S01]  /*17180*/  LDGSTS.E [R231+0x20600], [R236.64], !P1 ;  /* 0x20600000ece77fae */ /* 0x0003e2000c921844 */
[----:B------:R-:W-:Y:S01]  /*17190*/  IADD3 R0, R232, -0x55, RZ ;  /* 0xffffffabe8007810 */ /* 0x000fe20007ffe0ff */
[----:B------:R-:W-:-:S02]  /*171a0*/  IMAD.WIDE R220, R247, 0x4, R220 ;  /* 0x00000004f7dc7825 */ /* 0x000fc400078e02dc */
[----:B-1----:R-:W4:Y:S02]  /*171b0*/  LDL.LU.64 R236, [R1+0x4610] ;  /* 0x0046100001ec7983 */ /* 0x002f240000300a00 */
[----:B------:R-:W-:Y:S01]  /*171c0*/  IMAD.WIDE R218, R247, 0x4, R218 ;  /* 0x00000004f7da7825 */ /* 0x000fe200078e02da */
[----:B------:R-:W-:-:S03]  /*171d0*/  ISETP.GE.U32.AND P1, PT, R0, 0x7fffff6c, PT ;  /* 0x7fffff6c0000780c */ /* 0x000fc60003f26070 */
[----:B------:R-:W-:-:S04]  /*171e0*/  IMAD.WIDE R216, R247, 0x4, R216 ;  /* 0x00000004f7d87825 */ /* 0x000fc800078e02d8 */
        /* <DEDUP_REMOVED lines=27> */
[----:B------:R-:W-:Y:S01]  /*173a0*/  IMAD.WIDE R154, R247, 0x4, R154 ;  /* 0x00000004f79a7825 */ /* 0x000fe200078e029a */
[----:B------:R-:W-:-:S03]  /*173b0*/  IADD3 R0, R232, -0x59, RZ ;  /* 0xffffffa7e8007810 */ /* 0x000fc60007ffe0ff */
[----:B------:R-:W-:-:S04]  /*173c0*/  IMAD.WIDE R152, R247, 0x4, R152 ;  /* 0x00000004f7987825 */ /* 0x000fc800078e0298 */
[----:B------:R-:W-:-:S04]  /*173d0*/  IMAD.WIDE R150, R247, 0x4, R150 ;  /* 0x00000004f7967825 */ /* 0x000fc800078e0296 */
[----:B--2---:R-:W-:-:S04]  /*173e0*/  IMAD.WIDE R238, R247, 0x4, R238 ;  /* 0x00000004f7ee7825 */ /* 0x004fc800078e02ee */
[C---:B---3--:R-:W-:Y:S01]  /*173f0*/  IMAD.WIDE R240, R247.reuse, 0x4, R240 ;  /* 0x00000004f7f07825 */ /* 0x048fe200078e02f0 */
[----:B------:R1:W-:Y:S04]  /*17400*/  STL.64 [R1+0xb80], R238 ;  /* 0x000b80ee01007387 */ /* 0x0003e80000100a00 */
[----:B------:R1:W-:Y:S04]  /*17410*/  LDGSTS.E [R231+0x22000], [R238.64], !P6 ;  /* 0x22000000eee77fae */ /* 0x0003e8000f121844 */
[----:B------:R2:W-:Y:S04]  /*17420*/  LDGSTS.E [R231+0x22200], [R240.64], !P6 ;  /* 0x22200000f0e77fae */ /* 0x0005e8000f121844 */
[----:B-1----:R-:W3:Y:S04]  /*17430*/  LDL.LU.64 R238, [R1+0x4608] ;  /* 0x0046080001ee7983 */ /* 0x002ee80000300a00 */
[----:B------:R2:W-:Y:S04]  /*17440*/  STL.64 [R1+0xb60], R240 ;  /* 0x000b60f001007387 */ /* 0x0005e80000100a00 */
[----:B--2---:R-:W2:Y:S01]  /*17450*/  LDL.LU.64 R240, [R1+0x4600] ;  /* 0x0046000001f07983 */ /* 0x004ea20000300a00 */
[----:B----4-:R-:W-:-:S05]  /*17460*/  IMAD.WIDE R228, R247, 0x4, R228 ;  /* 0x00000004f7e47825 */ /* 0x010fca00078e02e4 */
[----:B------:R-:W-:Y:S04]  /*17470*/  STL.64 [R1+0xb58], R228 ;  /* 0x000b58e401007387 */ /* 0x000fe80000100a00 */
[----:B------:R1:W-:Y:S01]  /*17480*/  LDGSTS.E [R231+0x22400], [R228.64], !P6 ;  /* 0x22400000e4e77fae */ /* 0x0003e2000f121844 */
[----:B------:R-:W-:-:S05]  /*17490*/  IMAD.WIDE R226, R247, 0x4, R226 ;  /* 0x00000004f7e27825 */ /* 0x000fca00078e02e2 */
[----:B------:R4:W-:Y:S04]  /*174a0*/  STL.64 [R1+0xb48], R226 ;  /* 0x000b48e201007387 */ /* 0x0009e80000100a00 */
[----:B------:R4:W-:Y:S04]  /*174b0*/  LDGSTS.E [R231+0x22600], [R226.64], !P6 ;  /* 0x22600000e2e77fae */ /* 0x0009e8000f121844 */
[----:B------:R-:W-:Y:S01]  /*174c0*/  STL.64 [R1+0xb38], R224 ;  /* 0x000b38e001007387 */ /* 0x000fe20000100a00 */
[----:B----4-:R-:W-:-:S04]  /*174d0*/  IMAD.WIDE R226, R247, 0x4, R222 ;  /* 0x00000004f7e27825 */ /* 0x010fc800078e02de */
[----:B------:R-:W-:Y:S01]  /*174e0*/  IMAD.SHL.U32 R223, R233, 0x4, RZ ;  /* 0x00000004e9df7824 */ /* 0x000fe200078e00ff */
[----:B------:R-:W-:Y:S04]  /*174f0*/  STL.64 [R1+0xb30], R226 ;  /* 0x000b30e201007387 */ /* 0x000fe80000100a00 */
[----:B------:R4:W-:Y:S04]  /*17500*/  LDGSTS.E [R223+0x24000], [R224.64], !P4 ;  /* 0x24000000e0df7fae */ /* 0x0009e8000e121844 */
[----:B------:R1:W-:Y:S04]  /*17510*/  LDGSTS.E [R223+0x24200], [R226.64], !P4 ;  /* 0x24200000e2df7fae */ /* 0x0003e8000e121844 */
[----:B------:R-:W-:Y:S04]  /*17520*/  STL.64 [R1+0xb20], R220 ;  /* 0x000b20dc01007387 */ /* 0x000fe80000100a00 */
        /* <DEDUP_REMOVED lines=23> */
[----:B------:R1:W-:Y:S04]  /*176a0*/  STL.64 [R1+0xa70], R196 ;  /* 0x000a70c401007387 */ /* 0x0003e80000100a00 */
[----:B------:R1:W-:Y:S04]  /*176b0*/  LDGSTS.E [R223+0x2a400], [R196.64], !P1 ;  /* 0x2a400000c4df7fae */ /* 0x0003e8000c921844 */
[----:B------:R4:W-:Y:S04]  /*176c0*/  STL.64 [R1+0xa60], R194 ;  /* 0x000a60c201007387 */ /* 0x0009e80000100a00 */
[----:B------:R4:W-:Y:S01]  /*176d0*/  LDGSTS.E [R223+0x2a600], [R194.64], !P1 ;  /* 0x2a600000c2df7fae */ /* 0x0009e2000c921844 */
[----:B-1----:R-:W-:-:S04]  /*176e0*/  IMAD.WIDE R196, R247, 0x4, R192 ;  /* 0x00000004f7c47825 */ /* 0x002fc800078e02c0 */
[----:B------:R-:W-:-:S04]  /*176f0*/  IMAD.WIDE R192, R247, 0x4, R186 ;  /* 0x00000004f7c07825 */ /* 0x000fc800078e02ba */
[C---:B----4-:R-:W-:Y:S01]  /*17700*/  IMAD.WIDE R194, R247.reuse, 0x4, R190 ;  /* 0x00000004f7c27825 */ /* 0x050fe200078e02be */
        /* <DEDUP_REMOVED lines=13> */
[----:B------:R-:W-:Y:S01]  /*177e0*/  STL.64 [R1+0x998], R166 ;  /* 0x000998a601007387 */ /* 0x000fe20000100a00 */
[----:B------:R-:W-:-:S03]  /*177f0*/  IMAD.WIDE R148, R247, 0x4, R148 ;  /* 0x00000004f7947825 */ /* 0x000fc600078e0294 */
        /* <DEDUP_REMOVED lines=9> */
[----:B------:R-:W-:-:S03]  /*17890*/  ISETP.GE.U32.AND P6, PT, R0, 0x7fffff68, PT ;  /* 0x7fffff680000780c */ /* 0x000fc60003fc6070 */
[----:B------:R-:W-:Y:S01]  /*178a0*/  STL.64 [R1+0x950], R154 ;  /* 0x0009509a01007387 */ /* 0x000fe20000100a00 */
[----:B------:R-:W-:-:S03]  /*178b0*/  IMAD.WIDE R138, R247, 0x4, R138 ;  /* 0x00000004f78a7825 */ /* 0x000fc600078e028a */
[----:B------:R-:W-:Y:S01]  /*178c0*/  STL.64 [R1+0x948], R152 ;  /* 0x0009489801007387 */ /* 0x000fe20000100a00 */
[----:B------:R-:W-:Y:S01]  /*178d0*/  IADD3 R0, R232, -0x5d, RZ ;  /* 0xffffffa3e8007810 */ /* 0x000fe20007ffe0ff */
[C---:B------:R-:W-:Y:S02]  /*178e0*/  IMAD.WIDE R136, R247.reuse, 0x4, R136 ;  /* 0x00000004f7887825 */ /* 0x040fe400078e0288 */
[----:B------:R-:W-:Y:S02]  /*178f0*/  STL.64 [R1+0x938], R150 ;  /* 0x0009389601007387 */ /* 0x000fe40000100a00 */
[C---:B------:R-:W-:Y:S02]  /*17900*/  IMAD.WIDE R134, R247.reuse, 0x4, R134 ;  /* 0x00000004f7867825 */ /* 0x040fe400078e0286 */
[----:B------:R-:W-:Y:S04]  /*17910*/  STL.64 [R1+0x930], R148 ;  /* 0x0009309401007387 */ /* 0x000fe80000100a00 */
[----:B------:R-:W-:Y:S01]  /*17920*/  STL.64 [R1+0x928], R146 ;  /* 0x0009289201007387 */ /* 0x000fe20000100a00 */
[----:B------:R-:W-:-:S03]  /*17930*/  IMAD.WIDE R132, R247, 0x4, R132 ;  /* 0x00000004f7847825 */ /* 0x000fc600078e0284 */
[----:B------:R-:W-:Y:S01]  /*17940*/  STL.64 [R1+0x920], R144 ;  /* 0x0009209001007387 */ /* 0x000fe20000100a00 */
[----:B------:R-:W-:Y:S01]  /*17950*/  ISETP.GE.U32.AND P4, PT, R0, 0x7fffff64, PT ;  /* 0x7fffff640000780c */ /* 0x000fe20003f86070 */
[----:B------:R-:W-:Y:S02]  /*17960*/  IMAD.WIDE R130, R247, 0x4, R130 ;  /* 0x00000004f7827825 */ /* 0x000fe400078e0282 */
[----:B------:R-:W-:Y:S01]  /*17970*/  STL.64 [R1+0x918], R142 ;  /* 0x0009188e01007387 */ /* 0x000fe20000100a00 */
[----:B------:R-:W-:-:S03]  /*17980*/  IADD3 R0, R232, -0x61, RZ ;  /* 0xffffff9fe8007810 */ /* 0x000fc60007ffe0ff */
[----:B------:R-:W-:Y:S04]  /*17990*/  STL.64 [R1+0x910], R140 ;  /* 0x0009108c01007387 */ /* 0x000fe80000100a00 */
[----:B------:R-:W-:Y:S04]  /*179a0*/  STL.64 [R1+0x908], R138 ;  /* 0x0009088a01007387 */ /* 0x000fe80000100a00 */
[----:B------:R-:W-:Y:S01]  /*179b0*/  STL.64 [R1+0x900], R136 ;  /* 0x0009008801007387 */ /* 0x000fe20000100a00 */
[----:B------:R-:W-:-:S03]  /*179c0*/  ISETP.GE.U32.AND P2, PT, R0, 0x7fffff60, PT ;  /* 0x7fffff600000780c */ /* 0x000fc60003f46070 */
[----:B------:R-:W-:Y:S01]  /*179d0*/  STL.64 [R1+0x8f0], R134 ;  /* 0x0008f08601007387 */ /* 0x000fe20000100a00 */
[----:B------:R-:W-:-:S03]  /*179e0*/  IADD3 R0, R232, -0x65, RZ ;  /* 0xffffff9be8007810 */ /* 0x000fc60007ffe0ff */
[----:B------:R-:W4:Y:S04]  /*179f0*/  LDL.LU.64 R218, [R1+0x68] ;  /* 0x0000680001da7983 */ /* 0x000f280000300a00 */
[----:B------:R-:W-:Y:S04]  /*17a00*/  STL.64 [R1+0x8e8], R132 ;  /* 0x0008e88401007387 */ /* 0x000fe80000100a00 */
[----:B------:R-:W-:Y:S04]  /*17a10*/  STL.64 [R1+0x8d8], R130 ;  /* 0x0008d88201007387 */ /* 0x000fe80000100a00 */
[----:B------:R-:W2:Y:S01]  /*17a20*/  LDL.LU.64 R220, [R1+0x60] ;  /* 0x0000600001dc7983 */ /* 0x000ea20000300a00 */
[----:B------:R-:W-:-:S03]  /*17a30*/  ISETP.GE.U32.AND P0, PT, R0, 0x7fffff5c, PT ;  /* 0x7fffff5c0000780c */ /* 0x000fc60003f06070 */
[----:B------:R-:W3:Y:S01]  /*17a40*/  LDL.LU.64 R224, [R1+0x58] ;  /* 0x0000580001e07983 */ /* 0x000ee20000300a00 */
[----:B------:R-:W-:-:S03]  /*17a50*/  IADD3 R0, R232, -0x69, RZ ;  /* 0xffffff97e8007810 */ /* 0x000fc60007ffe0ff */
[----:B------:R-:W3:Y:S01]  /*17a60*/  LDL.LU.64 R226, [R1+0x50] ;  /* 0x0000500001e27983 */ /* 0x000ee20000300a00 */
[----:B------:R-:W-:-:S03]  /*17a70*/  IMAD.SHL.U32 R191, R233, 0x4, RZ ;  /* 0x00000004e9bf7824 */ /* 0x000fc600078e00ff */
[----:B------:R-:W3:Y:S04]  /*17a80*/  LDL.LU.64 R228, [R1+0x8] ;  /* 0x0000080001e47983 */ /* 0x000ee80000300a00 */
[----:B------:R-:W3:Y:S01]  /*17a90*/  LDL.LU.64 R232, [R1] ;  /* 0x0000000001e87983 */ /* 0x000ee20000300a00 */
[----:B------:R-:W-:Y:S01]  /*17aa0*/  IMAD.MOV.U32 R187, RZ, RZ, c[0x0][0x180] ;  /* 0x00006000ffbb7624 */ /* 0x000fe200078e00ff */
[----:B------:R-:W-:Y:S02]  /*17ab0*/  ISETP.GE.U32.AND P1, PT, R0, 0x7fffff58, PT ;  /* 0x7fffff580000780c */ /* 0x000fe40003f26070 */
[----:B------:R1:W-:Y:S02]  /*17ac0*/  LDGSTS.E [R191+0x2c000], [R196.64], !P6 ;  /* 0x2c000000c4bf7fae */ /* 0x0003e4000f121844 */
[----:B------:R-:W-:-:S02]  /*17ad0*/  IADD3 R0, R187, -0x6d, RZ ;  /* 0xffffff93bb007810 */ /* 0x000fc40007ffe0ff */
[----:B------:R1:W-:Y:S04]  /*17ae0*/  LDGSTS.E [R191+0x2c200], [R194.64], !P6 ;  /* 0x2c200000c2bf7fae */ /* 0x0003e8000f121844 */
[----:B------:R1:W-:Y:S04]  /*17af0*/  LDGSTS.E [R191+0x2c400], [R188.64], !P6 ;  /* 0x2c400000bcbf7fae */ /* 0x0003e8000f121844 */
[----:B------:R1:W-:Y:S01]  /*17b00*/  LDGSTS.E [R191+0x2c600], [R192.64], !P6 ;  /* 0x2c600000c0bf7fae */ /* 0x0003e2000f121844 */
[----:B------:R-:W-:Y:S02]  /*17b10*/  ISETP.GE.U32.AND P6, PT, R0, 0x7fffff54, PT ;  /* 0x7fffff540000780c */ /* 0x000fe40003fc6070 */
[----:B------:R-:W-:Y:S01]  /*17b20*/  IADD3 R0, R187, -0x71, RZ ;  /* 0xffffff8fbb007810 */ /* 0x000fe20007ffe0ff */
[----:B------:R1:W-:Y:S04]  /*17b30*/  LDGSTS.E [R191+0x2e000], [R184.64], !P4 ;  /* 0x2e000000b8bf7fae */ /* 0x0003e8000e121844 */
[----:B------:R1:W-:Y:S04]  /*17b40*/  LDGSTS.E [R191+0x2e200], [R182.64], !P4 ;  /* 0x2e200000b6bf7fae */ /* 0x0003e8000e121844 */
[----:B------:R1:W-:Y:S04]  /*17b50*/  LDGSTS.E [R191+0x2e400], [R180.64], !P4 ;  /* 0x2e400000b4bf7fae */ /* 0x0003e8000e121844 */
[----:B------:R1:W-:Y:S01]  /*17b60*/  LDGSTS.E [R191+0x2e600], [R178.64], !P4 ;  /* 0x2e600000b2bf7fae */ /* 0x0003e2000e121844 */
[----:B------:R-:W-:-:S02]  /*17b70*/  ISETP.GE.U32.AND P4, PT, R0, 0x7fffff50, PT ;  /* 0x7fffff500000780c */ /* 0x000fc40003f86070 */
[----:B------:R-:W-:Y:S01]  /*17b80*/  IADD3 R0, R187, -0x75, RZ ;  /* 0xffffff8bbb007810 */ /* 0x000fe20007ffe0ff */
[----:B------:R1:W-:Y:S04]  /*17b90*/  LDGSTS.E [R191+0x30000], [R176.64], !P2 ;  /* 0x30000000b0bf7fae */ /* 0x0003e8000d121844 */
[----:B------:R1:W-:Y:S04]  /*17ba0*/  LDGSTS.E [R191+0x30200], [R174.64], !P2 ;  /* 0x30200000aebf7fae */ /* 0x0003e8000d121844 */
[----:B------:R1:W-:Y:S04]  /*17bb0*/  LDGSTS.E [R191+0x30400], [R172.64], !P2 ;  /* 0x30400000acbf7fae */ /* 0x0003e8000d121844 */
[----:B------:R1:W-:Y:S01]  /*17bc0*/  LDGSTS.E [R191+0x30600], [R170.64], !P2 ;  /* 0x30600000aabf7fae */ /* 0x0003e2000d121844 */
[----:B------:R-:W-:-:S03]  /*17bd0*/  ISETP.GE.U32.AND P2, PT, R0, 0x7fffff4c, PT ;  /* 0x7fffff4c0000780c */ /* 0x000fc60003f46070 */
[----:B------:R1:W-:Y:S01]  /*17be0*/  LDGSTS.E [R191+0x32000], [R168.64], !P0 ;  /* 0x32000000a8bf7fae */ /* 0x0003e2000c121844 */
[----:B------:R-:W-:-:S03]  /*17bf0*/  IADD3 R0, R187, -0x79, RZ ;  /* 0xffffff87bb007810 */ /* 0x000fc60007ffe0ff */
        /* <DEDUP_REMOVED lines=10> */
[----:B------:R1:W-:Y:S04]  /*17ca0*/  LDGSTS.E [R191+0x36000], [R152.64], !P6 ;  /* 0x3600000098bf7fae */ /* 0x0003e8000f121844 */
[----:B------:R1:W-:Y:S01]  /*17cb0*/  LDGSTS.E [R191+0x36200], [R150.64], !P6 ;  /* 0x3620000096bf7fae */ /* 0x0003e2000f121844 */
[----:B------:R-:W-:-:S03]  /*17cc0*/  IADD3 R0, R187, -0x42, RZ ;  /* 0xffffffbebb007810 */ /* 0x000fc60007ffe0ff */
[----:B------:R1:W-:Y:S04]  /*17cd0*/  LDGSTS.E [R191+0x36400], [R148.64], !P6 ;  /* 0x3640000094bf7fae */ /* 0x0003e8000f121844 */
[----:B------:R1:W-:Y:S01]  /*17ce0*/  LDGSTS.E [R191+0x36600], [R146.64], !P6 ;  /* 0x3660000092bf7fae */ /* 0x0003e2000f121844 */
[----:B------:R-:W-:-:S03]  /*17cf0*/  IMAD.WIDE R128, R247, 0x4, R128 ;  /* 0x00000004f7807825 */ /* 0x000fc600078e0280 */
[----:B------:R1:W-:Y:S01]  /*17d00*/  LDGSTS.E [R191+0x38000], [R144.64], !P4 ;  /* 0x3800000090bf7fae */ /* 0x0003e2000e121844 */
[----:B------:R-:W-:-:S03]  /*17d10*/  IMAD.WIDE R126, R247, 0x4, R126 ;  /* 0x00000004f77e7825 */ /* 0x000fc600078e027e */
[----:B------:R1:W-:Y:S01]  /*17d20*/  LDGSTS.E [R191+0x38200], [R142.64], !P4 ;  /* 0x382000008ebf7fae */ /* 0x0003e2000e121844 */
[----:B------:R-:W-:-:S03]  /*17d30*/  ISETP.GE.U32.AND P6, PT, R0, 0x7fffff7f, PT ;  /* 0x7fffff7f0000780c */ /* 0x000fc60003fc6070 */
[----:B------:R1:W-:Y:S01]  /*17d40*/  LDGSTS.E [R191+0x38400], [R140.64], !P4 ;  /* 0x384000008cbf7fae */ /* 0x0003e2000e121844 */
[----:B------:R-:W-:-:S03]  /*17d50*/  IMAD.WIDE R124, R247, 0x4, R124 ;  /* 0x00000004f77c7825 */ /* 0x000fc600078e027c */
        /* <DEDUP_REMOVED lines=10> */
[----:B------:R-:W-:Y:S04]  /*17e00*/  STL.64 [R1+0x8d0], R128 ;  /* 0x0008d08001007387 */ /* 0x000fe80000100a00 */
[----:B------:R1:W-:Y:S04]  /*17e10*/  LDGSTS.E [R191+0x3c000], [R128.64], !P0 ;  /* 0x3c00000080bf7fae */ /* 0x0003e8000c121844 */
[----:B------:R-:W-:Y:S04]  /*17e20*/  STL.64 [R1+0x8c0], R126 ;  /* 0x0008c07e01007387 */ /* 0x000fe80000100a00 */
[----:B------:R1:W-:Y:S01]  /*17e30*/  LDGSTS.E [R191+0x3c200], [R126.64], !P0 ;  /* 0x3c2000007ebf7fae */ /* 0x0003e2000c121844 */
[----:B------:R-:W-:-:S03]  /*17e40*/  LOP3.LUT R231, R231, 0x20, RZ, 0x3c, !PT ;  /* 0x00000020e7e77812 */ /* 0x000fc600078e3cff */
[----:B------:R-:W-:Y:S04]  /*17e50*/  STL.64 [R1+0x8b8], R124 ;  /* 0x0008b87c01007387 */ /* 0x000fe80000100a00 */
[----:B------:R1:W-:Y:S04]  /*17e60*/  LDGSTS.E [R191+0x3c400], [R124.64], !P0 ;  /* 0x3c4000007cbf7fae */ /* 0x0003e8000c121844 */
[----:B------:R-:W-:Y:S04]  /*17e70*/  STL.64 [R1+0x8a8], R122 ;  /* 0x0008a87a01007387 */ /* 0x000fe80000100a00 */
[----:B------:R1:W-:Y:S04]  /*17e80*/  LDGSTS.E [R191+0x3c600], [R122.64], !P0 ;  /* 0x3c6000007abf7fae */ /* 0x0003e8000c121844 */
[----:B------:R4:W-:Y:S04]  /*17e90*/  STL.64 [R1+0x8a0], R120 ;  /* 0x0008a07801007387 */ /* 0x0009e80000100a00 */
[----:B------:R4:W-:Y:S04]  /*17ea0*/  LDGSTS.E [R191+0x3e000], [R120.64], !P1 ;  /* 0x3e00000078bf7fae */ /* 0x0009e8000c921844 */
[----:B------:R2:W-:Y:S04]  /*17eb0*/  STL.64 [R1+0x898], R118 ;  /* 0x0008987601007387 */ /* 0x0005e80000100a00 */
[----:B------:R2:W-:Y:S04]  /*17ec0*/  LDGSTS.E [R191+0x3e200], [R118.64], !P1 ;  /* 0x3e20000076bf7fae */ /* 0x0005e8000c921844 */
[----:B------:R3:W-:Y:S04]  /*17ed0*/  STL.64 [R1+0x890], R116 ;  /* 0x0008907401007387 */ /* 0x0007e80000100a00 */
[----:B------:R3:W-:Y:S04]  /*17ee0*/  LDGSTS.E [R191+0x3e400], [R116.64], !P1 ;  /* 0x3e40000074bf7fae */ /* 0x0007e8000c921844 */
[----:B------:R1:W-:Y:S04]  /*17ef0*/  STL.64 [R1+0x880], R114 ;  /* 0x0008807201007387 */ /* 0x0003e80000100a00 */
[----:B------:R1:W-:Y:S01]  /*17f00*/  LDGSTS.E [R191+0x3e600], [R114.64], !P1 ;  /* 0x3e60000072bf7fae */ /* 0x0003e2000c921844 */
        /* <DEDUP_REMOVED lines=14> */
[----:B----4-:R-:W-:-:S05]  /*17ff0*/  IMAD.WIDE R120, R247, 0x4, R218 ;  /* 0x00000004f7787825 */ /* 0x010fca00078e02da */
[----:B------:R4:W-:Y:S04]  /*18000*/  STL.64 [R1+0x878], R120 ;  /* 0x0008787801007387 */ /* 0x0009e80000100a00 */
[----:B------:R4:W-:Y:S01]  /*18010*/  LDGSTS.E [R231+0x20800], [R120.64], !P6 ;  /* 0x2080000078e77fae */ /* 0x0009e2000f121844 */
[----:B--2---:R-:W-:-:S04]  /*18020*/  IMAD.WIDE R118, R247, 0x4, R220 ;  /* 0x00000004f7767825 */ /* 0x004fc800078e02dc */
[C---:B---3--:R-:W-:Y:S01]  /*18030*/  IMAD.WIDE R116, R247.reuse, 0x4, R224 ;  /* 0x00000004f7747825 */ /* 0x048fe200078e02e0 */
[----:B------:R2:W-:Y:S03]  /*18040*/  STL.64 [R1+0x868], R118 ;  /* 0x0008687601007387 */ /* 0x0005e60000100a00 */
[C---:B-1----:R-:W-:Y:S01]  /*18050*/  IMAD.WIDE R114, R247.reuse, 0x4, R226 ;  /* 0x00000004f7727825 */ /* 0x042fe200078e02e2 */
[----:B------:R2:W-:Y:S03]  /*18060*/  LDGSTS.E [R231+0x20a00], [R118.64], !P6 ;  /* 0x20a0000076e77fae */ /* 0x0005e6000f121844 */
[C---:B----4-:R-:W-:Y:S01]  /*18070*/  IMAD.WIDE R120, R247.reuse, 0x4, R228 ;  /* 0x00000004f7787825 */ /* 0x050fe200078e02e4 */
[----:B------:R1:W-:Y:S04]  /*18080*/  STL.64 [R1+0x860], R116 ;  /* 0x0008607401007387 */ /* 0x0003e80000100a00 */
[----:B------:R1:W-:Y:S01]  /*18090*/  LDGSTS.E [R231+0x20c00], [R116.64], !P6 ;  /* 0x20c0000074e77fae */ /* 0x0003e2000f121844 */
[----:B--2---:R-:W-:-:S03]  /*180a0*/  IMAD.WIDE R118, R247, 0x4, R232 ;  /* 0x00000004f7767825 */ /* 0x004fc600078e02e8 */
[----:B------:R2:W-:Y:S04]  /*180b0*/  STL.64 [R1+0x850], R114 ;  /* 0x0008507201007387 */ /* 0x0005e80000100a00 */
[----:B------:R2:W-:Y:S01]  /*180c0*/  LDGSTS.E [R231+0x20e00], [R114.64], !P6 ;  /* 0x20e0000072e77fae */ /* 0x0005e2000f121844 */
[----:B-1----:R-:W-:-:S03]  /*180d0*/  IMAD.WIDE R116, R247, 0x4, R250 ;  /* 0x00000004f7747825 */ /* 0x002fc600078e02fa */
[----:B------:R-:W-:Y:S04]  /*180e0*/  STL.64 [R1+0x848], R120 ;  /* 0x0008487801007387 */ /* 0x000fe80000100a00 */
[----:B------:R-:W-:Y:S01]  /*180f0*/  STL.64 [R1+0x838], R118 ;  /* 0x0008387601007387 */ /* 0x000fe20000100a00 */
[----:B--2---:R-:W-:-:S03]  /*18100*/  IMAD.WIDE R114, R247, 0x4, R248 ;  /* 0x00000004f7727825 */ /* 0x004fc600078e02f8 */
        /* <DEDUP_REMOVED lines=71> */
[----:B------:R-:W-:Y:S04]  /*18580*/  STL.64 [R1+0x130], R38 ;  /* 0x0001302601007387 */ /* 0x000fe80000100a00 */
[----:B------:R-:W-:Y:S01]  /*18590*/  STL.64 [R1+0x128], R36 ;  /* 0x0001282401007387 */ /* 0x000fe20000100a00 */
[----:B------:R-:W-:-:S03]  /*185a0*/  IMAD.WIDE R20, R247, 0x4, R20 ;  /* 0x00000004f7147825 */ /* 0x000fc600078e0214 */
[----:B------:R-:W-:Y:S01]  /*185b0*/  STL.64 [R1+0x120], R34 ;  /* 0x0001202201007387 */ /* 0x000fe20000100a00 */
[----:B------:R-:W-:-:S03]  /*185c0*/  IMAD.WIDE R18, R247, 0x4, R18 ;  /* 0x00000004f7127825 */ /* 0x000fc600078e0212 */
[----:B------:R-:W-:Y:S04]  /*185d0*/  STL.64 [R1+0x118], R32 ;  /* 0x0001182001007387 */ /* 0x000fe80000100a00 */
[----:B------:R-:W-:Y:S04]  /*185e0*/  STL.64 [R1+0x108], R30 ;  /* 0x0001081e01007387 */ /* 0x000fe80000100a00 */
[----:B------:R-:W-:Y:S04]  /*185f0*/  STL.64 [R1+0x100], R28 ;  /* 0x0001001c01007387 */ /* 0x000fe80000100a00 */
[----:B------:R-:W-:Y:S04]  /*18600*/  STL.64 [R1+0xf0], R26 ;  /* 0x0000f01a01007387 */ /* 0x000fe80000100a00 */
[----:B------:R-:W-:Y:S04]  /*18610*/  STL.64 [R1+0xe8], R24 ;  /* 0x0000e81801007387 */ /* 0x000fe80000100a00 */
[----:B------:R-:W-:Y:S04]  /*18620*/  STL.64 [R1+0xd8], R22 ;  /* 0x0000d81601007387 */ /* 0x000fe80000100a00 */
[----:B------:R-:W2:Y:S04]  /*18630*/  LDL.LU.64 R220, [R1+0x48] ;  /* 0x0000480001dc7983 */ /* 0x000ea80000300a00 */
[----:B------:R-:W-:Y:S04]  /*18640*/  STL.64 [R1+0xd0], R20 ;  /* 0x0000d01401007387 */ /* 0x000fe80000100a00 */
[----:B------:R-:W-:Y:S04]  /*18650*/  STL.64 [R1+0xc0], R18 ;  /* 0x0000c01201007387 */ /* 0x000fe80000100a00 */
[----:B------:R-:W3:Y:S04]  /*18660*/  LDL.LU.64 R226, [R1+0x40] ;  /* 0x0000400001e27983 */ /* 0x000ee80000300a00 */
[----:B------:R-:W4:Y:S04]  /*18670*/  LDL.LU.64 R228, [R1+0x38] ;  /* 0x0000380001e47983 */ /* 0x000f280000300a00 */
[----:B------:R-:W4:Y:S01]  /*18680*/  LDL.LU.64 R232, [R1+0x30] ;  /* 0x0000300001e87983 */ /* 0x000f220000300a00 */
[----:B------:R-:W-:-:S04]  /*18690*/  IADD3 R0, R187, -0x46, RZ ;  /* 0xffffffbabb007810 */ /* 0x000fc80007ffe0ff */
[----:B------:R-:W-:Y:S02]  /*186a0*/  ISETP.GE.U32.AND P4, PT, R0, 0x7fffff7b, PT ;  /* 0x7fffff7b0000780c */ /* 0x000fe40003f86070 */
[----:B------:R-:W-:-:S04]  /*186b0*/  IADD3 R0, R187, -0x4a, RZ ;  /* 0xffffffb6bb007810 */ /* 0x000fc80007ffe0ff */
[----:B------:R-:W-:Y:S02]  /*186c0*/  ISETP.GE.U32.AND P2, PT, R0, 0x7fffff77, PT ;  /* 0x7fffff770000780c */ /* 0x000fe40003f46070 */
[----:B------:R-:W-:-:S04]  /*186d0*/  IADD3 R0, R187, -0x4e, RZ ;  /* 0xffffffb2bb007810 */ /* 0x000fc80007ffe0ff */
[----:B------:R-:W-:Y:S01]  /*186e0*/  ISETP.GE.U32.AND P0, PT, R0, 0x7fffff73, PT ;  /* 0x7fffff730000780c */ /* 0x000fe20003f06070 */
[----:B------:R1:W-:Y:S01]  /*186f0*/  LDGSTS.E [R231+0x22800], [R120.64], !P4 ;  /* 0x2280000078e77fae */ /* 0x0003e2000e121844 */
[----:B------:R-:W-:-:S03]  /*18700*/  IADD3 R0, R187, -0x52, RZ ;  /* 0xffffffaebb007810 */ /* 0x000fc60007ffe0ff */
[----:B------:R1:W-:Y:S01]  /*18710*/  LDGSTS.E [R231+0x22a00], [R118.64], !P4 ;  /* 0x22a0000076e77fae */ /* 0x0003e2000e121844 */
[----:B------:R-:W-:Y:S02]  /*18720*/  ISETP.GE.U32.AND P1, PT, R0, 0x7fffff6f, PT ;  /* 0x7fffff6f0000780c */ /* 0x000fe40003f26070 */
[C---:B------:R-:W-:Y:S01]  /*18730*/  IADD3 R0, R187.reuse, -0x56, RZ ;  /* 0xffffffaabb007810 */ /* 0x040fe20007ffe0ff */
[----:B------:R1:W-:Y:S03]  /*18740*/  LDGSTS.E [R231+0x22c00], [R116.64], !P4 ;  /* 0x22c0000074e77fae */ /* 0x0003e6000e121844 */
[----:B------:R-:W-:Y:S01]  /*18750*/  ISETP.GE.U32.AND P6, PT, R0, 0x7fffff6b, PT ;  /* 0x7fffff6b0000780c */ /* 0x000fe20003fc6070 */
[----:B------:R1:W-:Y:S01]  /*18760*/  LDGSTS.E [R231+0x22e00], [R114.64], !P4 ;  /* 0x22e0000072e77fae */ /* 0x0003e2000e121844 */
[----:B------:R-:W-:-:S03]  /*18770*/  IADD3 R0, R187, -0x5a, RZ ;  /* 0xffffffa6bb007810 */ /* 0x000fc60007ffe0ff */
[----:B------:R1:W-:Y:S01]  /*18780*/  LDGSTS.E [R231+0x24800], [R112.64], !P2 ;  /* 0x2480000070e77fae */ /* 0x0003e2000d121844 */
[----:B------:R-:W-:Y:S02]  /*18790*/  ISETP.GE.U32.AND P4, PT, R0, 0x7fffff67, PT ;  /* 0x7fffff670000780c */ /* 0x000fe40003f86070 */
[----:B------:R-:W-:Y:S01]  /*187a0*/  IADD3 R0, R187, -0x5e, RZ ;  /* 0xffffffa2bb007810 */ /* 0x000fe20007ffe0ff */
        /* <DEDUP_REMOVED lines=53> */
[----:B------:R1:W-:Y:S04]  /*18b00*/  LDGSTS.E [R231+0x36a00], [R38.64], !P4 ;  /* 0x36a0000026e77fae */ /* 0x0003e8000e121844 */
[----:B------:R1:W-:Y:S04]  /*18b10*/  LDGSTS.E [R231+0x36c00], [R36.64], !P4 ;  /* 0x36c0000024e77fae */ /* 0x0003e8000e121844 */
        /* <DEDUP_REMOVED lines=30> */
[----:B------:R4:W-:Y:S01]  /*18d00*/  LDGSTS.E [R231+0x3ec00], [R4.64], !P6 ;  /* 0x3ec0000004e77fae */ /* 0x0009e2000f121844 */
[----:B--2---:R-:W-:-:S03]  /*18d10*/  IMAD.WIDE R8, R247, 0x4, R220 ;  /* 0x00000004f7087825 */ /* 0x004fc600078e02dc */
[----:B------:R4:W-:Y:S04]  /*18d20*/  STL.64 [R1+0x50], R2 ;  /* 0x0000500201007387 */ /* 0x0009e80000100a00 */
[----:B------:R1:W-:Y:S04]  /*18d30*/  LDGSTS.E [R231+0x3ee00], [R2.64], !P6 ;  /* 0x3ee0000002e77fae */ /* 0x0003e8000f121844 */
[----:B------:R-:W2:Y:S01]  /*18d40*/  LDL.LU.64 R224, [R1+0x70] ;  /* 0x0000700001e07983 */ /* 0x000ea20000300a00 */
[----:B---3--:R-:W-:-:S04]  /*18d50*/  IMAD.WIDE R6, R247, 0x4, R226 ;  /* 0x00000004f7067825 */ /* 0x008fc800078e02e2 */
[C---:B----4-:R-:W-:Y:S01]  /*18d60*/  IMAD.WIDE R4, R247.reuse, 0x4, R228 ;  /* 0x00000004f7047825 */ /* 0x050fe200078e02e4 */
[----:B-1----:R-:W3:Y:S03]  /*18d70*/  LDL.LU.64 R230, [R1+0x78] ;  /* 0x0000780001e67983 */ /* 0x002ee60000300a00 */
[----:B------:R-:W-:Y:S01]  /*18d80*/  IMAD.WIDE R2, R247, 0x4, R232 ;  /* 0x00000004f7027825 */ /* 0x000fe200078e02e8 */
[----:B------:R-:W-:Y:S04]  /*18d90*/  STL.64 [R1+0x48], R8 ;  /* 0x0000480801007387 */ /* 0x000fe80000100a00 */
[----:B------:R1:W-:Y:S04]  /*18da0*/  STL.64 [R1+0x28], R6 ;  /* 0x0000280601007387 */ /* 0x0003e80000100a00 */
[----:B------:R4:W-:Y:S04]  /*18db0*/  STL.64 [R1+0x20], R4 ;  /* 0x0000200401007387 */ /* 0x0009e80000100a00 */
[----:B------:R1:W-:Y:S04]  /*18dc0*/  STL.64 [R1+0x18], R2 ;  /* 0x0000180201007387 */ /* 0x0003e80000100a00 */
[----:B------:R-:W3:Y:S04]  /*18dd0*/  LDL.LU.64 R218, [R1+0x80] ;  /* 0x0000800001da7983 */ /* 0x000ee80000300a00 */
[----:B------:R-:W3:Y:S04]  /*18de0*/  LDL.LU.64 R226, [R1+0x88] ;  /* 0x0000880001e27983 */ /* 0x000ee80000300a00 */
[----:B------:R-:W3:Y:S04]  /*18df0*/  LDL.LU.64 R228, [R1+0x90] ;  /* 0x0000900001e47983 */ /* 0x000ee80000300a00 */
[----:B------:R-:W3:Y:S01]  /*18e00*/  LDL.LU.64 R232, [R1+0xa0] ;  /* 0x0000a00001e87983 */ /* 0x000ee20000300a00 */
[----:B------:R-:W-:-:S04]  /*18e10*/  IADD3 R0, R187, -0x43, RZ ;  /* 0xffffffbdbb007810 */ /* 0x000fc80007ffe0ff */
[----:B------:R-:W-:Y:S02]  /*18e20*/  ISETP.GE.U32.AND P4, PT, R0, 0x7fffff7e, PT ;  /* 0x7fffff7e0000780c */ /* 0x000fe40003f86070 */
[----:B------:R-:W-:Y:S01]  /*18e30*/  LOP3.LUT R190, R223, 0x40, RZ, 0x3c, !PT ;  /* 0x00000040dfbe7812 */ /* 0x000fe200078e3cff */
[----:B------:R-:W-:-:S10]  /*18e40*/  IMAD.WIDE R250, R247, 0x4, R236 ;  /* 0x00000004f7fa7825 */ /* 0x000fd400078e02ec */
[----:B------:R1:W-:Y:S04]  /*18e50*/  LDGSTS.E [R190+0x21000], [R8.64], !P4 ;  /* 0x2100000008be7fae */ /* 0x0003e8000e121844 */
[----:B------:R1:W-:Y:S04]  /*18e60*/  LDGSTS.E [R190+0x21200], [R6.64], !P4 ;  /* 0x2120000006be7fae */ /* 0x0003e8000e121844 */
[----:B------:R4:W-:Y:S04]  /*18e70*/  LDGSTS.E [R190+0x21400], [R4.64], !P4 ;  /* 0x2140000004be7fae */ /* 0x0009e8000e121844 */
[----:B------:R4:W-:Y:S01]  /*18e80*/  LDGSTS.E [R190+0x21600], [R2.64], !P4 ;  /* 0x2160000002be7fae */ /* 0x0009e2000e121844 */
[----:B-1----:R-:W-:-:S04]  /*18e90*/  IMAD.WIDE R6, R247, 0x4, R244 ;  /* 0x00000004f7067825 */ /* 0x002fc800078e02f4 */
[C---:B----4-:R-:W-:Y:S01]  /*18ea0*/  IMAD.WIDE R4, R247.reuse, 0x4, R242 ;  /* 0x00000004f7047825 */ /* 0x050fe200078e02f2 */
[----:B------:R-:W-:Y:S03]  /*18eb0*/  STL.64 [R1+0x10], R6 ;  /* 0x0000100601007387 */ /* 0x000fe60000100a00 */
[C---:B------:R-:W-:Y:S01]  /*18ec0*/  IMAD.WIDE R2, R247.reuse, 0x4, R234 ;  /* 0x00000004f7027825 */ /* 0x040fe200078e02ea */
[----:B------:R-:W-:Y:S03]  /*18ed0*/  STL.64 [R1+0x8], R4 ;  /* 0x0000080401007387 */ /* 0x000fe60000100a00 */
[C---:B------:R-:W-:Y:S01]  /*18ee0*/  IMAD.WIDE R248, R247.reuse, 0x4, R238 ;  /* 0x00000004f7f87825 */ /* 0x040fe200078e02ee */
[----:B------:R-:W-:Y:S03]  /*18ef0*/  STL.64 [R1], R2 ;  /* 0x0000000201007387 */ /* 0x000fe60000100a00 */
[C---:B------:R-:W-:Y:S01]  /*18f00*/  IMAD.WIDE R240, R247.reuse, 0x4, R240 ;  /* 0x00000004f7f07825 */ /* 0x040fe200078e02f0 */
[----:B------:R-:W-:Y:S04]  /*18f10*/  STL.64 [R1+0x4480], R250 ;  /* 0x004480fa01007387 */ /* 0x000fe80000100a00 */
[----:B------:R-:W4:Y:S04]  /*18f20*/  LDL.LU.64 R220, [R1+0xc8] ;  /* 0x0000c80001dc7983 */ /* 0x000f280000300a00 */
[----:B------:R-:W4:Y:S01]  /*18f30*/  LDL.LU.64 R222, [R1+0xe0] ;  /* 0x0000e00001de7983 */ /* 0x000f220000300a00 */
[----:B--2---:R-:W-:-:S03]  /*18f40*/  IMAD.WIDE R52, R247, 0x4, R224 ;  /* 0x00000004f7347825 */ /* 0x004fc600078e02e0 */
[----:B------:R-:W2:Y:S01]  /*18f50*/  LDL.LU.64 R224, [R1+0xf8] ;  /* 0x0000f80001e07983 */ /* 0x000ea20000300a00 */
[----:B---3--:R-:W-:-:S03]  /*18f60*/  IMAD.WIDE R54, R247, 0x4, R230 ;  /* 0x00000004f7367825 */ /* 0x008fc600078e02e6 */
[----:B------:R-:W3:Y:S04]  /*18f70*/  LDL.LU.64 R230, [R1+0x110] ;  /* 0x0001100001e67983 */ /* 0x000ee80000300a00 */
[----:B------:R1:W-:Y:S04]  /*18f80*/  STL.64 [R1+0x4488], R248 ;  /* 0x004488f801007387 */ /* 0x0003e80000100a00 */
[----:B------:R-:W-:Y:S04]  /*18f90*/  STL.64 [R1+0x4490], R240 ;  /* 0x004490f001007387 */ /* 0x000fe80000100a00 */
[----:B------:R-:W-:Y:S04]  /*18fa0*/  STL.64 [R1+0x4498], R52 ;  /* 0x0044983401007387 */ /* 0x000fe80000100a00 */
[----:B------:R-:W-:Y:S01]  /*18fb0*/  STL.64 [R1+0x44a0], R54 ;  /* 0x0044a03601007387 */ /* 0x000fe20000100a00 */
[----:B------:R-:W-:-:S03]  /*18fc0*/  IMAD.WIDE R64, R247, 0x4, R218 ;  /* 0x00000004f7407825 */ /* 0x000fc600078e02da */
[----:B------:R-:W3:Y:S01]  /*18fd0*/  LDL.LU.64 R218, [R1+0x138] ;  /* 0x0001380001da7983 */ /* 0x000ee20000300a00 */
[----:B------:R-:W-:-:S03]  /*18fe0*/  IMAD.WIDE R58, R247, 0x4, R226 ;  /* 0x00000004f73a7825 */ /* 0x000fc600078e02e2 */
[----:B------:R-:W3:Y:S01]  /*18ff0*/  LDL.LU.64 R226, [R1+0x150] ;  /* 0x0001500001e27983 */ /* 0x000ee20000300a00 */
[----:B------:R-:W-:-:S03]  /*19000*/  IMAD.WIDE R60, R247, 0x4, R228 ;  /* 0x00000004f73c7825 */ /* 0x000fc600078e02e4 */
[----:B------:R-:W3:Y:S01]  /*19010*/  LDL.LU.64 R228, [R1+0x168] ;  /* 0x0001680001e47983 */ /* 0x000ee20000300a00 */
[----:B------:R-:W-:-:S03]  /*19020*/  IMAD.WIDE R66, R247, 0x4, R232 ;  /* 0x00000004f7427825 */ /* 0x000fc600078e02e8 */
[----:B------:R-:W3:Y:S04]  /*19030*/  LDL.LU.64 R232, [R1+0x180] ;  /* 0x0001800001e87983 */ /* 0x000ee80000300a00 */
[----:B------:R1:W-:Y:S04]  /*19040*/  STL.64 [R1+0x44a8], R64 ;  /* 0x0044a84001007387 */ /* 0x0003e80000100a00 */
[----:B------:R-:W-:Y:S04]  /*19050*/  STL.64 [R1+0x44b0], R58 ;  /* 0x0044b03a01007387 */ /* 0x000fe80000100a00 */
[----:B------:R1:W-:Y:S04]  /*19060*/  STL.64 [R1+0x44b8], R60 ;  /* 0x0044b83c01007387 */ /* 0x0003e80000100a00 */
[----:B------:R-:W-:Y:S01]  /*19070*/  STL.64 [R1+0x44c0], R66 ;  /* 0x0044c04201007387 */ /* 0x000fe20000100a00 */
[----:B----4-:R-:W-:-:S03]  /*19080*/  IMAD.WIDE R68, R247, 0x4, R220 ;  /* 0x00000004f7447825 */ /* 0x010fc600078e02dc */
[----:B------:R-:W4:Y:S01]  /*19090*/  LDL.LU.64 R220, [R1+0x1a8] ;  /* 0x0001a80001dc7983 */ /* 0x000f220000300a00 */
[----:B------:R-:W-:-:S03]  /*190a0*/  IMAD.WIDE R72, R247, 0x4, R222 ;  /* 0x00000004f7487825 */ /* 0x000fc600078e02de */
[----:B------:R-:W4:Y:S01]  /*190b0*/  LDL.LU.64 R222, [R1+0x1c8] ;  /* 0x0001c80001de7983 */ /* 0x000f220000300a00 */
[----:B--2---:R-:W-:-:S03]  /*190c0*/  IMAD.WIDE R80, R247, 0x4, R224 ;  /* 0x00000004f7507825 */ /* 0x004fc600078e02e0 */
[----:B------:R-:W2:Y:S01]  /*190d0*/  LDL.LU.64 R224, [R1+0x1e0] ;  /* 0x0001e00001e07983 */ /* 0x000ea20000300a00 */
[----:B---3--:R-:W-:-:S03]  /*190e0*/  IMAD.WIDE R86, R247, 0x4, R230 ;  /* 0x00000004f7567825 */ /* 0x008fc600078e02e6 */
[----:B------:R-:W3:Y:S04]  /*190f0*/  LDL.LU.64 R230, [R1+0x1f8] ;  /* 0x0001f80001e67983 */ /* 0x000ee80000300a00 */
[----:B------:R-:W-:Y:S04]  /*19100*/  STL.64 [R1+0x44c8], R68 ;  /* 0x0044c84401007387 */ /* 0x000fe80000100a00 */
        /* <DEDUP_REMOVED lines=11> */
[----:B------:R-:W-:Y:S04]  /*191c0*/  STL.64 [R1+0x44e8], R70 ;  /* 0x0044e84601007387 */ /* 0x000fe80000100a00 */
[----:B------:R-:W-:Y:S04]  /*191d0*/  STL.64 [R1+0x44f0], R94 ;  /* 0x0044f05e01007387 */ /* 0x000fe80000100a00 */
[----:B------:R-:W-:Y:S04]  /*191e0*/  STL.64 [R1+0x44f8], R102 ;  /* 0x0044f86601007387 */ /* 0x000fe80000100a00 */
        /* <DEDUP_REMOVED lines=61> */
[----:B------:R-:W-:-:S04]  /*195c0*/  IMAD.WIDE R200, R247, 0x4, R226 ;  /* 0x00000004f7c87825 */ /* 0x000fc800078e02e2 */
[----:B------:R-:W-:-:S04]  /*195d0*/  IMAD.WIDE R202, R247, 0x4, R228 ;  /* 0x00000004f7ca7825 */ /* 0x000fc800078e02e4 */
[C---:B------:R-:W-:Y:S02]  /*195e0*/  IMAD.WIDE R204, R247.reuse, 0x4, R232 ;  /* 0x00000004f7cc7825 */ /* 0x040fe400078e02e8 */
[----:B------:R-:W3:Y:S04]  /*195f0*/  LDL.LU.64 R232, [R1+0x5b0] ;  /* 0x0005b00001e87983 */ /* 0x000ee80000300a00 */
[----:B------:R-:W3:Y:S04]  /*19600*/  LDL.LU.64 R216, [R1+0x5b8] ;  /* 0x0005b80001d87983 */ /* 0x000ee80000300a00 */
[----:B------:R-:W3:Y:S04]  /*19610*/  LDL.LU.64 R226, [R1+0x5c0] ;  /* 0x0005c00001e27983 */ /* 0x000ee80000300a00 */
[----:B------:R-:W3:Y:S01]  /*19620*/  LDL.LU.64 R228, [R1+0x5c8] ;  /* 0x0005c80001e47983 */ /* 0x000ee20000300a00 */
[----:B------:R-:W-:-:S05]  /*19630*/  IMAD.WIDE R92, R247, 0x4, R218 ;  /* 0x00000004f75c7825 */ /* 0x000fca00078e02da */
[----:B------:R-:W-:Y:S04]  /*19640*/  STL.64 [R1+0x45a8], R92 ;  /* 0x0045a85c01007387 */ /* 0x000fe80000100a00 */
[----:B------:R-:W-:Y:S04]  /*19650*/  STL.64 [R1+0x45b0], R200 ;  /* 0x0045b0c801007387 */ /* 0x000fe80000100a00 */
[----:B------:R-:W-:Y:S04]  /*19660*/  STL.64 [R1+0x45b8], R202 ;  /* 0x0045b8ca01007387 */ /* 0x000fe80000100a00 */
[----:B------:R-:W-:Y:S04]  /*19670*/  STL.64 [R1+0x45c0], R204 ;  /* 0x0045c0cc01007387 */ /* 0x000fe80000100a00 */
[----:B------:R-:W3:Y:S01]  /*19680*/  LDL.LU.64 R218, [R1+0x5d0] ;  /* 0x0005d00001da7983 */ /* 0x000ee20000300a00 */
[----:B----4-:R-:W-:-:S04]  /*19690*/  IMAD.WIDE R96, R247, 0x4, R220 ;  /* 0x00000004f7607825 */ /* 0x010fc800078e02dc */
[----:B------:R-:W-:-:S04]  /*196a0*/  IMAD.WIDE R206, R247, 0x4, R222 ;  /* 0x00000004f7ce7825 */ /* 0x000fc800078e02de */
[----:B--2---:R-:W-:-:S04]  /*196b0*/  IMAD.WIDE R208, R247, 0x4, R224 ;  /* 0x00000004f7d07825 */ /* 0x004fc800078e02e0 */
[C---:B---3--:R-:W-:Y:S02]  /*196c0*/  IMAD.WIDE R210, R247.reuse, 0x4, R230 ;  /* 0x00000004f7d27825 */ /* 0x048fe400078e02e6 */
[----:B------:R-:W2:Y:S04]  /*196d0*/  LDL.LU.64 R230, [R1+0x5d8] ;  /* 0x0005d80001e67983 */ /* 0x000ea80000300a00 */
[----:B------:R-:W3:Y:S04]  /*196e0*/  LDL.LU.64 R220, [R1+0x5e0] ;  /* 0x0005e00001dc7983 */ /* 0x000ee80000300a00 */
[----:B------:R-:W4:Y:S04]  /*196f0*/  LDL.LU.64 R222, [R1+0x5e8] ;  /* 0x0005e80001de7983 */ /* 0x000f280000300a00 */
[----:B------:R-:W-:Y:S04]  /*19700*/  STL.64 [R1+0x45c8], R96 ;  /* 0x0045c86001007387 */ /* 0x000fe80000100a00 */
[----:B------:R-:W-:Y:S04]  /*19710*/  STL.64 [R1+0x45d0], R206 ;  /* 0x0045d0ce01007387 */ /* 0x000fe80000100a00 */
[----:B------:R-:W-:Y:S04]  /*19720*/  STL.64 [R1+0x45d8], R208 ;  /* 0x0045d8d001007387 */ /* 0x000fe80000100a00 */
[----:B------:R-:W-:Y:S04]  /*19730*/  STL.64 [R1+0x45e0], R210 ;  /* 0x0045e0d201007387 */ /* 0x000fe80000100a00 */
[----:B------:R-:W4:Y:S01]  /*19740*/  LDL.LU.64 R224, [R1+0x5f0] ;  /* 0x0005f00001e07983 */ /* 0x000f220000300a00 */
[----:B------:R-:W-:-:S03]  /*19750*/  IMAD.WIDE R100, R247, 0x4, R232 ;  /* 0x00000004f7647825 */ /* 0x000fc600078e02e8 */
[----:B------:R-:W4:Y:S01]  /*19760*/  LDL.LU.64 R232, [R1+0x5f8] ;  /* 0x0005f80001e87983 */ /* 0x000f220000300a00 */
[----:B------:R-:W-:-:S04]  /*19770*/  IMAD.WIDE R212, R247, 0x4, R216 ;  /* 0x00000004f7d47825 */ /* 0x000fc800078e02d8 */
[C---:B------:R-:W-:Y:S02]  /*19780*/  IMAD.WIDE R214, R247.reuse, 0x4, R226 ;  /* 0x00000004f7d67825 */ /* 0x040fe400078e02e2 */
[----:B------:R-:W4:Y:S02]  /*19790*/  LDL.LU.64 R226, [R1+0x600] ;  /* 0x0006000001e27983 */ /* 0x000f240000300a00 */
[----:B------:R-:W-:Y:S02]  /*197a0*/  IMAD.WIDE R216, R247, 0x4, R228 ;  /* 0x00000004f7d87825 */ /* 0x000fe400078e02e4 */
[----:B------:R-:W4:Y:S04]  /*197b0*/  LDL.LU.64 R228, [R1+0x608] ;  /* 0x0006080001e47983 */ /* 0x000f280000300a00 */
[----:B------:R-:W4:Y:S04]  /*197c0*/  LDL.LU.64 R170, [R1+0x610] ;  /* 0x0006100001aa7983 */ /* 0x000f280000300a00 */
[----:B------:R-:W-:Y:S04]  /*197d0*/  STL.64 [R1+0x45e8], R100 ;  /* 0x0045e86401007387 */ /* 0x000fe80000100a00 */
[----:B------:R-:W-:Y:S04]  /*197e0*/  STL.64 [R1+0x45f0], R212 ;  /* 0x0045f0d401007387 */ /* 0x000fe80000100a00 */
[----:B------:R-:W-:Y:S04]  /*197f0*/  STL.64 [R1+0x45f8], R214 ;  /* 0x0045f8d601007387 */ /* 0x000fe80000100a00 */
        /* <DEDUP_REMOVED lines=77> */
[----:B------:R1:W-:Y:S04]  /*19cd0*/  LDGSTS.E [R190+0x39000], [R96.64], !P0 ;  /* 0x3900000060be7fae */ /* 0x0003e8000c121844 */
[----:B------:R1:W-:Y:S04]  /*19ce0*/  LDGSTS.E [R190+0x39200], [R206.64], !P0 ;  /* 0x39200000cebe7fae */ /* 0x0003e8000c121844 */
[----:B------:R1:W-:Y:S04]  /*19cf0*/  LDGSTS.E [R190+0x39400], [R208.64], !P0 ;  /* 0x39400000d0be7fae */ /* 0x0003e8000c121844 */
[----:B------:R1:W-:Y:S04]  /*19d00*/  LDGSTS.E [R190+0x39600], [R210.64], !P0 ;  /* 0x39600000d2be7fae */ /* 0x0003e8000c121844 */
[----:B------:R1:W-:Y:S04]  /*19d10*/  LDGSTS.E [R190+0x3b000], [R100.64], !P1 ;  /* 0x3b00000064be7fae */ /* 0x0003e8000c921844 */
[----:B------:R1:W-:Y:S04]  /*19d20*/  LDGSTS.E [R190+0x3b200], [R212.64], !P1 ;  /* 0x3b200000d4be7fae */ /* 0x0003e8000c921844 */
[----:B------:R1:W-:Y:S04]  /*19d30*/  LDGSTS.E [R190+0x3b400], [R214.64], !P1 ;  /* 0x3b400000d6be7fae */ /* 0x0003e8000c921844 */
[----:B------:R1:W-:Y:S04]  /*19d40*/  LDGSTS.E [R190+0x3b600], [R216.64], !P1 ;  /* 0x3b600000d8be7fae */ /* 0x0003e8000c921844 */
[----:B------:R1:W-:Y:S01]  /*19d50*/  LDGSTS.E [R190+0x3d000], [R104.64], !P6 ;  /* 0x3d00000068be7fae */ /* 0x0003e2000f121844 */
[----:B--2---:R-:W-:-:S03]  /*19d60*/  IMAD.WIDE R218, R247, 0x4, R230 ;  /* 0x00000004f7da7825 */ /* 0x004fc600078e02e6 */
[----:B------:R-:W2:Y:S01]  /*19d70*/  LDL.LU.64 R230, [R1+0x628] ;  /* 0x0006280001e67983 */ /* 0x000ea20000300a00 */
[----:B---3--:R-:W-:-:S03]  /*19d80*/  IMAD.WIDE R220, R247, 0x4, R220 ;  /* 0x00000004f7dc7825 */ /* 0x008fc600078e02dc */
[----:B------:R-:W3:Y:S01]  /*19d90*/  LDL.LU.64 R178, [R1+0x630] ;  /* 0x0006300001b27983 */ /* 0x000ee20000300a00 */
[----:B----4-:R-:W-:-:S03]  /*19da0*/  IMAD.WIDE R222, R247, 0x4, R222 ;  /* 0x00000004f7de7825 */ /* 0x010fc600078e02de */
[----:B------:R4:W-:Y:S04]  /*19db0*/  LDGSTS.E [R190+0x3d200], [R218.64], !P6 ;  /* 0x3d200000dabe7fae */ /* 0x0009e8000f121844 */
[----:B------:R4:W-:Y:S04]  /*19dc0*/  LDGSTS.E [R190+0x3d400], [R220.64], !P6 ;  /* 0x3d400000dcbe7fae */ /* 0x0009e8000f121844 */
[----:B------:R4:W-:Y:S01]  /*19dd0*/  LDGSTS.E [R190+0x3d600], [R222.64], !P6 ;  /* 0x3d600000debe7fae */ /* 0x0009e2000f121844 */
[----:B-1----:R-:W-:Y:S01]  /*19de0*/  LOP3.LUT R249, R191, 0x60, RZ, 0x3c, !PT ;  /* 0x00000060bff97812 */ /* 0x002fe200078e3cff */
[----:B------:R-:W-:-:S04]  /*19df0*/  IMAD.WIDE R108, R247, 0x4, R224 ;  /* 0x00000004f76c7825 */ /* 0x000fc800078e02e0 */
[C---:B------:R-:W-:Y:S01]  /*19e00*/  IMAD.WIDE R224, R247.reuse, 0x4, R232 ;  /* 0x00000004f7e07825 */ /* 0x040fe200078e02e8 */
[----:B------:R4:W-:Y:S04]  /*19e10*/  LDGSTS.E [R190+0x3f000], [R108.64], !P4 ;  /* 0x3f0000006cbe7fae */ /* 0x0009e8000e121844 */
[----:B------:R-:W2:Y:S01]  /*19e20*/  LDL.LU.64 R232, [R1+0x638] ;  /* 0x0006380001e87983 */ /* 0x000ea20000300a00 */
[----:B------:R-:W-:-:S03]  /*19e30*/  IMAD.WIDE R226, R247, 0x4, R226 ;  /* 0x00000004f7e27825 */ /* 0x000fc600078e02e2 */
[----:B------:R-:W2:Y:S01]  /*19e40*/  LDL.LU.64 R160, [R1+0x640] ;  /* 0x0006400001a07983 */ /* 0x000ea20000300a00 */
[----:B------:R-:W-:-:S03]  /*19e50*/  IMAD.WIDE R228, R247, 0x4, R228 ;  /* 0x00000004f7e47825 */ /* 0x000fc600078e02e4 */
[----:B------:R-:W2:Y:S04]  /*19e60*/  LDL.LU.64 R182, [R1+0x648] ;  /* 0x0006480001b67983 */ /* 0x000ea80000300a00 */
[----:B------:R4:W-:Y:S04]  /*19e70*/  LDGSTS.E [R190+0x3f200], [R224.64], !P4 ;  /* 0x3f200000e0be7fae */ /* 0x0009e8000e121844 */
[----:B------:R-:W2:Y:S04]  /*19e80*/  LDL.LU.64 R162, [R1+0x650] ;  /* 0x0006500001a27983 */ /* 0x000ea80000300a00 */
[----:B------:R4:W-:Y:S04]  /*19e90*/  LDGSTS.E [R190+0x3f400], [R226.64], !P4 ;  /* 0x3f400000e2be7fae */ /* 0x0009e8000e121844 */
[----:B------:R-:W2:Y:S04]  /*19ea0*/  LDL.LU.64 R166, [R1+0x658] ;  /* 0x0006580001a67983 */ /* 0x000ea80000300a00 */
[----:B------:R4:W-:Y:S04]  /*19eb0*/  LDGSTS.E [R190+0x3f600], [R228.64], !P4 ;  /* 0x3f600000e4be7fae */ /* 0x0009e8000e121844 */
[----:B------:R-:W2:Y:S01]  /*19ec0*/  LDL.LU.64 R168, [R1+0x660] ;  /* 0x0006600001a87983 */ /* 0x000ea20000300a00 */
[----:B------:R-:W-:-:S03]  /*19ed0*/  IMAD.WIDE R238, R247, 0x4, R194 ;  /* 0x00000004f7ee7825 */ /* 0x000fc600078e02c2 */
[----:B----4-:R-:W4:Y:S04]  /*19ee0*/  LDL.LU.64 R190, [R1+0x668] ;  /* 0x0006680001be7983 */ /* 0x010f280000300a00 */
[----:B------:R-:W4:Y:S01]  /*19ef0*/  LDL.LU.64 R194, [R1+0x670] ;  /* 0x0006700001c27983 */ /* 0x000f220000300a00 */
[----:B------:R-:W-:-:S03]  /*19f00*/  IMAD.WIDE R244, R247, 0x4, R170 ;  /* 0x00000004f7f47825 */ /* 0x000fc600078e02aa */
[----:B------:R-:W4:Y:S01]  /*19f10*/  LDL.LU.64 R170, [R1+0x678] ;  /* 0x0006780001aa7983 */ /* 0x000f220000300a00 */
[----:B------:R-:W-:-:S03]  /*19f20*/  IMAD.WIDE R242, R247, 0x4, R174 ;  /* 0x00000004f7f27825 */ /* 0x000fc600078e02ae */
[----:B------:R-:W4:Y:S01]  /*19f30*/  LDL.LU.64 R174, [R1+0x680] ;  /* 0x0006800001ae7983 */ /* 0x000f220000300a00 */
[----:B---3--:R-:W-:-:S03]  /*19f40*/  IMAD.WIDE R114, R247, 0x4, R178 ;  /* 0x00000004f7727825 */ /* 0x008fc600078e02b2 */
[----:B------:R-:W3:Y:S01]  /*19f50*/  LDL.LU.64 R178, [R1+0x688] ;  /* 0x0006880001b27983 */ /* 0x000ee20000300a00 */
[----:B--2---:R-:W-:-:S04]  /*19f60*/  IMAD.WIDE R4, R247, 0x4, R160 ;  /* 0x00000004f7047825 */ /* 0x004fc800078e02a0 */
[C---:B------:R-:W-:Y:S02]  /*19f70*/  IMAD.WIDE R6, R247.reuse, 0x4, R182 ;  /* 0x00000004f7067825 */ /* 0x040fe400078e02b6 */
[----:B------:R-:W2:Y:S04]  /*19f80*/  LDL.LU.64 R182, [R1+0x690] ;  /* 0x0006900001b67983 */ /* 0x000ea80000300a00 */
[----:B------:R-:W2:Y:S01]  /*19f90*/  LDL.LU.64 R158, [R1+0x698] ;  /* 0x00069800019e7983 */ /* 0x000ea20000300a00 */
[----:B------:R-:W-:-:S03]  /*19fa0*/  IMAD.WIDE R118, R247, 0x4, R162 ;  /* 0x00000004f7767825 */ /* 0x000fc600078e02a2 */
[----:B------:R-:W2:Y:S04]  /*19fb0*/  LDL.LU.64 R160, [R1+0x6a0] ;  /* 0x0006a00001a07983 */ /* 0x000ea80000300a00 */
[----:B------:R-:W2:Y:S01]  /*19fc0*/  LDL.LU.64 R162, [R1+0x6a8] ;  /* 0x0006a80001a27983 */ /* 0x000ea20000300a00 */
[----:B------:R-:W-:-:S04]  /*19fd0*/  IMAD.WIDE R8, R247, 0x4, R166 ;  /* 0x00000004f7087825 */ /* 0x000fc800078e02a6 */
[----:B------:R-:W-:-:S04]  /*19fe0*/  IMAD.WIDE R10, R247, 0x4, R168 ;  /* 0x00000004f70a7825 */ /* 0x000fc800078e02a8 */
[C---:B----4-:R-:W-:Y:S02]  /*19ff0*/  IMAD.WIDE R12, R247.reuse, 0x4, R190 ;  /* 0x00000004f70c7825 */ /* 0x050fe400078e02be */
[----:B------:R-:W4:Y:S02]  /*1a000*/  LDL.LU.64 R190, [R1+0x6b0] ;  /* 0x0006b00001be7983 */ /* 0x000f240000300a00 */
[C---:B------:R-:W-:Y:S02]  /*1a010*/  IMAD.WIDE R122, R247.reuse, 0x4, R194 ;  /* 0x00000004f77a7825 */ /* 0x040fe400078e02c2 */
[----:B------:R-:W4:Y:S04]  /*1a020*/  LDL.LU.64 R166, [R1+0x6b8] ;  /* 0x0006b80001a67983 */ /* 0x000f280000300a00 */
[----:B------:R-:W4:Y:S04]  /*1a030*/  LDL.LU.64 R168, [R1+0x6c0] ;  /* 0x0006c00001a87983 */ /* 0x000f280000300a00 */
[----:B------:R-:W4:Y:S01]  /*1a040*/  LDL.LU.64 R194, [R1+0x6c8] ;  /* 0x0006c80001c27983 */ /* 0x000f220000300a00 */
[----:B------:R-:W-:-:S03]  /*1a050*/  IMAD.WIDE R14, R247, 0x4, R170 ;  /* 0x00000004f70e7825 */ /* 0x000fc600078e02aa */
[----:B------:R-:W4:Y:S01]  /*1a060*/  LDL.LU.64 R170, [R1+0x6d0] ;  /* 0x0006d00001aa7983 */ /* 0x000f220000300a00 */
[----:B------:R-:W-:-:S03]  /*1a070*/  IMAD.WIDE R16, R247, 0x4, R174 ;  /* 0x00000004f7107825 */ /* 0x000fc600078e02ae */
[----:B------:R-:W4:Y:S01]  /*1a080*/  LDL.LU.64 R174, [R1+0x6d8] ;  /* 0x0006d80001ae7983 */ /* 0x000f220000300a00 */
[----:B---3--:R-:W-:-:S03]  /*1a090*/  IMAD.WIDE R18, R247, 0x4, R178 ;  /* 0x00000004f7127825 */ /* 0x008fc600078e02b2 */
[----:B------:R-:W3:Y:S01]  /*1a0a0*/  LDL.LU.64 R178, [R1+0x6e0] ;  /* 0x0006e00001b27983 */ /* 0x000ee20000300a00 */
[----:B--2---:R-:W-:-:S03]  /*1a0b0*/  IMAD.WIDE R126, R247, 0x4, R182 ;  /* 0x00000004f77e7825 */ /* 0x004fc600078e02b6 */
[----:B------:R-:W2:Y:S01]  /*1a0c0*/  LDL.LU.64 R182, [R1+0x6e8] ;  /* 0x0006e80001b67983 */ /* 0x000ea20000300a00 */
[----:B------:R-:W-:-:S03]  /*1a0d0*/  IMAD.WIDE R20, R247, 0x4, R158 ;  /* 0x00000004f7147825 */ /* 0x000fc600078e029e */
[----:B------:R-:W2:Y:S01]  /*1a0e0*/  LDL.LU.64 R154, [R1+0x6f0] ;  /* 0x0006f000019a7983 */ /* 0x000ea20000300a00 */
[----:B------:R-:W-:-:S03]  /*1a0f0*/  IMAD.WIDE R22, R247, 0x4, R160 ;  /* 0x00000004f7167825 */ /* 0x000fc600078e02a0 */
[----:B------:R-:W2:Y:S01]  /*1a100*/  LDL.LU.64 R158, [R1+0x6f8] ;  /* 0x0006f800019e7983 */ /* 0x000ea20000300a00 */
[----:B------:R-:W-:-:S03]  /*1a110*/  IMAD.WIDE R24, R247, 0x4, R162 ;  /* 0x00000004f7187825 */ /* 0x000fc600078e02a2 */
[----:B------:R-:W2:Y:S01]  /*1a120*/  LDL.LU.64 R160, [R1+0x700] ;  /* 0x0007000001a07983 */ /* 0x000ea20000300a00 */
[----:B----4-:R-:W-:-:S03]  /*1a130*/  IMAD.WIDE R130, R247, 0x4, R190 ;  /* 0x00000004f7827825 */ /* 0x010fc600078e02be */
[----:B------:R-:W4:Y:S01]  /*1a140*/  LDL.LU.64 R190, [R1+0x748] ;  /* 0x0007480001be7983 */ /* 0x000f220000300a00 */
[----:B------:R-:W-:-:S03]  /*1a150*/  IMAD.WIDE R26, R247, 0x4, R166 ;  /* 0x00000004f71a7825 */ /* 0x000fc600078e02a6 */
[----:B------:R-:W4:Y:S01]  /*1a160*/  LDL.LU.64 R162, [R1+0x7a0] ;  /* 0x0007a00001a27983 */ /* 0x000f220000300a00 */
[----:B------:R-:W-:-:S03]  /*1a170*/  IMAD.WIDE R28, R247, 0x4, R168 ;  /* 0x00000004f71c7825 */ /* 0x000fc600078e02a8 */
[----:B------:R-:W4:Y:S01]  /*1a180*/  LDL.LU.64 R166, [R1+0x7e8] ;  /* 0x0007e80001a67983 */ /* 0x000f220000300a00 */
[----:B------:R-:W-:-:S03]  /*1a190*/  IMAD.WIDE R30, R247, 0x4, R194 ;  /* 0x00000004f71e7825 */ /* 0x000fc600078e02c2 */
        /* <DEDUP_REMOVED lines=10> */
[----:B----4-:R-:W-:-:S03]  /*1a240*/  IMAD.WIDE R42, R247, 0x4, R190 ;  /* 0x00000004f72a7825 */ /* 0x010fc600078e02be */
[----:B------:R-:W2:Y:S01]  /*1a250*/  LDL.LU.64 R190, [R1+0x8b0] ;  /* 0x0008b00001be7983 */ /* 0x000ea20000300a00 */
[----:B------:R-:W-:-:S03]  /*1a260*/  IMAD.WIDE R48, R247, 0x4, R194 ;  /* 0x00000004f7307825 */ /* 0x000fc600078e02c2 */
[----:B------:R-:W2:Y:S04]  /*1a270*/  LDL.LU.64 R194, [R1+0x8c8] ;  /* 0x0008c80001c27983 */ /* 0x000ea80000300a00 */
[----:B------:R-:W2:Y:S04]  /*1a280*/  LDL.LU.64 R90, [R1+0x8e0] ;  /* 0x0008e000015a7983 */ /* 0x000ea80000300a00 */
[----:B------:R-:W2:Y:S01]  /*1a290*/  LDL.LU.64 R106, [R1+0x8f8] ;  /* 0x0008f800016a7983 */ /* 0x000ea20000300a00 */
[----:B------:R-:W-:Y:S01]  /*1a2a0*/  IADD3 R0, R187, -0x44, RZ ;  /* 0xffffffbcbb007810 */ /* 0x000fe20007ffe0ff */
[----:B------:R-:W-:-:S02]  /*1a2b0*/  IMAD.WIDE R230, R247, 0x4, R230 ;  /* 0x00000004f7e67825 */ /* 0x000fc400078e02e6 */
[----:B------:R-:W2:Y:S01]  /*1a2c0*/  LDL.LU.64 R234, [R1+0xbc8] ;  /* 0x000bc80001ea7983 */ /* 0x000ea20000300a00 */
[----:B------:R-:W-:Y:S02]  /*1a2d0*/  ISETP.GE.U32.AND P2, PT, R0, 0x7fffff7d, PT ;  /* 0x7fffff7d0000780c */ /* 0x000fe40003f46070 */
[----:B------:R-:W-:-:S04]  /*1a2e0*/  IADD3 R0, R187, -0x48, RZ ;  /* 0xffffffb8bb007810 */ /* 0x000fc80007ffe0ff */
[----:B------:R-:W-:Y:S02]  /*1a2f0*/  ISETP.GE.U32.AND P0, PT, R0, 0x7fffff79, PT ;  /* 0x7fffff790000780c */ /* 0x000fe40003f06070 */
[----:B------:R-:W-:-:S04]  /*1a300*/  IADD3 R0, R187, -0x4c, RZ ;  /* 0xffffffb4bb007810 */ /* 0x000fc80007ffe0ff */
[----:B------:R-:W-:Y:S01]  /*1a310*/  ISETP.GE.U32.AND P1, PT, R0, 0x7fffff75, PT ;  /* 0x7fffff750000780c */ /* 0x000fe20003f26070 */
[----:B------:R1:W-:Y:S01]  /*1a320*/  LDGSTS.E [R249+0x21800], [R244.64], !P2 ;  /* 0x21800000f4f97fae */ /* 0x0003e2000d121844 */
[----:B------:R-:W-:Y:S01]  /*1a330*/  IADD3 R0, R187, -0x50, RZ ;  /* 0xffffffb0bb007810 */ /* 0x000fe20007ffe0ff */
[----:B------:R-:W-:Y:S02]  /*1a340*/  IMAD.WIDE R232, R247, 0x4, R232 ;  /* 0x00000004f7e87825 */ /* 0x000fe400078e02e8 */
        /* <DEDUP_REMOVED lines=34> */
[----:B------:R1:W-:Y:S01]  /*1a570*/  LDGSTS.E [R249+0x2ba00], [R26.64], !P2 ;  /* 0x2ba000001af97fae */ /* 0x0003e2000d121844 */
[----:B------:R-:W-:-:S03]  /*1a580*/  IMAD.WIDE R138, R247, 0x4, R154 ;  /* 0x00000004f78a7825 */ /* 0x000fc600078e029a */
[----:B------:R1:W-:Y:S01]  /*1a590*/  LDGSTS.E [R249+0x2bc00], [R28.64], !P2 ;  /* 0x2bc000001cf97fae */ /* 0x0003e2000d121844 */
[----:B------:R-:W-:-:S03]  /*1a5a0*/  IMAD.WIDE R38, R247, 0x4, R158 ;  /* 0x00000004f7267825 */ /* 0x000fc600078e029e */
[----:B------:R1:W-:Y:S01]  /*1a5b0*/  LDGSTS.E [R249+0x2be00], [R30.64], !P2 ;  /* 0x2be000001ef97fae */ /* 0x0003e2000d121844 */
[----:B------:R-:W-:Y:S02]  /*1a5c0*/  ISETP.GE.U32.AND P2, PT, R0, 0x7fffff55, PT ;  /* 0x7fffff550000780c */ /* 0x000fe40003f46070 */
[----:B------:R-:W-:Y:S01]  /*1a5d0*/  IADD3 R0, R187, -0x70, RZ ;  /* 0xffffff90bb007810 */ /* 0x000fe20007ffe0ff */
[----:B------:R1:W-:Y:S01]  /*1a5e0*/  LDGSTS.E [R249+0x2d800], [R134.64], !P0 ;  /* 0x2d80000086f97fae */ /* 0x0003e2000c121844 */
[----:B------:R-:W-:-:S03]  /*1a5f0*/  IMAD.WIDE R40, R247, 0x4, R160 ;  /* 0x00000004f7287825 */ /* 0x000fc600078e02a0 */
        /* <DEDUP_REMOVED lines=9> */
[----:B------:R-:W4:Y:S01]  /*1a690*/  LDL.LU.64 R154, [R1+0x940] ;  /* 0x00094000019a7983 */ /* 0x000f220000300a00 */
[----:B------:R-:W-:-:S03]  /*1a6a0*/  IMAD.WIDE R146, R247, 0x4, R170 ;  /* 0x00000004f7927825 */ /* 0x000fc600078e02aa */
[----:B------:R1:W-:Y:S04]  /*1a6b0*/  LDGSTS.E [R249+0x2fa00], [R38.64], !P1 ;  /* 0x2fa0000026f97fae */ /* 0x0003e8000c921844 */
[----:B------:R-:W4:Y:S04]  /*1a6c0*/  LDL.LU.64 R158, [R1+0x958] ;  /* 0x00095800019e7983 */ /* 0x000f280000300a00 */
[----:B------:R1:W-:Y:S04]  /*1a6d0*/  LDGSTS.E [R249+0x2fc00], [R40.64], !P1 ;  /* 0x2fc0000028f97fae */ /* 0x0003e8000c921844 */
[----:B------:R-:W4:Y:S04]  /*1a6e0*/  LDL.LU.64 R162, [R1+0x970] ;  /* 0x0009700001a27983 */ /* 0x000f280000300a00 */
[----:B------:R1:W-:Y:S01]  /*1a6f0*/  LDGSTS.E [R249+0x2fe00], [R42.64], !P1 ;  /* 0x2fe000002af97fae */ /* 0x0003e2000c921844 */
[----:B------:R-:W-:-:S03]  /*1a700*/  ISETP.GE.U32.AND P1, PT, R0, 0x7fffff4d, PT ;  /* 0x7fffff4d0000780c */ /* 0x000fc60003f26070 */
[----:B------:R-:W4:Y:S01]  /*1a710*/  LDL.LU.64 R166, [R1+0x988] ;  /* 0x0009880001a67983 */ /* 0x000f220000300a00 */
[----:B------:R-:W-:-:S03]  /*1a720*/  IADD3 R0, R187, -0x78, RZ ;  /* 0xffffff88bb007810 */ /* 0x000fc60007ffe0ff */
[----:B------:R-:W4:Y:S04]  /*1a730*/  LDL.LU.64 R170, [R1+0x9b0] ;  /* 0x0009b00001aa7983 */ /* 0x000f280000300a00 */
[----:B------:R1:W-:Y:S04]  /*1a740*/  LDGSTS.E [R249+0x31800], [R142.64], !P6 ;  /* 0x318000008ef97fae */ /* 0x0003e8000f121844 */
[----:B------:R-:W4:Y:S04]  /*1a750*/  LDL.LU.64 R120, [R1+0x9c8] ;  /* 0x0009c80001787983 */ /* 0x000f280000300a00 */
[----:B------:R1:W-:Y:S04]  /*1a760*/  LDGSTS.E [R249+0x31a00], [R44.64], !P6 ;  /* 0x31a000002cf97fae */ /* 0x0003e8000f121844 */
[----:B------:R-:W4:Y:S01]  /*1a770*/  LDL.LU.64 R136, [R1+0xa00] ;  /* 0x000a000001887983 */ /* 0x000f220000300a00 */
[----:B------:R-:W-:-:S03]  /*1a780*/  IADD3 R2, R187, -0x80, RZ ;  /* 0xffffff80bb027810 */ /* 0x000fc60007ffe0ff */
[----:B------:R1:W-:Y:S04]  /*1a790*/  LDGSTS.E [R249+0x31c00], [R46.64], !P6 ;  /* 0x31c000002ef97fae */ /* 0x0003e8000f121844 */
[----:B------:R-:W4:Y:S04]  /*1a7a0*/  LDL.LU.64 R152, [R1+0xa58] ;  /* 0x000a580001987983 */ /* 0x000f280000300a00 */
[----:B------:R1:W-:Y:S01]  /*1a7b0*/  LDGSTS.E [R249+0x31e00], [R48.64], !P6 ;  /* 0x31e0000030f97fae */ /* 0x0003e2000f121844 */
[----:B------:R-:W-:Y:S02]  /*1a7c0*/  ISETP.GE.U32.AND P6, PT, R0, 0x7fffff49, PT ;  /* 0x7fffff490000780c */ /* 0x000fe40003fc6070 */
[----:B------:R-:W-:Y:S01]  /*1a7d0*/  IADD3 R0, R187, -0x7c, RZ ;  /* 0xffffff84bb007810 */ /* 0x000fe20007ffe0ff */
[----:B------:R-:W4:Y:S01]  /*1a7e0*/  LDL.LU.64 R168, [R1+0xab0] ;  /* 0x000ab00001a87983 */ /* 0x000f220000300a00 */
[----:B------:R-:W-:-:S03]  /*1a7f0*/  IMAD.WIDE R50, R247, 0x4, R174 ;  /* 0x00000004f7327825 */ /* 0x000fc600078e02ae */
[----:B------:R1:W-:Y:S04]  /*1a800*/  LDGSTS.E [R249+0x33800], [R146.64], !P4 ;  /* 0x3380000092f97fae */ /* 0x0003e8000e121844 */
[----:B------:R1:W-:Y:S01]  /*1a810*/  LDGSTS.E [R249+0x33a00], [R50.64], !P4 ;  /* 0x33a0000032f97fae */ /* 0x0003e2000e121844 */
[----:B---3--:R-:W-:-:S03]  /*1a820*/  IMAD.WIDE R56, R247, 0x4, R178 ;  /* 0x00000004f7387825 */ /* 0x008fc600078e02b2 */
[----:B------:R-:W3:Y:S04]  /*1a830*/  LDL.LU.64 R178, [R1+0xac8] ;  /* 0x000ac80001b27983 */ /* 0x000ee80000300a00 */
[----:B------:R-:W3:Y:S04]  /*1a840*/  LDL.LU.64 R186, [R1+0xaf0] ;  /* 0x000af00001ba7983 */ /* 0x000ee80000300a00 */
[----:B------:R1:W-:Y:S01]  /*1a850*/  LDGSTS.E [R249+0x33c00], [R56.64], !P4 ;  /* 0x33c0000038f97fae */ /* 0x0003e2000e121844 */
[----:B--2---:R-:W-:-:S05]  /*1a860*/  IMAD.WIDE R62, R247, 0x4, R182 ;  /* 0x00000004f73e7825 */ /* 0x004fca00078e02b6 */
[----:B------:R1:W-:Y:S01]  /*1a870*/  LDGSTS.E [R249+0x33e00], [R62.64], !P4 ;  /* 0x33e000003ef97fae */ /* 0x0003e2000e121844 */
[----:B------:R-:W-:-:S05]  /*1a880*/  IMAD.WIDE R150, R247, 0x4, R190 ;  /* 0x00000004f7967825 */ /* 0x000fca00078e02be */
[----:B------:R1:W-:Y:S01]  /*1a890*/  LDGSTS.E [R249+0x35800], [R150.64], !P2 ;  /* 0x3580000096f97fae */ /* 0x0003e2000d121844 */
[----:B------:R-:W-:-:S03]  /*1a8a0*/  IMAD.WIDE R76, R247, 0x4, R194 ;  /* 0x00000004f74c7825 */ /* 0x000fc600078e02c2 */
[----:B------:R-:W2:Y:S04]  /*1a8b0*/  LDL.LU.64 R194, [R1+0xb28] ;  /* 0x000b280001c27983 */ /* 0x000ea80000300a00 */
[----:B------:R-:W2:Y:S04]  /*1a8c0*/  LDL.LU.64 R112, [R1+0xb50] ;  /* 0x000b500001707983 */ /* 0x000ea80000300a00 */
[----:B------:R-:W2:Y:S04]  /*1a8d0*/  LDL.LU.64 R144, [R1+0xb78] ;  /* 0x000b780001907983 */ /* 0x000ea80000300a00 */
[----:B------:R-:W2:Y:S04]  /*1a8e0*/  LDL.LU.64 R174, [R1+0xb90] ;  /* 0x000b900001ae7983 */ /* 0x000ea80000300a00 */
[----:B------:R-:W2:Y:S01]  /*1a8f0*/  LDL.LU.64 R190, [R1+0xb98] ;  /* 0x000b980001be7983 */ /* 0x000ea20000300a00 */
[----:B------:R-:W-:-:S03]  /*1a900*/  IMAD.WIDE R90, R247, 0x4, R90 ;  /* 0x00000004f75a7825 */ /* 0x000fc600078e025a */
[----:B------:R-:W2:Y:S01]  /*1a910*/  LDL.LU.64 R128, [R1+0xba0] ;  /* 0x000ba00001807983 */ /* 0x000ea20000300a00 */
[----:B------:R-:W-:-:S03]  /*1a920*/  IMAD.WIDE R106, R247, 0x4, R106 ;  /* 0x00000004f76a7825 */ /* 0x000fc600078e026a */
[----:B------:R-:W2:Y:S04]  /*1a930*/  LDL.LU.64 R182, [R1+0xba8] ;  /* 0x000ba80001b67983 */ /* 0x000ea80000300a00 */
[----:B------:R-:W2:Y:S04]  /*1a940*/  LDL.LU.64 R160, [R1+0xbb0] ;  /* 0x000bb00001a07983 */ /* 0x000ea80000300a00 */
[----:B------:R-:W2:Y:S04]  /*1a950*/  LDL.LU.64 R98, [R1+0xbb8] ;  /* 0x000bb80001627983 */ /* 0x000ea80000300a00 */
[----:B------:R1:W-:Y:S04]  /*1a960*/  LDGSTS.E [R249+0x35a00], [R76.64], !P2 ;  /* 0x35a000004cf97fae */ /* 0x0003e8000d121844 */
[----:B------:R1:W-:Y:S04]  /*1a970*/  LDGSTS.E [R249+0x35c00], [R90.64], !P2 ;  /* 0x35c000005af97fae */ /* 0x0003e8000d121844 */
[----:B------:R1:W-:Y:S01]  /*1a980*/  LDGSTS.E [R249+0x35e00], [R106.64], !P2 ;  /* 0x35e000006af97fae */ /* 0x0003e2000d121844 */
[----:B------:R-:W-:-:S03]  /*1a990*/  ISETP.GE.U32.AND P2, PT, R2, 0x7fffff41, PT ;  /* 0x7fffff410200780c */ /* 0x000fc60003f46070 */
[----:B------:R-:W2:Y:S04]  /*1a9a0*/  LDL R2, [R1+0x3440] ;  /* 0x0034400001027983 */ /* 0x000ea80000100800 */
[----:B------:R-:W2:Y:S04]  /*1a9b0*/  LDL.LU.64 R250, [R1+0xc50] ;  /* 0x000c500001fa7983 */ /* 0x000ea80000300a00 */
[----:B------:R-:W2:Y:S01]  /*1a9c0*/  LDL.LU.64 R236, [R1+0xc28] ;  /* 0x000c280001ec7983 */ /* 0x000ea20000300a00 */
[----:B------:R-:W-:Y:S01]  /*1a9d0*/  ISETP.GE.U32.AND P4, PT, R0, 0x7fffff45, PT ;  /* 0x7fffff450000780c */ /* 0x000fe20003f86070 */
[----:B------:R-:W-:-:S02]  /*1a9e0*/  IMAD.MOV.U32 R3, RZ, RZ, c[0x0][0x18c] ;  /* 0x00006300ff037624 */ /* 0x000fc400078e00ff */
[----:B------:R-:W2:Y:S03]  /*1a9f0*/  LDL.LU.64 R64, [R1+0xc00] ;  /* 0x000c000001407983 */ /* 0x000ea60000300a00 */
[----:B------:R-:W-:Y:S01]  /*1aa00*/  SHF.L.U32 R3, R3, 0x6, RZ ;  /* 0x0000000603037819 */ /* 0x000fe200000006ff */
[----:B------:R-:W2:Y:S04]  /*1aa10*/  LDL.LU.64 R240, [R1+0xbd8] ;  /* 0x000bd80001f07983 */ /* 0x000ea80000300a00 */
[----:B------:R-:W-:Y:S01]  /*1aa20*/  IMAD.WIDE R234, R3, 0x4, R234 ;  /* 0x0000000403ea7825 */ /* 0x000fe200078e02ea */
[----:B------:R-:W2:Y:S04]  /*1aa30*/  LDL.LU.64 R60, [R1+0x288] ;  /* 0x00028800013c7983 */ /* 0x000ea80000300a00 */
[----:B------:R-:W2:Y:S04]  /*1aa40*/  LDL.LU.64 R58, [R1+0x290] ;  /* 0x00029000013a7983 */ /* 0x000ea80000300a00 */
[----:B------:R-:W-:Y:S04]  /*1aa50*/  STL [R1+0x4450], R234 ;  /* 0x004450ea01007387 */ /* 0x000fe80000100800 */
[----:B------:R-:W2:Y:S04]  /*1aa60*/  LDL.LU.64 R54, [R1+0x298] ;  /* 0x0002980001367983 */ /* 0x000ea80000300a00 */
[----:B------:R-:W2:Y:S04]  /*1aa70*/  LDL.LU.64 R52, [R1+0x2a0] ;  /* 0x0002a00001347983 */ /* 0x000ea80000300a00 */
[----:B------:R1:W-:Y:S01]  /*1aa80*/  STL [R1+0x444c], R235 ;  /* 0x00444ceb01007387 */ /* 0x0003e20000100800 */
[----:B----4-:R-:W-:-:S05]  /*1aa90*/  IMAD.WIDE R154, R247, 0x4, R154 ;  /* 0x00000004f79a7825 */ /* 0x010fca00078e029a */
[----:B------:R4:W-:Y:S01]  /*1aaa0*/  LDGSTS.E [R249+0x37800], [R154.64], !P0 ;  /* 0x378000009af97fae */ /* 0x0009e2000c121844 */
[----:B------:R-:W-:-:S04]  /*1aab0*/  IMAD.WIDE R158, R247, 0x4, R158 ;  /* 0x00000004f79e7825 */ /* 0x000fc800078e029e */
[----:B------:R-:W-:-:S04]  /*1aac0*/  IMAD.WIDE R162, R247, 0x4, R162 ;  /* 0x00000004f7a27825 */ /* 0x000fc800078e02a2 */
[----:B------:R-:W-:-:S04]  /*1aad0*/  IMAD.WIDE R166, R247, 0x4, R166 ;  /* 0x00000004f7a67825 */ /* 0x000fc800078e02a6 */
[----:B------:R-:W-:-:S05]  /*1aae0*/  IMAD.WIDE R120, R247, 0x4, R120 ;  /* 0x00000004f7787825 */ /* 0x000fca00078e0278 */
[----:B------:R4:W-:Y:S01]  /*1aaf0*/  LDGSTS.E [R249+0x37a00], [R120.64], !P0 ;  /* 0x37a0000078f97fae */ /* 0x0009e2000c121844 */
[----:B------:R-:W-:-:S05]  /*1ab00*/  IMAD.WIDE R136, R247, 0x4, R136 ;  /* 0x00000004f7887825 */ /* 0x000fca00078e0288 */
[----:B------:R4:W-:Y:S01]  /*1ab10*/  LDGSTS.E [R249+0x37c00], [R136.64], !P0 ;  /* 0x37c0000088f97fae */ /* 0x0009e2000c121844 */
[----:B------:R-:W-:-:S05]  /*1ab20*/  IMAD.WIDE R152, R247, 0x4, R152 ;  /* 0x00000004f7987825 */ /* 0x000fca00078e0298 */
[----:B------:R4:W-:Y:S01]  /*1ab30*/  LDGSTS.E [R249+0x37e00], [R152.64], !P0 ;  /* 0x37e0000098f97fae */ /* 0x0009e2000c121844 */
[----:B------:R-:W-:-:S03]  /*1ab40*/  IMAD.WIDE R168, R247, 0x4, R168 ;  /* 0x00000004f7a87825 */ /* 0x000fc600078e02a8 */
[----:B------:R4:W-:Y:S04]  /*1ab50*/  LDGSTS.E [R249+0x39800], [R158.64], !P1 ;  /* 0x398000009ef97fae */ /* 0x0009e8000c921844 */
[----:B------:R4:W-:Y:S01]  /*1ab60*/  LDGSTS.E [R249+0x39a00], [R168.64], !P1 ;  /* 0x39a00000a8f97fae */ /* 0x0009e2000c921844 */
[----:B---3--:R-:W-:-:S04]  /*1ab70*/  IMAD.WIDE R178, R247, 0x4, R178 ;  /* 0x00000004f7b27825 */ /* 0x008fc800078e02b2 */
[C---:B------:R-:W-:Y:S01]  /*1ab80*/  IMAD.WIDE R186, R247.reuse, 0x4, R186 ;  /* 0x00000004f7ba7825 */ /* 0x040fe200078e02ba */
[----:B------:R4:W-:Y:S04]  /*1ab90*/  LDGSTS.E [R249+0x39c00], [R178.64], !P1 ;  /* 0x39c00000b2f97fae */ /* 0x0009e8000c921844 */
[----:B------:R4:W-:Y:S01]  /*1aba0*/  LDGSTS.E [R249+0x39e00], [R186.64], !P1 ;  /* 0x39e00000baf97fae */ /* 0x0009e2000c921844 */
[----:B------:R-:W-:-:S03]  /*1abb0*/  IMAD.WIDE R170, R247, 0x4, R170 ;  /* 0x00000004f7aa7825 */ /* 0x000fc600078e02aa */
[----:B------:R4:W-:Y:S01]  /*1abc0*/  LDGSTS.E [R249+0x3b800], [R162.64], !P6 ;  /* 0x3b800000a2f97fae */ /* 0x0009e2000f121844 */
[----:B--2---:R-:W-:-:S04]  /*1abd0*/  IMAD.WIDE R194, R247, 0x4, R194 ;  /* 0x00000004f7c27825 */ /* 0x004fc800078e02c2 */
[C---:B------:R-:W-:Y:S01]  /*1abe0*/  IMAD.WIDE R112, R247.reuse, 0x4, R112 ;  /* 0x00000004f7707825 */ /* 0x040fe200078e0270 */
[----:B------:R4:W-:Y:S03]  /*1abf0*/  LDGSTS.E [R249+0x3ba00], [R194.64], !P6 ;  /* 0x3ba00000c2f97fae */ /* 0x0009e6000f121844 */
        /* <DEDUP_REMOVED lines=12> */
[----:B------:R-:W-:Y:S01]  /*1acc0*/  IMAD.WIDE R98, R247, 0x4, R98 ;  /* 0x00000004f7627825 */ /* 0x000fe200078e0262 */
[----:B------:R4:W-:Y:S04]  /*1acd0*/  LDGSTS.E [R249+0x3f800], [R170.64], !P2 ;  /* 0x3f800000aaf97fae */ /* 0x0009e8000d121844 */
[----:B------:R4:W-:Y:S04]  /*1ace0*/  LDGSTS.E [R249+0x3fa00], [R182.64], !P2 ;  /* 0x3fa00000b6f97fae */ /* 0x0009e8000d121844 */
[----:B------:R4:W-:Y:S04]  /*1acf0*/  LDGSTS.E [R249+0x3fc00], [R160.64], !P2 ;  /* 0x3fc00000a0f97fae */ /* 0x0009e8000d121844 */
[----:B------:R4:W-:Y:S04]  /*1ad00*/  LDGSTS.E [R249+0x3fe00], [R98.64], !P2 ;  /* 0x3fe0000062f97fae */ /* 0x0009e8000d121844 */
[----:B------:R-:W0:Y:S04]  /*1ad10*/  LDGDEPBAR ;  /* 0x00000000000079af */ /* 0x000e280000000000 */
[----:B------:R1:W-:Y:S01]  /*1ad20*/  LDGSTS.E [R2+0x60000], [R234.64], P3 ;  /* 0x60000000ea027fae */ /* 0x0003e20009921844 */
[----:B------:R-:W-:-:S04]  /*1ad30*/  IMAD.WIDE R236, R3, 0x4, R236 ;  /* 0x0000000403ec7825 */ /* 0x000fc800078e02ec */
[----:B-1----:R-:W-:-:S05]  /*1ad40*/  IMAD.WIDE R234, R3, 0x4, R250 ;  /* 0x0000000403ea7825 */ /* 0x002fca00078e02fa */
[----:B------:R-:W-:Y:S04]  /*1ad50*/  STL [R1+0x4448], R234 ;  /* 0x004448ea01007387 */ /* 0x000fe80000100800 */
[----:B------:R1:W-:Y:S04]  /*1ad60*/  STL [R1+0x4440], R235 ;  /* 0x004440eb01007387 */ /* 0x0003e80000100800 */
[----:B------:R-:W-:Y:S04]  /*1ad70*/  STL [R1+0x4444], R236 ;  /* 0x004444ec01007387 */ /* 0x000fe80000100800 */
[----:B----4-:R-:W2:Y:S04]  /*1ad80*/  LDL.LU.64 R248, [R1+0x2a8] ;  /* 0x0002a80001f87983 */ /* 0x010ea80000300a00 */
[----:B------:R-:W3:Y:S04]  /*1ad90*/  LDL.LU.64 R250, [R1+0x2b0] ;  /* 0x0002b00001fa7983 */ /* 0x000ee80000300a00 */
[----:B------:R1:W-:Y:S04]  /*1ada0*/  LDGSTS.E [R2+0x60800], [R234.64], P3 ;  /* 0x60800000ea027fae */ /* 0x0003e80009921844 */
[----:B------:R4:W-:Y:S04]  /*1adb0*/  LDGSTS.E [R2+0x61000], [R236.64], P3 ;  /* 0x61000000ec027fae */ /* 0x0009e80009921844 */
[----:B------:R4:W-:Y:S01]  /*1adc0*/  STL [R1+0x443c], R237 ;  /* 0x00443ced01007387 */ /* 0x0009e20000100800 */
[----:B-1----:R-:W-:-:S04]  /*1add0*/  IMAD.WIDE R234, R3, 0x4, R64 ;  /* 0x0000000403ea7825 */ /* 0x002fc800078e0240 */
[C---:B----4-:R-:W-:Y:S01]  /*1ade0*/  IMAD.WIDE R236, R3.reuse, 0x4, R240 ;  /* 0x0000000403ec7825 */ /* 0x050fe200078e02f0 */
[----:B------:R-:W-:Y:S04]  /*1adf0*/  STL [R1+0x4438], R234 ;  /* 0x004438ea01007387 */ /* 0x000fe80000100800 */
[----:B------:R1:W-:Y:S04]  /*1ae00*/  STL [R1+0x4430], R235 ;  /* 0x004430eb01007387 */ /* 0x0003e80000100800 */
[----:B------:R1:W-:Y:S04]  /*1ae10*/  LDGSTS.E [R2+0x61800], [R234.64], P3 ;  /* 0x61800000ea027fae */ /* 0x0003e80009921844 */
[----:B------:R-:W-:Y:S04]  /*1ae20*/  STL [R1+0x4434], R236 ;  /* 0x004434ec01007387 */ /* 0x000fe80000100800 */
[----:B------:R-:W4:Y:S01]  /*1ae30*/  LDL.LU.64 R64, [R1+0x2b8] ;  /* 0x0002b80001407983 */ /* 0x000f220000300a00 */
[----:B-1----:R-:W-:-:S03]  /*1ae40*/  IMAD.WIDE R234, R3, 0x4, R60 ;  /* 0x0000000403ea7825 */ /* 0x002fc600078e023c */
[----:B------:R-:W4:Y:S04]  /*1ae50*/  LDL.LU.64 R240, [R1+0x2c0] ;  /* 0x0002c00001f07983 */ /* 0x000f280000300a00 */
[----:B------:R1:W-:Y:S04]  /*1ae60*/  LDGSTS.E [R2+0x62000], [R236.64], P3 ;  /* 0x62000000ec027fae */ /* 0x0003e80009921844 */
[----:B------:R1:W-:Y:S04]  /*1ae70*/  STL [R1+0x442c], R237 ;  /* 0x00442ced01007387 */ /* 0x0003e80000100800 */
[----:B------:R-:W-:Y:S04]  /*1ae80*/  STL [R1+0x4428], R234 ;  /* 0x004428ea01007387 */ /* 0x000fe80000100800 */
[----:B------:R1:W-:Y:S02]  /*1ae90*/  LDGSTS.E [R2+0x62800], [R234.64], P3 ;  /* 0x62800000ea027fae */ /* 0x0003e40009921844 */
[----:B-1----:R-:W-:-:S02]  /*1aea0*/  IMAD.WIDE R236, R3, 0x4, R58 ;  /* 0x0000000403ec7825 */ /* 0x002fc400078e023a */
[----:B------:R1:W-:Y:S04]  /*1aeb0*/  STL [R1+0x4420], R235 ;  /* 0x004420eb01007387 */ /* 0x0003e80000100800 */
[----:B------:R-:W-:Y:S04]  /*1aec0*/  STL [R1+0x4424], R236 ;  /* 0x004424ec01007387 */ /* 0x000fe80000100800 */
[----:B------:R1:W-:Y:S02]  /*1aed0*/  LDGSTS.E [R2+0x63000], [R236.64], P3 ;  /* 0x63000000ec027fae */ /* 0x0003e40009921844 */
[----:B-1----:R-:W-:-:S02]  /*1aee0*/  IMAD.WIDE R234, R3, 0x4, R54 ;  /* 0x0000000403ea7825 */ /* 0x002fc400078e0236 */
[----:B------:R1:W-:Y:S04]  /*1aef0*/  STL [R1+0x441c], R237 ;  /* 0x00441ced01007387 */ /* 0x0003e80000100800 */
[----:B------:R-:W4:Y:S04]  /*1af00*/  LDL.LU.64 R54, [R1+0x2c8] ;  /* 0x0002c80001367983 */ /* 0x000f280000300a00 */
[----:B------:R2:W-:Y:S01]  /*1af10*/  LDGSTS.E [R2+0x63800], [R234.64], P3 ;  /* 0x63800000ea027fae */ /* 0x0005e20009921844 */
[----:B-1----:R-:W-:-:S03]  /*1af20*/  IMAD.WIDE R236, R3, 0x4, R52 ;  /* 0x0000000403ec7825 */ /* 0x002fc600078e0234 */
[----:B------:R-:W4:Y:S04]  /*1af30*/  LDL.LU.64 R52, [R1+0x2d0] ;  /* 0x0002d00001347983 */ /* 0x000f280000300a00 */
[----:B------:R-:W-:Y:S04]  /*1af40*/  STL [R1+0x4418], R234 ;  /* 0x004418ea01007387 */ /* 0x000fe80000100800 */
[----:B------:R2:W-:Y:S04]  /*1af50*/  STL [R1+0x4410], R235 ;  /* 0x004410eb01007387 */ /* 0x0005e80000100800 */
[----:B------:R-:W-:Y:S04]  /*1af60*/  STL [R1+0x4414], R236 ;  /* 0x004414ec01007387 */ /* 0x000fe80000100800 */
[----:B------:R3:W-:Y:S04]  /*1af70*/  STL [R1+0x440c], R237 ;  /* 0x00440ced01007387 */ /* 0x0007e80000100800 */
[----:B------:R3:W-:Y:S01]  /*1af80*/  LDGSTS.E [R2+0x64000], [R236.64], P3 ;  /* 0x64000000ec027fae */ /* 0x0007e20009921844 */
[----:B--2---:R-:W-:-:S05]  /*1af90*/  IMAD.WIDE R234, R3, 0x4, R248 ;  /* 0x0000000403ea7825 */ /* 0x004fca00078e02f8 */
[----:B------:R-:W-:Y:S04]  /*1afa0*/  STL [R1+0x4408], R234 ;  /* 0x004408ea01007387 */ /* 0x000fe80000100800 */
[----:B------:R-:W2:Y:S01]  /*1afb0*/  LDL.LU.64 R248, [R1+0x2d8] ;  /* 0x0002d80001f87983 */ /* 0x000ea20000300a00 */
[----:B---3--:R-:W-:-:S03]  /*1afc0*/  IMAD.WIDE R236, R3, 0x4, R250 ;  /* 0x0000000403ec7825 */ /* 0x008fc600078e02fa */
[----:B------:R-:W3:Y:S04]  /*1afd0*/  LDL.LU.64 R250, [R1+0x2e0] ;  /* 0x0002e00001fa7983 */ /* 0x000ee80000300a00 */
[----:B------:R4:W-:Y:S04]  /*1afe0*/  LDGSTS.E [R2+0x64800], [R234.64], P3 ;  /* 0x64800000ea027fae */ /* 0x0009e80009921844 */
[----:B------:R4:W-:Y:S04]  /*1aff0*/  STL [R1+0x4400], R235 ;  /* 0x004400eb01007387 */ /* 0x0009e80000100800 */
[----:B------:R-:W-:Y:S04]  /*1b000*/  STL [R1+0x4404], R236 ;  /* 0x004404ec01007387 */ /* 0x000fe80000100800 */
[----:B------:R1:W-:Y:S04]  /*1b010*/  LDGSTS.E [R2+0x65000], [R236.64], P3 ;  /* 0x65000000ec027fae */ /* 0x0003e80009921844 */
[----:B------:R1:W-:Y:S01]  /*1b020*/  STL [R1+0x43fc], R237 ;  /* 0x0043fced01007387 */ /* 0x0003e20000100800 */
[----:B----4-:R-:W-:-:S04]  /*1b030*/  IMAD.WIDE R234, R3, 0x4, R64 ;  /* 0x0000000403ea7825 */ /* 0x010fc800078e0240 */
[C---:B-1----:R-:W-:Y:S01]  /*1b040*/  IMAD.WIDE R236, R3.reuse, 0x4, R240 ;  /* 0x0000000403ec7825 */ /* 0x042fe200078e02f0 */
[----:B------:R-:W-:Y:S04]  /*1b050*/  STL [R1+0x43f8], R234 ;  /* 0x0043f8ea01007387 */ /* 0x000fe80000100800 */
[----:B------:R1:W-:Y:S04]  /*1b060*/  STL [R1+0x43f0], R235 ;  /* 0x0043f0eb01007387 */ /* 0x0003e80000100800 */
[----:B------:R-:W4:Y:S04]  /*1b070*/  LDL.LU.64 R68, [R1+0xd18] ;  /* 0x000d180001447983 */ /* 0x000f280000300a00 */
[----:B------:R-:W4:Y:S04]  /*1b080*/  LDL.LU.64 R240, [R1+0x458] ;  /* 0x0004580001f07983 */ /* 0x000f280000300a00 */
[----:B------:R-:W4:Y:S04]  /*1b090*/  LDL.LU.64 R66, [R1+0x450] ;  /* 0x0004500001427983 */ /* 0x000f280000300a00 */
[----:B------:R1:W-:Y:S04]  /*1b0a0*/  LDGSTS.E [R2+0x65800], [R234.64], P3 ;  /* 0x65800000ea027fae */ /* 0x0003e80009921844 */
[----:B------:R-:W-:Y:S04]  /*1b0b0*/  STL [R1+0x43f4], R236 ;  /* 0x0043f4ec01007387 */ /* 0x000fe80000100800 */
[----:B------:R-:W4:Y:S04]  /*1b0c0*/  LDL.LU.64 R80, [R1+0x448] ;  /* 0x0004480001507983 */ /* 0x000f280000300a00 */
[----:B------:R-:W4:Y:S01]  /*1b0d0*/  LDL.LU.64 R60, [R1+0x440] ;  /* 0x00044000013c7983 */ /* 0x000f220000300a00 */
[----:B-1----:R-:W-:-:S03]  /*1b0e0*/  IMAD.WIDE R234, R3, 0x4, R54 ;  /* 0x0000000403ea7825 */ /* 0x002fc600078e0236 */
[----:B------:R1:W-:Y:S04]  /*1b0f0*/  LDGSTS.E [R2+0x66000], [R236.64], P3 ;  /* 0x66000000ec027fae */ /* 0x0003e80009921844 */
[----:B------:R1:W-:Y:S04]  /*1b100*/  STL [R1+0x43ec], R237 ;  /* 0x0043eced01007387 */ /* 0x0003e80000100800 */
[----:B------:R2:W-:Y:S01]  /*1b110*/  LDGSTS.E [R2+0x66800], [R234.64], P3 ;  /* 0x66800000ea027fae */ /* 0x0005e20009921844 */
[----:B-1----:R-:W-:-:S03]  /*1b120*/  IMAD.WIDE R236, R3, 0x4, R52 ;  /* 0x0000000403ec7825 */ /* 0x002fc600078e0234 */
[----:B------:R-:W4:Y:S04]  /*1b130*/  LDL.LU.64 R52, [R1+0x438] ;  /* 0x0004380001347983 */ /* 0x000f280000300a00 */
[----:B------:R-:W-:Y:S04]  /*1b140*/  STL [R1+0x43e8], R234 ;  /* 0x0043e8ea01007387 */ /* 0x000fe80000100800 */
[----:B------:R-:W4:Y:S04]  /*1b150*/  LDL.LU.64 R54, [R1+0x430] ;  /* 0x0004300001367983 */ /* 0x000f280000300a00 */
[----:B------:R2:W-:Y:S04]  /*1b160*/  STL [R1+0x43e0], R235 ;  /* 0x0043e0eb01007387 */ /* 0x0005e80000100800 */
[----:B------:R-:W4:Y:S04]  /*1b170*/  LDL.LU.64 R58, [R1+0x428] ;  /* 0x00042800013a7983 */ /* 0x000f280000300a00 */
[----:B------:R-:W-:Y:S04]  /*1b180*/  STL [R1+0x43e4], R236 ;  /* 0x0043e4ec01007387 */ /* 0x000fe80000100800 */
[----:B------:R3:W-:Y:S04]  /*1b190*/  STL [R1+0x43dc], R237 ;  /* 0x0043dced01007387 */ /* 0x0007e80000100800 */
[----:B------:R-:W4:Y:S04]  /*1b1a0*/  LDL.LU.64 R64, [R1+0x420] ;  /* 0x0004200001407983 */ /* 0x000f280000300a00 */
[----:B------:R3:W-:Y:S01]  /*1b1b0*/  LDGSTS.E [R2+0x67000], [R236.64], P3 ;  /* 0x67000000ec027fae */ /* 0x0007e20009921844 */
[----:B--2---:R-:W-:-:S03]  /*1b1c0*/  IMAD.WIDE R234, R3, 0x4, R248 ;  /* 0x0000000403ea7825 */ /* 0x004fc600078e02f8 */
[----:B------:R-:W2:Y:S01]  /*1b1d0*/  LDL.LU.64 R248, [R1+0x418] ;  /* 0x0004180001f87983 */ /* 0x000ea20000300a00 */
[----:B---3--:R-:W-:-:S03]  /*1b1e0*/  IMAD.WIDE R236, R3, 0x4, R250 ;  /* 0x0000000403ec7825 */ /* 0x008fc600078e02fa */
[----:B------:R-:W-:Y:S04]  /*1b1f0*/  STL [R1+0x43d8], R234 ;  /* 0x0043d8ea01007387 */ /* 0x000fe80000100800 */
[----:B------:R4:W-:Y:S04]  /*1b200*/  STL [R1+0x43d0], R235 ;  /* 0x0043d0eb01007387 */ /* 0x0009e80000100800 */
[----:B------:R-:W3:Y:S04]  /*1b210*/  LDL.LU.64 R250, [R1+0x410] ;  /* 0x0004100001fa7983 */ /* 0x000ee80000300a00 */
[----:B------:R-:W-:Y:S04]  /*1b220*/  STL [R1+0x43d4], R236 ;  /* 0x0043d4ec01007387 */ /* 0x000fe80000100800 */
[----:B------:R4:W-:Y:S04]  /*1b230*/  LDGSTS.E [R2+0x67800], [R234.64], P3 ;  /* 0x67800000ea027fae */ /* 0x0009e80009921844 */
[----:B------:R-:W3:Y:S04]  /*1b240*/  LDL.LU.64 R72, [R1+0x408] ;  /* 0x0004080001487983 */ /* 0x000ee80000300a00 */
[----:B------:R1:W-:Y:S04]  /*1b250*/  STL [R1+0x43cc], R237 ;  /* 0x0043cced01007387 */ /* 0x0003e80000100800 */
[----:B------:R1:W-:Y:S01]  /*1b260*/  LDGSTS.E [R2+0x68000], [R236.64], P3 ;  /* 0x68000000ec027fae */ /* 0x0003e20009921844 */
[----:B----4-:R-:W-:-:S03]  /*1b270*/  IMAD.WIDE R234, R3, 0x4, R68 ;  /* 0x0000000403ea7825 */ /* 0x010fc600078e0244 */
[----:B------:R-:W4:Y:S01]  /*1b280*/  LDL.LU.64 R68, [R1+0x400] ;  /* 0x0004000001447983 */ /* 0x000f220000300a00 */
[----:B------:R-:W-:-:S04]  /*1b290*/  IMAD.WIDE R240, R3, 0x4, R240 ;  /* 0x0000000403f07825 */ /* 0x000fc800078e02f0 */
[C---:B-1----:R-:W-:Y:S01]  /*1b2a0*/  IMAD.WIDE R236, R3.reuse, 0x4, R66 ;  /* 0x0000000403ec7825 */ /* 0x042fe200078e0242 */
[----:B------:R1:W-:Y:S04]  /*1b2b0*/  LDGSTS.E [R2+0x68800], [R240.64], P3 ;  /* 0x68800000f0027fae */ /* 0x0003e80009921844 */
[----:B------:R-:W4:Y:S04]  /*1b2c0*/  LDL.LU.64 R66, [R1+0x3f8] ;  /* 0x0003f80001427983 */ /* 0x000f280000300a00 */
[----:B------:R-:W4:Y:S01]  /*1b2d0*/  LDL.LU.64 R86, [R1+0x3f0] ;  /* 0x0003f00001567983 */ /* 0x000f220000300a00 */
[----:B------:R-:W-:-:S03]  /*1b2e0*/  IMAD.WIDE R214, R3, 0x4, R80 ;  /* 0x0000000403d67825 */ /* 0x000fc600078e0250 */
[----:B------:R1:W-:Y:S01]  /*1b2f0*/  LDGSTS.E [R2+0x69000], [R236.64], P3 ;  /* 0x69000000ec027fae */ /* 0x0003e20009921844 */
[----:B------:R-:W-:-:S03]  /*1b300*/  IMAD.WIDE R212, R3, 0x4, R60 ;  /* 0x0000000403d47825 */ /* 0x000fc600078e023c */
[----:B------:R1:W-:Y:S04]  /*1b310*/  LDGSTS.E [R2+0x69800], [R214.64], P3 ;  /* 0x69800000d6027fae */ /* 0x0003e80009921844 */
[----:B------:R-:W4:Y:S04]  /*1b320*/  LDL.LU.64 R60, [R1+0x3e8] ;  /* 0x0003e800013c7983 */ /* 0x000f280000300a00 */
[----:B------:R-:W-:Y:S04]  /*1b330*/  STL.64 [R1+0x3a30], R240 ;  /* 0x003a30f001007387 */ /* 0x000fe80000100a00 */
[----:B------:R1:W-:Y:S01]  /*1b340*/  LDGSTS.E [R2+0x6a000], [R212.64], P3 ;  /* 0x6a000000d4027fae */ /* 0x0003e20009921844 */
[----:B------:R-:W-:-:S03]  /*1b350*/  IMAD.WIDE R210, R3, 0x4, R52 ;  /* 0x0000000403d27825 */ /* 0x000fc600078e0234 */
[----:B------:R-:W4:Y:S04]  /*1b360*/  LDL.LU.64 R52, [R1+0x3e0] ;  /* 0x0003e00001347983 */ /* 0x000f280000300a00 */
[----:B------:R-:W-:Y:S01]  /*1b370*/  STL.64 [R1+0x3a28], R236 ;  /* 0x003a28ec01007387 */ /* 0x000fe20000100a00 */
[----:B------:R-:W-:-:S03]  /*1b380*/  IMAD.WIDE R208, R3, 0x4, R54 ;  /* 0x0000000403d07825 */ /* 0x000fc600078e0236 */
[----:B------:R-:W4:Y:S04]  /*1b390*/  LDL.LU.64 R54, [R1+0x3d8] ;  /* 0x0003d80001367983 */ /* 0x000f280000300a00 */
[----:B------:R-:W-:Y:S01]  /*1b3a0*/  STL.64 [R1+0x3a20], R214 ;  /* 0x003a20d601007387 */ /* 0x000fe20000100a00 */
[----:B------:R-:W-:-:S03]  /*1b3b0*/  IMAD.WIDE R206, R3, 0x4, R58 ;  /* 0x0000000403ce7825 */ /* 0x000fc600078e023a */
[----:B------:R-:W4:Y:S04]  /*1b3c0*/  LDL.LU.64 R58, [R1+0x3d0] ;  /* 0x0003d000013a7983 */ /* 0x000f280000300a00 */
[----:B------:R-:W-:Y:S04]  /*1b3d0*/  STL.64 [R1+0x3a18], R212 ;  /* 0x003a18d401007387 */ /* 0x000fe80000100a00 */
[----:B------:R1:W-:Y:S01]  /*1b3e0*/  LDGSTS.E [R2+0x6a800], [R210.64], P3 ;  /* 0x6a800000d2027fae */ /* 0x0003e20009921844 */
[----:B------:R-:W-:-:S03]  /*1b3f0*/  IMAD.WIDE R204, R3, 0x4, R64 ;  /* 0x0000000403cc7825 */ /* 0x000fc600078e0240 */
[----:B------:R-:W4:Y:S04]  /*1b400*/  LDL.LU.64 R64, [R1+0x3c8] ;  /* 0x0003c80001407983 */ /* 0x000f280000300a00 */
[----:B------:R-:W-:Y:S04]  /*1b410*/  STL.64 [R1+0x3a10], R210 ;  /* 0x003a10d201007387 */ /* 0x000fe80000100a00 */
[----:B------:R-:W4:Y:S04]  /*1b420*/  LDL.LU.64 R80, [R1+0x3c0] ;  /* 0x0003c00001507983 */ /* 0x000f280000300a00 */
[----:B------:R1:W-:Y:S04]  /*1b430*/  LDGSTS.E [R2+0x6b000], [R208.64], P3 ;  /* 0x6b000000d0027fae */ /* 0x0003e80009921844 */
[----:B------:R1:W-:Y:S04]  /*1b440*/  LDGSTS.E [R2+0x6b800], [R206.64], P3 ;  /* 0x6b800000ce027fae */ /* 0x0003e80009921844 */
[----:B------:R1:W-:Y:S01]  /*1b450*/  LDGSTS.E [R2+0x6c000], [R204.64], P3 ;  /* 0x6c000000cc027fae */ /* 0x0003e20009921844 */
[----:B--2---:R-:W-:-:S03]  /*1b460*/  IMAD.WIDE R202, R3, 0x4, R248 ;  /* 0x0000000403ca7825 */ /* 0x004fc600078e02f8 */
[----:B------:R-:W2:Y:S04]  /*1b470*/  LDL.LU.64 R248, [R1+0x3b8] ;  /* 0x0003b80001f87983 */ /* 0x000ea80000300a00 */
[----:B------:R-:W-:Y:S04]  /*1b480*/  STL.64 [R1+0x3a08], R208 ;  /* 0x003a08d001007387 */ /* 0x000fe80000100a00 */
[----:B------:R1:W-:Y:S01]  /*1b490*/  LDGSTS.E [R2+0x6c800], [R202.64], P3 ;  /* 0x6c800000ca027fae */ /* 0x0003e20009921844 */
[----:B---3--:R-:W-:-:S03]  /*1b4a0*/  IMAD.WIDE R200, R3, 0x4, R250 ;  /* 0x0000000403c87825 */ /* 0x008fc600078e02fa */
[----:B------:R-:W3:Y:S04]  /*1b4b0*/  LDL.LU.64 R250, [R1+0x3b0] ;  /* 0x0003b00001fa7983 */ /* 0x000ee80000300a00 */
[----:B------:R-:W-:Y:S04]  /*1b4c0*/  STL.64 [R1+0x3a00], R206 ;  /* 0x003a00ce01007387 */ /* 0x000fe80000100a00 */
[----:B------:R1:W-:Y:S01]  /*1b4d0*/  LDGSTS.E [R2+0x6d000], [R200.64], P3 ;  /* 0x6d000000c8027fae */ /* 0x0003e20009921844 */
[----:B------:R-:W-:-:S03]  /*1b4e0*/  IMAD.WIDE R198, R3, 0x4, R72 ;  /* 0x0000000403c67825 */ /* 0x000fc600078e0248 */
[----:B------:R-:W3:Y:S04]  /*1b4f0*/  LDL.LU.64 R72, [R1+0x3a8] ;  /* 0x0003a80001487983 */ /* 0x000ee80000300a00 */
[----:B------:R-:W-:Y:S04]  /*1b500*/  STL.64 [R1+0x39f8], R204 ;  /* 0x0039f8cc01007387 */ /* 0x000fe80000100a00 */
[----:B------:R1:W-:Y:S01]  /*1b510*/  LDGSTS.E [R2+0x6d800], [R198.64], P3 ;  /* 0x6d800000c6027fae */ /* 0x0003e20009921844 */
[----:B----4-:R-:W-:-:S03]  /*1b520*/  IMAD.WIDE R196, R3, 0x4, R68 ;  /* 0x0000000403c47825 */ /* 0x010fc600078e0244 */
[----:B------:R-:W4:Y:S04]  /*1b530*/  LDL.LU.64 R68, [R1+0x3a0] ;  /* 0x0003a00001447983 */ /* 0x000f280000300a00 */
[----:B------:R-:W-:Y:S04]  /*1b540*/  STL.64 [R1+0x39f0], R202 ;  /* 0x0039f0ca01007387 */ /* 0x000fe80000100a00 */
[----:B------:R1:W-:Y:S01]  /*1b550*/  LDGSTS.E [R2+0x6e000], [R196.64], P3 ;  /* 0x6e000000c4027fae */ /* 0x0003e20009921844 */
[----:B------:R-:W-:-:S03]  /*1b560*/  IMAD.WIDE R192, R3, 0x4, R66 ;  /* 0x0000000403c07825 */ /* 0x000fc600078e0242 */
[----:B------:R-:W4:Y:S01]  /*1b570*/  LDL.LU.64 R66, [R1+0x398] ;  /* 0x0003980001427983 */ /* 0x000f220000300a00 */
[----:B------:R-:W-:-:S03]  /*1b580*/  IMAD.WIDE R188, R3, 0x4, R86 ;  /* 0x0000000403bc7825 */ /* 0x000fc600078e0256 */
[----:B------:R-:W-:Y:S04]  /*1b590*/  STL.64 [R1+0x39e8], R200 ;  /* 0x0039e8c801007387 */ /* 0x000fe80000100a00 */
[----:B------:R-:W-:Y:S04]  /*1b5a0*/  STL.64 [R1+0x39e0], R198 ;  /* 0x0039e0c601007387 */ /* 0x000fe80000100a00 */
[----:B------:R1:W-:Y:S01]  /*1b5b0*/  LDGSTS.E [R2+0x6e800], [R192.64], P3 ;  /* 0x6e800000c0027fae */ /* 0x0003e20009921844 */
[----:B------:R-:W-:-:S03]  /*1b5c0*/  IMAD.WIDE R184, R3, 0x4, R60 ;  /* 0x0000000403b87825 */ /* 0x000fc600078e023c */
[----:B------:R-:W4:Y:S04]  /*1b5d0*/  LDL.LU.64 R60, [R1+0x390] ;  /* 0x00039000013c7983 */ /* 0x000f280000300a00 */
[----:B------:R-:W-:Y:S04]  /*1b5e0*/  STL.64 [R1+0x39d8], R196 ;  /* 0x0039d8c401007387 */ /* 0x000fe80000100a00 */
[----:B------:R1:W-:Y:S04]  /*1b5f0*/  LDGSTS.E [R2+0x6f000], [R188.64], P3 ;  /* 0x6f000000bc027fae */ /* 0x0003e80009921844 */
[----:B------:R1:W-:Y:S01]  /*1b600*/  LDGSTS.E [R2+0x6f800], [R184.64], P3 ;  /* 0x6f800000b8027fae */ /* 0x0003e20009921844 */
[----:B------:R-:W-:-:S03]  /*1b610*/  IMAD.WIDE R180, R3, 0x4, R52 ;  /* 0x0000000403b47825 */ /* 0x000fc600078e0234 */
[----:B------:R-:W4:Y:S04]  /*1b620*/  LDL.LU.64 R52, [R1+0x388] ;  /* 0x0003880001347983 */ /* 0x000f280000300a00 */
[----:B------:R-:W-:Y:S01]  /*1b630*/  STL.64 [R1+0x39d0], R192 ;  /* 0x0039d0c001007387 */ /* 0x000fe20000100a00 */
[----:B------:R-:W-:-:S03]  /*1b640*/  IMAD.WIDE R54, R3, 0x4, R54 ;  /* 0x0000000403367825 */ /* 0x000fc600078e0236 */
[----:B------:R-:W-:Y:S04]  /*1b650*/  STL.64 [R1+0x39c8], R188 ;  /* 0x0039c8bc01007387 */ /* 0x000fe80000100a00 */
[----:B------:R1:W-:Y:S01]  /*1b660*/  LDGSTS.E [R2+0x70000], [R180.64], P3 ;  /* 0x70000000b4027fae */ /* 0x0003e20009921844 */
[----:B------:R-:W-:-:S03]  /*1b670*/  IMAD.WIDE R176, R3, 0x4, R58 ;  /* 0x0000000403b07825 */ /* 0x000fc600078e023a */
[----:B------:R-:W4:Y:S04]  /*1b680*/  LDL.LU.64 R58, [R1+0x380] ;  /* 0x00038000013a7983 */ /* 0x000f280000300a00 */
[----:B------:R-:W-:Y:S04]  /*1b690*/  STL.64 [R1+0x39c0], R184 ;  /* 0x0039c0b801007387 */ /* 0x000fe80000100a00 */
[----:B------:R1:W-:Y:S01]  /*1b6a0*/  LDGSTS.E [R2+0x70800], [R54.64], P3 ;  /* 0x7080000036027fae */ /* 0x0003e20009921844 */
[----:B------:R-:W-:-:S03]  /*1b6b0*/  IMAD.WIDE R172, R3, 0x4, R64 ;  /* 0x0000000403ac7825 */ /* 0x000fc600078e0240 */
[----:B------:R-:W4:Y:S04]  /*1b6c0*/  LDL.LU.64 R64, [R1+0x378] ;  /* 0x0003780001407983 */ /* 0x000f280000300a00 */
[----:B------:R-:W-:Y:S04]  /*1b6d0*/  STL.64 [R1+0x39b8], R180 ;  /* 0x0039b8b401007387 */ /* 0x000fe80000100a00 */
[----:B------:R1:W-:Y:S01]  /*1b6e0*/  STL.64 [R1+0x39b0], R54 ;  /* 0x0039b03601007387 */ /* 0x0003e20000100a00 */
[----:B------:R-:W-:-:S03]  /*1b6f0*/  IMAD.WIDE R164, R3, 0x4, R80 ;  /* 0x0000000403a47825 */ /* 0x000fc600078e0250 */
        /* <DEDUP_REMOVED lines=10> */
[----:B------:R-:W-:Y:S04]  /*1b7a0*/  STL.64 [R1+0x3998], R164 ;  /* 0x003998a401007387 */ /* 0x000fe80000100a00 */
[----:B------:R-:W3:Y:S01]  /*1b7b0*/  LDL.LU.64 R94, [R1+0x360] ;  /* 0x00036000015e7983 */ /* 0x000ee20000300a00 */
[----:B------:R-:W-:-:S03]  /*1b7c0*/  IMAD.WIDE R140, R3, 0x4, R72 ;  /* 0x00000004038c7825 */ /* 0x000fc600078e0248 */
[----:B------:R-:W3:Y:S04]  /*1b7d0*/  LDL.LU.64 R84, [R1+0x358] ;  /* 0x0003580001547983 */ /* 0x000ee80000300a00 */
[----:B------:R-:W-:Y:S04]  /*1b7e0*/  STL.64 [R1+0x3990], R156 ;  /* 0x0039909c01007387 */ /* 0x000fe80000100a00 */
[----:B------:R-:W3:Y:S04]  /*1b7f0*/  LDL.LU.64 R82, [R1+0x350] ;  /* 0x0003500001527983 */ /* 0x000ee80000300a00 */
[----:B------:R-:W3:Y:S04]  /*1b800*/  LDL.LU.64 R86, [R1+0x348] ;  /* 0x0003480001567983 */ /* 0x000ee80000300a00 */
[----:B------:R-:W-:Y:S01]  /*1b810*/  STL.64 [R1+0x3988], R148 ;  /* 0x0039889401007387 */ /* 0x000fe20000100a00 */
[----:B----4-:R-:W-:-:S03]  /*1b820*/  IMAD.WIDE R132, R3, 0x4, R68 ;  /* 0x0000000403847825 */ /* 0x010fc600078e0244 */
[----:B------:R-:W4:Y:S04]  /*1b830*/  LDL.LU.64 R78, [R1+0x340] ;  /* 0x00034000014e7983 */ /* 0x000f280000300a00 */
[----:B------:R-:W4:Y:S04]  /*1b840*/  LDL.LU.64 R74, [R1+0x338] ;  /* 0x00033800014a7983 */ /* 0x000f280000300a00 */
[----:B------:R-:W-:Y:S01]  /*1b850*/  STL.64 [R1+0x3980], R140 ;  /* 0x0039808c01007387 */ /* 0x000fe20000100a00 */
[----:B------:R-:W-:-:S03]  /*1b860*/  IMAD.WIDE R124, R3, 0x4, R66 ;  /* 0x00000004037c7825 */ /* 0x000fc600078e0242 */
[----:B------:R-:W4:Y:S04]  /*1b870*/  LDL.LU.64 R80, [R1+0x330] ;  /* 0x0003300001507983 */ /* 0x000f280000300a00 */
[----:B------:R-:W4:Y:S04]  /*1b880*/  LDL.LU.64 R70, [R1+0x328] ;  /* 0x0003280001467983 */ /* 0x000f280000300a00 */
[----:B------:R-:W-:Y:S04]  /*1b890*/  STL.64 [R1+0x3978], R132 ;  /* 0x0039788401007387 */ /* 0x000fe80000100a00 */
[----:B------:R-:W4:Y:S01]  /*1b8a0*/  LDL.LU.64 R72, [R1+0x320] ;  /* 0x0003200001487983 */ /* 0x000f220000300a00 */
[----:B------:R-:W-:-:S03]  /*1b8b0*/  IMAD.WIDE R116, R3, 0x4, R60 ;  /* 0x0000000403747825 */ /* 0x000fc600078e023c */
[----:B------:R-:W4:Y:S04]  /*1b8c0*/  LDL.LU.64 R68, [R1+0x318] ;  /* 0x0003180001447983 */ /* 0x000f280000300a00 */
[----:B------:R-:W-:Y:S04]  /*1b8d0*/  STL.64 [R1+0x3970], R124 ;  /* 0x0039707c01007387 */ /* 0x000fe80000100a00 */
[----:B------:R-:W4:Y:S04]  /*1b8e0*/  LDL.LU.64 R66, [R1+0x310] ;  /* 0x0003100001427983 */ /* 0x000f280000300a00 */
[----:B------:R-:W4:Y:S01]  /*1b8f0*/  LDL.LU.64 R60, [R1+0x308] ;  /* 0x00030800013c7983 */ /* 0x000f220000300a00 */
[----:B------:R-:W-:-:S03]  /*1b900*/  IMAD.WIDE R52, R3, 0x4, R52 ;  /* 0x0000000403347825 */ /* 0x000fc600078e0234 */
[----:B------:R-:W-:Y:S04]  /*1b910*/  STL.64 [R1+0x3968], R116 ;  /* 0x0039687401007387 */ /* 0x000fe80000100a00 */
[----:B------:R1:W-:Y:S04]  /*1b920*/  LDGSTS.E [R2+0x73000], [R148.64], P3 ;  /* 0x7300000094027fae */ /* 0x0003e80009921844 */
[----:B------:R1:W-:Y:S04]  /*1b930*/  LDGSTS.E [R2+0x73800], [R140.64], P3 ;  /* 0x738000008c027fae */ /* 0x0003e80009921844 */
[----:B------:R1:W-:Y:S01]  /*1b940*/  LDGSTS.E [R2+0x74000], [R132.64], P3 ;  /* 0x7400000084027fae */ /* 0x0003e20009921844 */
[----:B------:R-:W-:-:S03]  /*1b950*/  IMAD.WIDE R110, R3, 0x4, R58 ;  /* 0x00000004036e7825 */ /* 0x000fc600078e023a */
[----:B------:R-:W4:Y:S04]  /*1b960*/  LDL.LU.64 R58, [R1+0x300] ;  /* 0x00030000013a7983 */ /* 0x000f280000300a00 */
[----:B------:R1:W-:Y:S04]  /*1b970*/  LDGSTS.E [R2+0x74800], [R124.64], P3 ;  /* 0x748000007c027fae */ /* 0x0003e80009921844 */
[----:B------:R1:W-:Y:S01]  /*1b980*/  LDGSTS.E [R2+0x75000], [R116.64], P3 ;  /* 0x7500000074027fae */ /* 0x0003e20009921844 */
[----:B------:R-:W-:-:S03]  /*1b990*/  IMAD.WIDE R102, R3, 0x4, R64 ;  /* 0x0000000403667825 */ /* 0x000fc600078e0240 */
[----:B------:R-:W4:Y:S04]  /*1b9a0*/  LDL.LU.64 R64, [R1+0x2f8] ;  /* 0x0002f80001407983 */ /* 0x000f280000300a00 */
[----:B------:R1:W-:Y:S04]  /*1b9b0*/  STL.64 [R1+0x3960], R52 ;  /* 0x0039603401007387 */ /* 0x0003e80000100a00 */
[----:B------:R1:W-:Y:S04]  /*1b9c0*/  LDGSTS.E [R2+0x75800], [R52.64], P3 ;  /* 0x7580000034027fae */ /* 0x0003e80009921844 */
[----:B------:R1:W-:Y:S04]  /*1b9d0*/  LDGSTS.E [R2+0x76000], [R110.64], P3 ;  /* 0x760000006e027fae */ /* 0x0003e80009921844 */
[----:B------:R1:W-:Y:S01]  /*1b9e0*/  LDGSTS.E [R2+0x76800], [R102.64], P3 ;  /* 0x7680000066027fae */ /* 0x0003e20009921844 */
[----:B--2---:R-:W-:-:S03]  /*1b9f0*/  IMAD.WIDE R100, R3, 0x4, R248 ;  /* 0x0000000403647825 */ /* 0x004fc600078e02f8 */
[----:B------:R-:W2:Y:S04]  /*1ba00*/  LDL.LU.64 R248, [R1+0x2f0] ;  /* 0x0002f00001f87983 */ /* 0x000ea80000300a00 */
[----:B------:R1:W-:Y:S01]  /*1ba10*/  LDGSTS.E [R2+0x77000], [R100.64], P3 ;  /* 0x7700000064027fae */ /* 0x0003e20009921844 */
[----:B---3--:R-:W-:-:S03]  /*1ba20*/  IMAD.WIDE R96, R3, 0x4, R250 ;  /* 0x0000000403607825 */ /* 0x008fc600078e02fa */
[----:B------:R-:W3:Y:S04]  /*1ba30*/  LDL.LU.64 R250, [R1+0x2e8] ;  /* 0x0002e80001fa7983 */ /* 0x000ee80000300a00 */
        /* <DEDUP_REMOVED lines=11> */
[----:B----4-:R-:W-:-:S03]  /*1baf0*/  IMAD.WIDE R84, R3, 0x4, R78 ;  /* 0x0000000403547825 */ /* 0x010fc600078e024e */
[----:B------:R-:W-:Y:S01]  /*1bb00*/  STL.64 [R1+0x3920], R86 ;  /* 0x0039205601007387 */ /* 0x000fe20000100a00 */
[----:B------:R-:W-:-:S03]  /*1bb10*/  IMAD.WIDE R82, R3, 0x4, R74 ;  /* 0x0000000403527825 */ /* 0x000fc600078e024a */
[----:B------:R-:W-:Y:S01]  /*1bb20*/  STL.64 [R1+0x3918], R84 ;  /* 0x0039185401007387 */ /* 0x000fe20000100a00 */
[----:B------:R-:W-:-:S03]  /*1bb30*/  IMAD.WIDE R80, R3, 0x4, R80 ;  /* 0x0000000403507825 */ /* 0x000fc600078e0250 */
[----:B------:R-:W-:Y:S01]  /*1bb40*/  STL.64 [R1+0x3910], R82 ;  /* 0x0039105201007387 */ /* 0x000fe20000100a00 */
[----:B------:R-:W-:-:S03]  /*1bb50*/  IMAD.WIDE R78, R3, 0x4, R70 ;  /* 0x00000004034e7825 */ /* 0x000fc600078e0246 */
[----:B------:R-:W-:Y:S04]  /*1bb60*/  STL.64 [R1+0x3908], R80 ;  /* 0x0039085001007387 */ /* 0x000fe80000100a00 */
[----:B------:R4:W-:Y:S01]  /*1bb70*/  LDGSTS.E [R2+0x77800], [R96.64], P3 ;  /* 0x7780000060027fae */ /* 0x0009e20009921844 */
[----:B------:R-:W-:-:S03]  /*1bb80*/  IMAD.WIDE R74, R3, 0x4, R72 ;  /* 0x00000004034a7825 */ /* 0x000fc600078e0248 */
[----:B------:R-:W-:Y:S01]  /*1bb90*/  STL.64 [R1+0x3900], R78 ;  /* 0x0039004e01007387 */ /* 0x000fe20000100a00 */
[----:B------:R-:W-:-:S03]  /*1bba0*/  IMAD.WIDE R72, R3, 0x4, R68 ;  /* 0x0000000403487825 */ /* 0x000fc600078e0244 */
[----:B------:R-:W-:Y:S01]  /*1bbb0*/  STL.64 [R1+0x38f8], R74 ;  /* 0x0038f84a01007387 */ /* 0x000fe20000100a00 */
[----:B------:R-:W-:-:S03]  /*1bbc0*/  IMAD.WIDE R66, R3, 0x4, R66 ;  /* 0x0000000403427825 */ /* 0x000fc600078e0242 */
[----:B------:R-:W-:Y:S01]  /*1bbd0*/  STL.64 [R1+0x38f0], R72 ;  /* 0x0038f04801007387 */ /* 0x000fe20000100a00 */
[----:B------:R-:W-:-:S03]  /*1bbe0*/  IMAD.WIDE R60, R3, 0x4, R60 ;  /* 0x00000004033c7825 */ /* 0x000fc600078e023c */
[----:B------:R1:W-:Y:S04]  /*1bbf0*/  STL.64 [R1+0x38e8], R66 ;  /* 0x0038e84201007387 */ /* 0x0003e80000100a00 */
[----:B------:R1:W-:Y:S04]  /*1bc00*/  STL.64 [R1+0x38e0], R60 ;  /* 0x0038e03c01007387 */ /* 0x0003e80000100a00 */
[----:B------:R1:W-:Y:S04]  /*1bc10*/  LDGSTS.E [R2+0x78000], [R94.64], P3 ;  /* 0x780000005e027fae */ /* 0x0003e80009921844 */
[----:B------:R1:W-:Y:S04]  /*1bc20*/  LDGSTS.E [R2+0x78800], [R92.64], P3 ;  /* 0x788000005c027fae */ /* 0x0003e80009921844 */
[----:B------:R1:W-:Y:S01]  /*1bc30*/  LDGSTS.E [R2+0x79000], [R88.64], P3 ;  /* 0x7900000058027fae */ /* 0x0003e20009921844 */
[----:B------:R-:W-:-:S03]  /*1bc40*/  IMAD.WIDE R70, R3, 0x4, R58 ;  /* 0x0000000403467825 */ /* 0x000fc600078e023a */
[----:B------:R1:W-:Y:S04]  /*1bc50*/  LDGSTS.E [R2+0x79800], [R86.64], P3 ;  /* 0x7980000056027fae */ /* 0x0003e80009921844 */
[----:B------:R-:W-:Y:S04]  /*1bc60*/  STL.64 [R1+0x38d8], R70 ;  /* 0x0038d84601007387 */ /* 0x000fe80000100a00 */
[----:B------:R1:W-:Y:S01]  /*1bc70*/  LDGSTS.E [R2+0x7a000], [R84.64], P3 ;  /* 0x7a00000054027fae */ /* 0x0003e20009921844 */
[----:B------:R-:W-:-:S03]  /*1bc80*/  IMAD.WIDE R68, R3, 0x4, R64 ;  /* 0x0000000403447825 */ /* 0x000fc600078e0240 */
[----:B------:R1:W-:Y:S04]  /*1bc90*/  LDGSTS.E [R2+0x7a800], [R82.64], P3 ;  /* 0x7a80000052027fae */ /* 0x0003e80009921844 */
[----:B------:R-:W-:Y:S04]  /*1bca0*/  STL.64 [R1+0x38d0], R68 ;  /* 0x0038d04401007387 */ /* 0x000fe80000100a00 */
[----:B------:R1:W-:Y:S04]  /*1bcb0*/  LDGSTS.E [R2+0x7b000], [R80.64], P3 ;  /* 0x7b00000050027fae */ /* 0x0003e80009921844 */
[----:B------:R1:W-:Y:S04]  /*1bcc0*/  LDGSTS.E [R2+0x7b800], [R78.64], P3 ;  /* 0x7b8000004e027fae */ /* 0x0003e80009921844 */
[----:B------:R1:W-:Y:S04]  /*1bcd0*/  LDGSTS.E [R2+0x7c000], [R74.64], P3 ;  /* 0x7c0000004a027fae */ /* 0x0003e80009921844 */
[----:B------:R1:W-:Y:S04]  /*1bce0*/  LDGSTS.E [R2+0x7c800], [R72.64], P3 ;  /* 0x7c80000048027fae */ /* 0x0003e80009921844 */
[----:B------:R1:W-:Y:S04]  /*1bcf0*/  LDGSTS.E [R2+0x7d000], [R66.64], P3 ;  /* 0x7d00000042027fae */ /* 0x0003e80009921844 */
[----:B------:R1:W-:Y:S04]  /*1bd00*/  LDGSTS.E [R2+0x7d800], [R60.64], P3 ;  /* 0x7d8000003c027fae */ /* 0x0003e80009921844 */
[----:B------:R1:W-:Y:S04]  /*1bd10*/  LDGSTS.E [R2+0x7e000], [R70.64], P3 ;  /* 0x7e00000046027fae */ /* 0x0003e80009921844 */
[----:B------:R1:W-:Y:S01]  /*1bd20*/  LDGSTS.E [R2+0x7e800], [R68.64], P3 ;  /* 0x7e80000044027fae */ /* 0x0003e20009921844 */
[----:B--2---:R-:W-:-:S05]  /*1bd30*/  IMAD.WIDE R64, R3, 0x4, R248 ;  /* 0x0000000403407825 */ /* 0x004fca00078e02f8 */
[----:B------:R-:W-:Y:S04]  /*1bd40*/  STL.64 [R1+0x38c8], R64 ;  /* 0x0038c84001007387 */ /* 0x000fe80000100a00 */
[----:B------:R2:W-:Y:S01]  /*1bd50*/  LDGSTS.E [R2+0x7f000], [R64.64], P3 ;  /* 0x7f00000040027fae */ /* 0x0005e20009921844 */
[----:B---3--:R-:W-:-:S05]  /*1bd60*/  IMAD.WIDE R58, R3, 0x4, R250 ;  /* 0x00000004033a7825 */ /* 0x008fca00078e02fa */
[----:B------:R3:W-:Y:S04]  /*1bd70*/  STL.64 [R1+0x38c0], R58 ;  /* 0x0038c03a01007387 */ /* 0x0007e80000100a00 */
[----:B-1----:R-:W4:Y:S04]  /*1bd80*/  LDL R55, [R1+0x4468] ;  /* 0x0044680001377983 */ /* 0x002f280000100800 */
[----:B------:R-:W4:Y:S04]  /*1bd90*/  LDL.LU.64 R52, [R1+0xdb0] ;  /* 0x000db00001347983 */ /* 0x000f280000300a00 */
[----:B------:R-:W4:Y:S04]  /*1bda0*/  LDL.LU.64 R240, [R1+0xda0] ;  /* 0x000da00001f07983 */ /* 0x000f280000300a00 */
[----:B------:R-:W4:Y:S04]  /*1bdb0*/  LDL.LU.64 R248, [R1+0xd90] ;  /* 0x000d900001f87983 */ /* 0x000f280000300a00 */
[----:B------:R-:W4:Y:S04]  /*1bdc0*/  LDL.LU.64 R250, [R1+0xd80] ;  /* 0x000d800001fa7983 */ /* 0x000f280000300a00 */
[----:B------:R-:W4:Y:S04]  /*1bdd0*/  LDL.LU.64 R66, [R1+0xd70] ;  /* 0x000d700001427983 */ /* 0x000f280000300a00 */
[----:B------:R-:W4:Y:S04]  /*1bde0*/  LDL.LU.64 R60, [R1+0xd60] ;  /* 0x000d6000013c7983 */ /* 0x000f280000300a00 */
[----:B------:R3:W-:Y:S04]  /*1bdf0*/  LDGSTS.E [R2+0x7f800], [R58.64], P3 ;  /* 0x7f8000003a027fae */ /* 0x0007e80009921844 */
[----:B------:R-:W-:Y:S04]  /*1be00*/  STL [R1+0x43c8], R234 ;  /* 0x0043c8ea01007387 */ /* 0x000fe80000100800 */
[----:B---3--:R-:W3:Y:S04]  /*1be10*/  LDL.LU.64 R58, [R1+0xd50] ;  /* 0x000d5000013a7983 */ /* 0x008ee80000300a00 */
[----:B--2---:R-:W2:Y:S04]  /*1be20*/  LDL.LU.64 R64, [R1+0xd38] ;  /* 0x000d380001407983 */ /* 0x004ea80000300a00 */
[----:B------:R1:W-:Y:S04]  /*1be30*/  STL [R1+0x43c4], R235 ;  /* 0x0043c4eb01007387 */ /* 0x0003e80000100800 */
[----:B----4-:R1:W-:Y:S01]  /*1be40*/  LDGSTS.E [R55+0x60200], [R234.64], P3 ;  /* 0x60200000ea377fae */ /* 0x0103e20009921844 */
[----:B------:R-:W-:-:S04]  /*1be50*/  IMAD.WIDE R236, R3, 0x4, R240 ;  /* 0x0000000403ec7825 */ /* 0x000fc800078e02f0 */
[----:B-1----:R-:W-:-:S05]  /*1be60*/  IMAD.WIDE R234, R3, 0x4, R52 ;  /* 0x0000000403ea7825 */ /* 0x002fca00078e0234 */
[----:B------:R-:W-:Y:S04]  /*1be70*/  STL [R1+0x43c0], R234 ;  /* 0x0043c0ea01007387 */ /* 0x000fe80000100800 */
[----:B------:R1:W-:Y:S04]  /*1be80*/  STL [R1+0x43b8], R235 ;  /* 0x0043b8eb01007387 */ /* 0x0003e80000100800 */
[----:B------:R-:W-:Y:S04]  /*1be90*/  STL [R1+0x43bc], R236 ;  /* 0x0043bcec01007387 */ /* 0x000fe80000100800 */
[----:B------:R-:W4:Y:S04]  /*1bea0*/  LDL.LU.64 R52, [R1+0xd28] ;  /* 0x000d280001347983 */ /* 0x000f280000300a00 */
[----:B------:R1:W-:Y:S04]  /*1beb0*/  LDGSTS.E [R55+0x60a00], [R234.64], P3 ;  /* 0x60a00000ea377fae */ /* 0x0003e80009921844 */
[----:B------:R-:W4:Y:S04]  /*1bec0*/  LDL.LU.64 R240, [R1+0xd08] ;  /* 0x000d080001f07983 */ /* 0x000f280000300a00 */
[----:B------:R2:W-:Y:S01]  /*1bed0*/  LDGSTS.E [R55+0x61200], [R236.64], P3 ;  /* 0x61200000ec377fae */ /* 0x0005e20009921844 */
[----:B-1----:R-:W-:-:S03]  /*1bee0*/  IMAD.WIDE R234, R3, 0x4, R248 ;  /* 0x0000000403ea7825 */ /* 0x002fc600078e02f8 */
[----:B------:R2:W-:Y:S04]  /*1bef0*/  STL [R1+0x43b4], R237 ;  /* 0x0043b4ed01007387 */ /* 0x0005e80000100800 */
[----:B------:R-:W-:Y:S04]  /*1bf00*/  STL [R1+0x43b0], R234 ;  /* 0x0043b0ea01007387 */ /* 0x000fe80000100800 */
[----:B------:R1:W-:Y:S01]  /*1bf10*/  LDGSTS.E [R55+0x61a00], [R234.64], P3 ;  /* 0x61a00000ea377fae */ /* 0x0003e20009921844 */
[----:B--2---:R-:W-:-:S03]  /*1bf20*/  IMAD.WIDE R236, R3, 0x4, R250 ;  /* 0x0000000403ec7825 */ /* 0x004fc600078e02fa */
[----:B------:R1:W-:Y:S04]  /*1bf30*/  STL [R1+0x43a8], R235 ;  /* 0x0043a8eb01007387 */ /* 0x0003e80000100800 */
[----:B------:R-:W-:Y:S04]  /*1bf40*/  STL [R1+0x43ac], R236 ;  /* 0x0043acec01007387 */ /* 0x000fe80000100800 */
[----:B------:R-:W2:Y:S01]  /*1bf50*/  LDL.LU.64 R248, [R1+0xcf0] ;  /* 0x000cf00001f87983 */ /* 0x000ea20000300a00 */
[----:B-1----:R-:W-:-:S03]  /*1bf60*/  IMAD.WIDE R234, R3, 0x4, R66 ;  /* 0x0000000403ea7825 */ /* 0x002fc600078e0242 */
[----:B------:R-:W2:Y:S04]  /*1bf70*/  LDL.LU.64 R250, [R1+0xcd0] ;  /* 0x000cd00001fa7983 */ /* 0x000ea80000300a00 */
[----:B------:R1:W-:Y:S04]  /*1bf80*/  LDGSTS.E [R55+0x62200], [R236.64], P3 ;  /* 0x62200000ec377fae */ /* 0x0003e80009921844 */
[----:B------:R1:W-:Y:S04]  /*1bf90*/  STL [R1+0x43a4], R237 ;  /* 0x0043a4ed01007387 */ /* 0x0003e80000100800 */
[----:B------:R-:W-:Y:S04]  /*1bfa0*/  STL [R1+0x43a0], R234 ;  /* 0x0043a0ea01007387 */ /* 0x000fe80000100800 */
[----:B------:R3:W-:Y:S01]  /*1bfb0*/  LDGSTS.E [R55+0x62a00], [R234.64], P3 ;  /* 0x62a00000ea377fae */ /* 0x0007e20009921844 */
[----:B-1----:R-:W-:-:S03]  /*1bfc0*/  IMAD.WIDE R236, R3, 0x4, R60 ;  /* 0x0000000403ec7825 */ /* 0x002fc600078e023c */
[----:B------:R3:W-:Y:S04]  /*1bfd0*/  STL [R1+0x4398], R235 ;  /* 0x004398eb01007387 */ /* 0x0007e80000100800 */
[----:B------:R-:W-:Y:S04]  /*1bfe0*/  STL [R1+0x439c], R236 ;  /* 0x00439cec01007387 */ /* 0x000fe80000100800 */
[----:B------:R1:W-:Y:S01]  /*1bff0*/  STL [R1+0x4394], R237 ;  /* 0x004394ed01007387 */ /* 0x0003e20000100800 */
[----:B---3--:R-:W-:-:S03]  /*1c000*/  IMAD.WIDE R234, R3, 0x4, R58 ;  /* 0x0000000403ea7825 */ /* 0x008fc600078e023a */
[----:B------:R-:W3:Y:S04]  /*1c010*/  LDL.LU.64 R66, [R1+0xc78] ;  /* 0x000c780001427983 */ /* 0x000ee80000300a00 */
[----:B------:R1:W-:Y:S04]  /*1c020*/  LDGSTS.E [R55+0x63200], [R236.64], P3 ;  /* 0x63200000ec377fae */ /* 0x0003e80009921844 */
[----:B------:R-:W3:Y:S04]  /*1c030*/  LDL.LU.64 R58, [R1+0xc40] ;  /* 0x000c4000013a7983 */ /* 0x000ee80000300a00 */
[----:B------:R-:W-:Y:S01]  /*1c040*/  STL [R1+0x4390], R234 ;  /* 0x004390ea01007387 */ /* 0x000fe20000100800 */
[----:B-1----:R-:W-:-:S03]  /*1c050*/  IMAD.WIDE R236, R3, 0x4, R64 ;  /* 0x0000000403ec7825 */ /* 0x002fc600078e0240 */
[----:B------:R4:W-:Y:S04]  /*1c060*/  LDGSTS.E [R55+0x63a00], [R234.64], P3 ;  /* 0x63a00000ea377fae */ /* 0x0009e80009921844 */
[----:B------:R4:W-:Y:S04]  /*1c070*/  STL [R1+0x4388], R235 ;  /* 0x004388eb01007387 */ /* 0x0009e80000100800 */
[----:B------:R-:W-:Y:S04]  /*1c080*/  STL [R1+0x438c], R236 ;  /* 0x00438cec01007387 */ /* 0x000fe80000100800 */
[----:B------:R1:W-:Y:S04]  /*1c090*/  STL [R1+0x4384], R237 ;  /* 0x004384ed01007387 */ /* 0x0003e80000100800 */
[----:B------:R1:W-:Y:S01]  /*1c0a0*/  LDGSTS.E [R55+0x64200], [R236.64], P3 ;  /* 0x64200000ec377fae */ /* 0x0003e20009921844 */
[----:B----4-:R-:W-:-:S05]  /*1c0b0*/  IMAD.WIDE R234, R3, 0x4, R52 ;  /* 0x0000000403ea7825 */ /* 0x010fca00078e0234 */
[----:B------:R-:W-:Y:S04]  /*1c0c0*/  STL [R1+0x4380], R234 ;  /* 0x004380ea01007387 */ /* 0x000fe80000100800 */
[----:B------:R-:W4:Y:S04]  /*1c0d0*/  LDL.LU.64 R64, [R1+0xc18] ;  /* 0x000c180001407983 */ /* 0x000f280000300a00 */
[----:B------:R2:W-:Y:S04]  /*1c0e0*/  STL [R1+0x4378], R235 ;  /* 0x004378eb01007387 */ /* 0x0005e80000100800 */
[----:B------:R-:W4:Y:S01]  /*1c0f0*/  LDL.LU.64 R52, [R1+0xbe8] ;  /* 0x000be80001347983 */ /* 0x000f220000300a00 */
[----:B-1----:R-:W-:-:S03]  /*1c100*/  IMAD.WIDE R236, R3, 0x4, R240 ;  /* 0x0000000403ec7825 */ /* 0x002fc600078e02f0 */
[----:B------:R2:W-:Y:S04]  /*1c110*/  LDGSTS.E [R55+0x64a00], [R234.64], P3 ;  /* 0x64a00000ea377fae */ /* 0x0005e80009921844 */
[----:B------:R-:W-:Y:S04]  /*1c120*/  STL [R1+0x437c], R236 ;  /* 0x00437cec01007387 */ /* 0x000fe80000100800 */
[----:B------:R1:W-:Y:S04]  /*1c130*/  LDGSTS.E [R55+0x65200], [R236.64], P3 ;  /* 0x65200000ec377fae */ /* 0x0003e80009921844 */
[----:B------:R1:W-:Y:S01]  /*1c140*/  STL [R1+0x4374], R237 ;  /* 0x004374ed01007387 */ /* 0x0003e20000100800 */
[----:B--2---:R-:W-:-:S05]  /*1c150*/  IMAD.WIDE R234, R3, 0x4, R248 ;  /* 0x0000000403ea7825 */ /* 0x004fca00078e02f8 */
[----:B------:R-:W-:Y:S01]  /*1c160*/  STL [R1+0x4370], R234 ;  /* 0x004370ea01007387 */ /* 0x000fe20000100800 */
[----:B-1----:R-:W-:-:S03]  /*1c170*/  IMAD.WIDE R236, R3, 0x4, R250 ;  /* 0x0000000403ec7825 */ /* 0x002fc600078e02fa */
[----:B------:R3:W-:Y:S04]  /*1c180*/  STL [R1+0x4368], R235 ;  /* 0x004368eb01007387 */ /* 0x0007e80000100800 */
[----:B------:R-:W2:Y:S04]  /*1c190*/  LDL.LU.64 R80, [R1+0xde0] ;  /* 0x000de00001507983 */ /* 0x000ea80000300a00 */
[----:B------:R-:W2:Y:S04]  /*1c1a0*/  LDL.LU.64 R72, [R1+0xdd0] ;  /* 0x000dd00001487983 */ /* 0x000ea80000300a00 */
[----:B------:R-:W-:Y:S04]  /*1c1b0*/  STL [R1+0x436c], R236 ;  /* 0x00436cec01007387 */ /* 0x000fe80000100800 */
[----:B------:R-:W2:Y:S04]  /*1c1c0*/  LDL.LU.64 R250, [R1+0xbd0] ;  /* 0x000bd00001fa7983 */ /* 0x000ea80000300a00 */
[----:B------:R-:W2:Y:S04]  /*1c1d0*/  LDL.LU.64 R248, [R1+0x580] ;  /* 0x0005800001f87983 */ /* 0x000ea80000300a00 */
[----:B------:R3:W-:Y:S04]  /*1c1e0*/  LDGSTS.E [R55+0x65a00], [R234.64], P3 ;  /* 0x65a00000ea377fae */ /* 0x0007e80009921844 */
[----:B------:R1:W-:Y:S04]  /*1c1f0*/  STL [R1+0x4364], R237 ;  /* 0x004364ed01007387 */ /* 0x0003e80000100800 */
[----:B------:R-:W2:Y:S01]  /*1c200*/  LDL.LU.64 R240, [R1+0x578] ;  /* 0x0005780001f07983 */ /* 0x000ea20000300a00 */
[----:B---3--:R-:W-:-:S03]  /*1c210*/  IMAD.WIDE R234, R3, 0x4, R66 ;  /* 0x0000000403ea7825 */ /* 0x008fc600078e0242 */
[----:B------:R1:W-:Y:S04]  /*1c220*/  LDGSTS.E [R55+0x66200], [R236.64], P3 ;  /* 0x66200000ec377fae */ /* 0x0003e80009921844 */
[----:B------:R-:W3:Y:S04]  /*1c230*/  LDL.LU.64 R60, [R1+0x570] ;  /* 0x00057000013c7983 */ /* 0x000ee80000300a00 */
[----:B------:R4:W-:Y:S01]  /*1c240*/  LDGSTS.E [R55+0x66a00], [R234.64], P3 ;  /* 0x66a00000ea377fae */ /* 0x0009e20009921844 */
[----:B-1----:R-:W-:-:S03]  /*1c250*/  IMAD.WIDE R236, R3, 0x4, R58 ;  /* 0x0000000403ec7825 */ /* 0x002fc600078e023a */
[----:B------:R-:W3:Y:S04]  /*1c260*/  LDL.LU.64 R58, [R1+0x568] ;  /* 0x00056800013a7983 */ /* 0x000ee80000300a00 */
[----:B------:R-:W-:Y:S04]  /*1c270*/  STL [R1+0x4360], R234 ;  /* 0x004360ea01007387 */ /* 0x000fe80000100800 */
[----:B------:R4:W-:Y:S04]  /*1c280*/  STL [R1+0x4358], R235 ;  /* 0x004358eb01007387 */ /* 0x0009e80000100800 */
[----:B------:R-:W3:Y:S04]  /*1c290*/  LDL.LU.64 R70, [R1+0x560] ;  /* 0x0005600001467983 */ /* 0x000ee80000300a00 */
[----:B------:R-:W-:Y:S04]  /*1c2a0*/  STL [R1+0x435c], R236 ;  /* 0x00435cec01007387 */ /* 0x000fe80000100800 */
[----:B------:R-:W3:Y:S04]  /*1c2b0*/  LDL.LU.64 R68, [R1+0x558] ;  /* 0x0005580001447983 */ /* 0x000ee80000300a00 */
[----:B------:R1:W-:Y:S04]  /*1c2c0*/  STL [R1+0x4354], R237 ;  /* 0x004354ed01007387 */ /* 0x0003e80000100800 */
[----:B------:R1:W-:Y:S04]  /*1c2d0*/  LDGSTS.E [R55+0x67200], [R236.64], P3 ;  /* 0x67200000ec377fae */ /* 0x0003e80009921844 */
[----:B------:R-:W3:Y:S01]  /*1c2e0*/  LDL.LU.64 R66, [R1+0x550] ;  /* 0x0005500001427983 */ /* 0x000ee20000300a00 */
[----:B----4-:R-:W-:-:S05]  /*1c2f0*/  IMAD.WIDE R234, R3, 0x4, R64 ;  /* 0x0000000403ea7825 */ /* 0x010fca00078e0240 */
[----:B------:R2:W-:Y:S01]  /*1c300*/  LDGSTS.E [R55+0x67a00], [R234.64], P3 ;  /* 0x67a00000ea377fae */ /* 0x0005e20009921844 */
[----:B-1----:R-:W-:-:S03]  /*1c310*/  IMAD.WIDE R236, R3, 0x4, R52 ;  /* 0x0000000403ec7825 */ /* 0x002fc600078e0234 */
[----:B------:R-:W4:Y:S04]  /*1c320*/  LDL.LU.64 R52, [R1+0x548] ;  /* 0x0005480001347983 */ /* 0x000f280000300a00 */
[----:B------:R-:W-:Y:S04]  /*1c330*/  STL [R1+0x4350], R234 ;  /* 0x004350ea01007387 */ /* 0x000fe80000100800 */
        /* <DEDUP_REMOVED lines=8> */
[----:B-1----:R-:W-:-:S03]  /*1c3c0*/  IMAD.WIDE R236, R3, 0x4, R72 ;  /* 0x0000000403ec7825 */ /* 0x002fc600078e0248 */
[----:B------:R-:W2:Y:S01]  /*1c3d0*/  LDL.LU.64 R72, [R1+0x528] ;  /* 0x0005280001487983 */ /* 0x000ea20000300a00 */
[----:B------:R-:W-:-:S03]  /*1c3e0*/  IMAD.WIDE R250, R3, 0x4, R250 ;  /* 0x0000000403fa7825 */ /* 0x000fc600078e02fa */
[----:B------:R-:W2:Y:S01]  /*1c3f0*/  LDL.LU.64 R102, [R1+0x520] ;  /* 0x0005200001667983 */ /* 0x000ea20000300a00 */
[----:B------:R-:W-:-:S03]  /*1c400*/  IMAD.WIDE R248, R3, 0x4, R248 ;  /* 0x0000000403f87825 */ /* 0x000fc600078e02f8 */
[----:B------:R1:W-:Y:S04]  /*1c410*/  LDGSTS.E [R55+0x68a00], [R250.64], P3 ;  /* 0x68a00000fa377fae */ /* 0x0003e80009921844 */
[----:B------:R1:W-:Y:S01]  /*1c420*/  LDGSTS.E [R55+0x69200], [R248.64], P3 ;  /* 0x69200000f8377fae */ /* 0x0003e20009921844 */
[----:B------:R-:W-:-:S05]  /*1c430*/  IMAD.WIDE R240, R3, 0x4, R240 ;  /* 0x0000000403f07825 */ /* 0x000fca00078e02f0 */
[----:B------:R1:W-:Y:S01]  /*1c440*/  LDGSTS.E [R55+0x69a00], [R240.64], P3 ;  /* 0x69a00000f0377fae */ /* 0x0003e20009921844 */
[----:B---3--:R-:W-:-:S03]  /*1c450*/  IMAD.WIDE R214, R3, 0x4, R60 ;  /* 0x0000000403d67825 */ /* 0x008fc600078e023c */
[----:B------:R-:W3:Y:S04]  /*1c460*/  LDL.LU.64 R60, [R1+0x518] ;  /* 0x00051800013c7983 */ /* 0x000ee80000300a00 */
[----:B------:R-:W-:Y:S01]  /*1c470*/  STL.64 [R1+0x38b8], R250 ;  /* 0x0038b8fa01007387 */ /* 0x000fe20000100a00 */
[----:B------:R-:W-:-:S03]  /*1c480*/  IMAD.WIDE R212, R3, 0x4, R58 ;  /* 0x0000000403d47825 */ /* 0x000fc600078e023a */
[----:B------:R1:W-:Y:S04]  /*1c490*/  LDGSTS.E [R55+0x6a200], [R214.64], P3 ;  /* 0x6a200000d6377fae */ /* 0x0003e80009921844 */
[----:B------:R-:W3:Y:S04]  /*1c4a0*/  LDL.LU.64 R58, [R1+0x510] ;  /* 0x00051000013a7983 */ /* 0x000ee80000300a00 */
[----:B------:R-:W-:Y:S04]  /*1c4b0*/  STL.64 [R1+0x38b0], R248 ;  /* 0x0038b0f801007387 */ /* 0x000fe80000100a00 */
[----:B------:R-:W3:Y:S01]  /*1c4c0*/  LDL.LU.64 R94, [R1+0x508] ;  /* 0x00050800015e7983 */ /* 0x000ee20000300a00 */
[----:B------:R-:W-:-:S03]  /*1c4d0*/  IMAD.WIDE R210, R3, 0x4, R70 ;  /* 0x0000000403d27825 */ /* 0x000fc600078e0246 */
[----:B------:R-:W-:Y:S01]  /*1c4e0*/  STL.64 [R1+0x38a8], R240 ;  /* 0x0038a8f001007387 */ /* 0x000fe20000100a00 */
[----:B------:R-:W-:-:S03]  /*1c4f0*/  IMAD.WIDE R208, R3, 0x4, R68 ;  /* 0x0000000403d07825 */ /* 0x000fc600078e0244 */
[----:B------:R1:W-:Y:S04]  /*1c500*/  LDGSTS.E [R55+0x6aa00], [R212.64], P3 ;  /* 0x6aa00000d4377fae */ /* 0x0003e80009921844 */
[----:B------:R-:W3:Y:S04]  /*1c510*/  LDL.LU.64 R68, [R1+0x500] ;  /* 0x0005000001447983 */ /* 0x000ee80000300a00 */
[----:B------:R-:W-:Y:S01]  /*1c520*/  STL.64 [R1+0x38a0], R214 ;  /* 0x0038a0d601007387 */ /* 0x000fe20000100a00 */
[----:B------:R-:W-:-:S03]  /*1c530*/  IMAD.WIDE R206, R3, 0x4, R66 ;  /* 0x0000000403ce7825 */ /* 0x000fc600078e0242 */
[----:B------:R1:W-:Y:S04]  /*1c540*/  LDGSTS.E [R55+0x6b200], [R210.64], P3 ;  /* 0x6b200000d2377fae */ /* 0x0003e80009921844 */
[----:B------:R-:W3:Y:S04]  /*1c550*/  LDL.LU.64 R66, [R1+0x4f8] ;  /* 0x0004f80001427983 */ /* 0x000ee80000300a00 */
[----:B------:R-:W-:Y:S04]  /*1c560*/  STL.64 [R1+0x3898], R212 ;  /* 0x003898d401007387 */ /* 0x000fe80000100a00 */
[----:B------:R-:W3:Y:S04]  /*1c570*/  LDL.LU.64 R70, [R1+0x4f0] ;  /* 0x0004f00001467983 */ /* 0x000ee80000300a00 */
[----:B------:R1:W-:Y:S04]  /*1c580*/  LDGSTS.E [R55+0x6ba00], [R208.64], P3 ;  /* 0x6ba00000d0377fae */ /* 0x0003e80009921844 */
[----:B------:R1:W-:Y:S01]  /*1c590*/  LDGSTS.E [R55+0x6c200], [R206.64], P3 ;  /* 0x6c200000ce377fae */ /* 0x0003e20009921844 */
[----:B----4-:R-:W-:-:S03]  /*1c5a0*/  IMAD.WIDE R204, R3, 0x4, R52 ;  /* 0x0000000403cc7825 */ /* 0x010fc600078e0234 */
[----:B------:R-:W4:Y:S04]  /*1c5b0*/  LDL.LU.64 R52, [R1+0x4e8] ;  /* 0x0004e80001347983 */ /* 0x000f280000300a00 */
        /* <DEDUP_REMOVED lines=8> */
[----:B------:R-:W-:Y:S01]  /*1c640*/  STL.64 [R1+0x3880], R206 ;  /* 0x003880ce01007387 */ /* 0x000fe20000100a00 */
[----:B--2---:R-:W-:-:S03]  /*1c650*/  IMAD.WIDE R198, R3, 0x4, R80 ;  /* 0x0000000403c67825 */ /* 0x004fc600078e0250 */
[----:B------:R2:W-:Y:S04]  /*1c660*/  LDGSTS.E [R55+0x6da00], [R200.64], P3 ;  /* 0x6da00000c8377fae */ /* 0x0005e80009921844 */
[----:B------:R-:W2:Y:S04]  /*1c670*/  LDL.LU.64 R80, [R1+0x4d0] ;  /* 0x0004d00001507983 */ /* 0x000ea80000300a00 */
[----:B------:R-:W-:Y:S01]  /*1c680*/  STL.64 [R1+0x3878], R204 ;  /* 0x003878cc01007387 */ /* 0x000fe20000100a00 */
[----:B------:R-:W-:-:S03]  /*1c690*/  IMAD.WIDE R196, R3, 0x4, R72 ;  /* 0x0000000403c47825 */ /* 0x000fc600078e0248 */
[----:B------:R-:W2:Y:S04]  /*1c6a0*/  LDL.LU.64 R72, [R1+0x4c8] ;  /* 0x0004c80001487983 */ /* 0x000ea80000300a00 */
[----:B------:R-:W-:Y:S01]  /*1c6b0*/  STL.64 [R1+0x3870], R202 ;  /* 0x003870ca01007387 */ /* 0x000fe20000100a00 */
[----:B------:R-:W-:-:S03]  /*1c6c0*/  IMAD.WIDE R192, R3, 0x4, R102 ;  /* 0x0000000403c07825 */ /* 0x000fc600078e0266 */
[----:B------:R-:W-:Y:S04]  /*1c6d0*/  STL.64 [R1+0x3868], R200 ;  /* 0x003868c801007387 */ /* 0x000fe80000100a00 */
[----:B------:R1:W-:Y:S04]  /*1c6e0*/  LDGSTS.E [R55+0x6e200], [R198.64], P3 ;  /* 0x6e200000c6377fae */ /* 0x0003e80009921844 */
[----:B------:R1:W-:Y:S04]  /*1c6f0*/  LDGSTS.E [R55+0x6ea00], [R196.64], P3 ;  /* 0x6ea00000c4377fae */ /* 0x0003e80009921844 */
[----:B------:R1:W-:Y:S01]  /*1c700*/  LDGSTS.E [R55+0x6f200], [R192.64], P3 ;  /* 0x6f200000c0377fae */ /* 0x0003e20009921844 */
[----:B---3--:R-:W-:-:S03]  /*1c710*/  IMAD.WIDE R188, R3, 0x4, R60 ;  /* 0x0000000403bc7825 */ /* 0x008fc600078e023c */
[----:B------:R-:W3:Y:S04]  /*1c720*/  LDL.LU.64 R60, [R1+0x4c0] ;  /* 0x0004c000013c7983 */ /* 0x000ee80000300a00 */
[----:B------:R-:W-:Y:S04]  /*1c730*/  STL.64 [R1+0x3860], R198 ;  /* 0x003860c601007387 */ /* 0x000fe80000100a00 */
[----:B------:R1:W-:Y:S01]  /*1c740*/  LDGSTS.E [R55+0x6fa00], [R188.64], P3 ;  /* 0x6fa00000bc377fae */ /* 0x0003e20009921844 */
[----:B------:R-:W-:-:S03]  /*1c750*/  IMAD.WIDE R184, R3, 0x4, R58 ;  /* 0x0000000403b87825 */ /* 0x000fc600078e023a */
[----:B------:R-:W3:Y:S04]  /*1c760*/  LDL.LU.64 R58, [R1+0x4b8] ;  /* 0x0004b800013a7983 */ /* 0x000ee80000300a00 */
[----:B------:R-:W-:Y:S01]  /*1c770*/  STL.64 [R1+0x3858], R196 ;  /* 0x003858c401007387 */ /* 0x000fe20000100a00 */
[----:B------:R-:W-:-:S03]  /*1c780*/  IMAD.WIDE R180, R3, 0x4, R94 ;  /* 0x0000000403b47825 */ /* 0x000fc600078e025e */
[----:B------:R-:W-:Y:S04]  /*1c790*/  STL.64 [R1+0x3850], R192 ;  /* 0x003850c001007387 */ /* 0x000fe80000100a00 */
[----:B------:R1:W-:Y:S04]  /*1c7a0*/  LDGSTS.E [R55+0x70200], [R184.64], P3 ;  /* 0x70200000b8377fae */ /* 0x0003e80009921844 */
[----:B------:R1:W-:Y:S01]  /*1c7b0*/  LDGSTS.E [R55+0x70a00], [R180.64], P3 ;  /* 0x70a00000b4377fae */ /* 0x0003e20009921844 */
[----:B------:R-:W-:-:S03]  /*1c7c0*/  IMAD.WIDE R176, R3, 0x4, R68 ;  /* 0x0000000403b07825 */ /* 0x000fc600078e0244 */
[----:B------:R-:W3:Y:S04]  /*1c7d0*/  LDL.LU.64 R68, [R1+0x4b0] ;  /* 0x0004b00001447983 */ /* 0x000ee80000300a00 */
[----:B------:R-:W-:Y:S04]  /*1c7e0*/  STL.64 [R1+0x3848], R188 ;  /* 0x003848bc01007387 */ /* 0x000fe80000100a00 */
[----:B------:R1:W-:Y:S01]  /*1c7f0*/  LDGSTS.E [R55+0x71200], [R176.64], P3 ;  /* 0x71200000b0377fae */ /* 0x0003e20009921844 */
[----:B------:R-:W-:-:S03]  /*1c800*/  IMAD.WIDE R172, R3, 0x4, R66 ;  /* 0x0000000403ac7825 */ /* 0x000fc600078e0242 */
[----:B------:R-:W3:Y:S04]  /*1c810*/  LDL.LU.64 R66, [R1+0x4a8] ;  /* 0x0004a80001427983 */ /* 0x000ee80000300a00 */
[----:B------:R-:W-:Y:S04]  /*1c820*/  STL.64 [R1+0x3840], R184 ;  /* 0x003840b801007387 */ /* 0x000fe80000100a00 */
[----:B------:R-:W-:Y:S01]  /*1c830*/  STL.64 [R1+0x3838], R180 ;  /* 0x003838b401007387 */ /* 0x000fe20000100a00 */
[----:B------:R-:W-:-:S03]  /*1c840*/  IMAD.WIDE R164, R3, 0x4, R70 ;  /* 0x0000000403a47825 */ /* 0x000fc600078e0246 */
        /* <DEDUP_REMOVED lines=9> */
[----:B------:R-:W-:Y:S04]  /*1c8e0*/  STL.64 [R1+0x3820], R164 ;  /* 0x003820a401007387 */ /* 0x000fe80000100a00 */
[----:B------:R-:W4:Y:S01]  /*1c8f0*/  LDL.LU.64 R94, [R1+0x490] ;  /* 0x00049000015e7983 */ /* 0x000f220000300a00 */
[----:B------:R-:W-:-:S03]  /*1c900*/  IMAD.WIDE R140, R3, 0x4, R86 ;  /* 0x00000004038c7825 */ /* 0x000fc600078e0256 */
[----:B------:R-:W4:Y:S04]  /*1c910*/  LDL.LU.64 R92, [R1+0x488] ;  /* 0x00048800015c7983 */ /* 0x000f280000300a00 */
[----:B------:R-:W-:Y:S04]  /*1c920*/  STL.64 [R1+0x3818], R156 ;  /* 0x0038189c01007387 */ /* 0x000fe80000100a00 */
[----:B------:R-:W4:Y:S01]  /*1c930*/  LDL.LU.64 R88, [R1+0x480] ;  /* 0x0004800001587983 */ /* 0x000f220000300a00 */
[----:B--2---:R-:W-:-:S03]  /*1c940*/  IMAD.WIDE R132, R3, 0x4, R80 ;  /* 0x0000000403847825 */ /* 0x004fc600078e0250 */
[----:B------:R-:W2:Y:S04]  /*1c950*/  LDL.LU.64 R86, [R1+0x710] ;  /* 0x0007100001567983 */ /* 0x000ea80000300a00 */
[----:B------:R-:W-:Y:S01]  /*1c960*/  STL.64 [R1+0x3810], R148 ;  /* 0x0038109401007387 */ /* 0x000fe20000100a00 */
[----:B------:R-:W-:-:S03]  /*1c970*/  IMAD.WIDE R124, R3, 0x4, R72 ;  /* 0x00000004037c7825 */ /* 0x000fc600078e0248 */
[----:B------:R-:W2:Y:S04]  /*1c980*/  LDL.LU.64 R84, [R1+0x720] ;  /* 0x0007200001547983 */ /* 0x000ea80000300a00 */
[----:B------:R1:W-:Y:S04]  /*1c990*/  LDGSTS.E [R55+0x73200], [R148.64], P3 ;  /* 0x7320000094377fae */ /* 0x0003e80009921844 */
        /* <DEDUP_REMOVED lines=9> */
[----:B------:R-:W3:Y:S04]  /*1ca30*/  LDL.LU.64 R82, [R1+0x758] ;  /* 0x0007580001527983 */ /* 0x000ee80000300a00 */
[----:B------:R-:W-:Y:S04]  /*1ca40*/  STL.64 [R1+0x3800], R132 ;  /* 0x0038008401007387 */ /* 0x000fe80000100a00 */
[----:B------:R-:W3:Y:S04]  /*1ca50*/  LDL.LU.64 R80, [R1+0x768] ;  /* 0x0007680001507983 */ /* 0x000ee80000300a00 */
[----:B------:R-:W3:Y:S04]  /*1ca60*/  LDL.LU.64 R78, [R1+0x778] ;  /* 0x00077800014e7983 */ /* 0x000ee80000300a00 */
[----:B------:R-:W-:Y:S01]  /*1ca70*/  STL.64 [R1+0x37f8], R124 ;  /* 0x0037f87c01007387 */ /* 0x000fe20000100a00 */
[----:B------:R-:W-:-:S03]  /*1ca80*/  IMAD.WIDE R102, R3, 0x4, R68 ;  /* 0x0000000403667825 */ /* 0x000fc600078e0244 */
[----:B------:R-:W3:Y:S04]  /*1ca90*/  LDL.LU.64 R74, [R1+0x788] ;  /* 0x00078800014a7983 */ /* 0x000ee80000300a00 */
[----:B------:R-:W3:Y:S04]  /*1caa0*/  LDL.LU.64 R72, [R1+0x798] ;  /* 0x0007980001487983 */ /* 0x000ee80000300a00 */
[----:B------:R-:W-:Y:S01]  /*1cab0*/  STL.64 [R1+0x37f0], R116 ;  /* 0x0037f07401007387 */ /* 0x000fe20000100a00 */
[----:B------:R-:W-:-:S03]  /*1cac0*/  IMAD.WIDE R100, R3, 0x4, R66 ;  /* 0x0000000403647825 */ /* 0x000fc600078e0242 */
[----:B------:R-:W3:Y:S04]  /*1cad0*/  LDL.LU.64 R70, [R1+0x7b0] ;  /* 0x0007b00001467983 */ /* 0x000ee80000300a00 */
[----:B------:R-:W3:Y:S04]  /*1cae0*/  LDL.LU.64 R68, [R1+0x7c0] ;  /* 0x0007c00001447983 */ /* 0x000ee80000300a00 */
[----:B------:R-:W-:Y:S04]  /*1caf0*/  STL.64 [R1+0x37e8], R110 ;  /* 0x0037e86e01007387 */ /* 0x000fe80000100a00 */
[----:B------:R-:W3:Y:S04]  /*1cb00*/  LDL.LU.64 R66, [R1+0x7d0] ;  /* 0x0007d00001427983 */ /* 0x000ee80000300a00 */
[----:B------:R1:W-:Y:S04]  /*1cb10*/  LDGSTS.E [R55+0x75a00], [R110.64], P3 ;  /* 0x75a000006e377fae */ /* 0x0003e80009921844 */
[----:B------:R1:W-:Y:S04]  /*1cb20*/  LDGSTS.E [R55+0x76200], [R102.64], P3 ;  /* 0x7620000066377fae */ /* 0x0003e80009921844 */
[----:B------:R1:W-:Y:S01]  /*1cb30*/  LDGSTS.E [R55+0x76a00], [R100.64], P3 ;  /* 0x76a0000064377fae */ /* 0x0003e20009921844 */
[----:B----4-:R-:W-:-:S03]  /*1cb40*/  IMAD.WIDE R96, R3, 0x4, R64 ;  /* 0x0000000403607825 */ /* 0x010fc600078e0240 */
[----:B------:R-:W4:Y:S01]  /*1cb50*/  LDL.LU.64 R64, [R1+0x7e0] ;  /* 0x0007e00001407983 */ /* 0x000f220000300a00 */
[----:B------:R-:W-:-:S03]  /*1cb60*/  IMAD.WIDE R52, R3, 0x4, R52 ;  /* 0x0000000403347825 */ /* 0x000fc600078e0234 */
[----:B------:R-:W-:Y:S04]  /*1cb70*/  STL.64 [R1+0x37e0], R102 ;  /* 0x0037e06601007387 */ /* 0x000fe80000100a00 */
[----:B------:R-:W-:Y:S01]  /*1cb80*/  STL.64 [R1+0x37d8], R100 ;  /* 0x0037d86401007387 */ /* 0x000fe20000100a00 */
[----:B------:R-:W-:-:S03]  /*1cb90*/  IMAD.WIDE R94, R3, 0x4, R94 ;  /* 0x00000004035e7825 */ /* 0x000fc600078e025e */
[----:B------:R1:W-:Y:S01]  /*1cba0*/  STL.64 [R1+0x37d0], R52 ;  /* 0x0037d03401007387 */ /* 0x0003e20000100a00 */
[----:B------:R-:W-:-:S03]  /*1cbb0*/  IMAD.WIDE R92, R3, 0x4, R92 ;  /* 0x00000004035c7825 */ /* 0x000fc600078e025c */
[----:B------:R-:W-:Y:S01]  /*1cbc0*/  STL.64 [R1+0x37c8], R96 ;  /* 0x0037c86001007387 */ /* 0x000fe20000100a00 */
[----:B------:R-:W-:-:S03]  /*1cbd0*/  IMAD.WIDE R88, R3, 0x4, R88 ;  /* 0x0000000403587825 */ /* 0x000fc600078e0258 */
[----:B------:R-:W-:Y:S01]  /*1cbe0*/  STL.64 [R1+0x37c0], R94 ;  /* 0x0037c05e01007387 */ /* 0x000fe20000100a00 */
[----:B--2---:R-:W-:-:S03]  /*1cbf0*/  IMAD.WIDE R86, R3, 0x4, R86 ;  /* 0x0000000403567825 */ /* 0x004fc600078e0256 */
[----:B------:R-:W-:Y:S04]  /*1cc00*/  STL.64 [R1+0x37b8], R92 ;  /* 0x0037b85c01007387 */ /* 0x000fe80000100a00 */
[----:B------:R-:W-:Y:S01]  /*1cc10*/  STL.64 [R1+0x37b0], R88 ;  /* 0x0037b05801007387 */ /* 0x000fe20000100a00 */
[----:B------:R-:W-:-:S03]  /*1cc20*/  IMAD.WIDE R84, R3, 0x4, R84 ;  /* 0x0000000403547825 */ /* 0x000fc600078e0254 */
[----:B------:R-:W-:Y:S04]  /*1cc30*/  STL.64 [R1+0x37a8], R86 ;  /* 0x0037a85601007387 */ /* 0x000fe80000100a00 */
[----:B------:R-:W-:Y:S04]  /*1cc40*/  STL.64 [R1+0x37a0], R84 ;  /* 0x0037a05401007387 */ /* 0x000fe80000100a00 */
[----:B------:R1:W-:Y:S04]  /*1cc50*/  LDGSTS.E [R55+0x77200], [R52.64], P3 ;  /* 0x7720000034377fae */ /* 0x0003e80009921844 */
[----:B------:R3:W-:Y:S04]  /*1cc60*/  LDGSTS.E [R55+0x77a00], [R96.64], P3 ;  /* 0x77a0000060377fae */ /* 0x0007e80009921844 */
[----:B------:R3:W-:Y:S04]  /*1cc70*/  LDGSTS.E [R55+0x78200], [R94.64], P3 ;  /* 0x782000005e377fae */ /* 0x0007e80009921844 */
[----:B------:R3:W-:Y:S02]  /*1cc80*/  LDGSTS.E [R55+0x78a00], [R92.64], P3 ;  /* 0x78a000005c377fae */ /* 0x0007e40009921844 */
[----:B---3--:R-:W-:-:S02]  /*1cc90*/  IMAD.WIDE R60, R3, 0x4, R60 ;  /* 0x00000004033c7825 */ /* 0x008fc400078e023c */
[----:B------:R3:W-:Y:S04]  /*1cca0*/  LDGSTS.E [R55+0x79200], [R88.64], P3 ;  /* 0x7920000058377fae */ /* 0x0007e80009921844 */
[----:B------:R3:W-:Y:S04]  /*1ccb0*/  STL.64 [R1+0x3798], R60 ;  /* 0x0037983c01007387 */ /* 0x0007e80000100a00 */
[----:B------:R3:W-:Y:S01]  /*1ccc0*/  LDGSTS.E [R55+0x79a00], [R86.64], P3 ;  /* 0x79a0000056377fae */ /* 0x0007e20009921844 */
[----:B------:R-:W-:-:S03]  /*1ccd0*/  IMAD.WIDE R58, R3, 0x4, R58 ;  /* 0x00000004033a7825 */ /* 0x000fc600078e023a */
[----:B------:R3:W-:Y:S01]  /*1cce0*/  LDGSTS.E [R55+0x7a200], [R84.64], P3 ;  /* 0x7a20000054377fae */ /* 0x0007e20009921844 */
[----:B------:R-:W-:-:S03]  /*1ccf0*/  IMAD.WIDE R82, R3, 0x4, R82 ;  /* 0x0000000403527825 */ /* 0x000fc600078e0252 */
[----:B------:R1:W-:Y:S01]  /*1cd00*/  STL.64 [R1+0x3790], R58 ;  /* 0x0037903a01007387 */ /* 0x0003e20000100a00 */
        /* <DEDUP_REMOVED lines=25> */
[----:B----4-:R-:W-:-:S05]  /*1cea0*/  IMAD.WIDE R64, R3, 0x4, R64 ;  /* 0x0000000403407825 */ /* 0x010fca00078e0240 */
[----:B------:R4:W-:Y:S04]  /*1ceb0*/  STL.64 [R1+0x3748], R64 ;  /* 0x0037484001007387 */ /* 0x0009e80000100a00 */
[----:B------:R-:W2:Y:S04]  /*1cec0*/  LDL R2, [R1+0x4464] ;  /* 0x0044640001027983 */ /* 0x000ea80000100800 */
[----:B-1----:R-:W2:Y:S04]  /*1ced0*/  LDL.LU.64 R52, [R1+0xe28] ;  /* 0x000e280001347983 */ /* 0x002ea80000300a00 */
[----:B------:R-:W2:Y:S04]  /*1cee0*/  LDL.LU.64 R240, [R1+0xe18] ;  /* 0x000e180001f07983 */ /* 0x000ea80000300a00 */
[----:B---3--:R-:W3:Y:S04]  /*1cef0*/  LDL.LU.64 R60, [R1+0xe10] ;  /* 0x000e1000013c7983 */ /* 0x008ee80000300a00 */
[----:B------:R-:W3:Y:S04]  /*1cf00*/  LDL.LU.64 R58, [R1+0xe08] ;  /* 0x000e0800013a7983 */ /* 0x000ee80000300a00 */
[----:B------:R-:W3:Y:S04]  /*1cf10*/  LDL.LU.64 R248, [R1+0xe00] ;  /* 0x000e000001f87983 */ /* 0x000ee80000300a00 */
[----:B------:R-:W3:Y:S04]  /*1cf20*/  LDL.LU.64 R250, [R1+0xdf8] ;  /* 0x000df80001fa7983 */ /* 0x000ee80000300a00 */
[----:B------:R-:W-:Y:S04]  /*1cf30*/  STL [R1+0x4340], R234 ;  /* 0x004340ea01007387 */ /* 0x000fe80000100800 */
[----:B------:R1:W-:Y:S04]  /*1cf40*/  STL [R1+0x4338], R235 ;  /* 0x004338eb01007387 */ /* 0x0003e80000100800 */
[----:B------:R4:W-:Y:S04]  /*1cf50*/  LDGSTS.E [R55+0x7fa00], [R64.64], P3 ;  /* 0x7fa0000040377fae */ /* 0x0009e80009921844 */
[----:B------:R-:W-:Y:S04]  /*1cf60*/  STL [R1+0x433c], R236 ;  /* 0x00433cec01007387 */ /* 0x000fe80000100800 */
[----:B----4-:R-:W4:Y:S04]  /*1cf70*/  LDL.LU.64 R64, [R1+0xdf0] ;  /* 0x000df00001407983 */ /* 0x010f280000300a00 */
[----:B------:R-:W4:Y:S04]  /*1cf80*/  LDL.LU.64 R54, [R1+0xde8] ;  /* 0x000de80001367983 */ /* 0x000f280000300a00 */
[----:B------:R1:W-:Y:S04]  /*1cf90*/  STL [R1+0x4334], R237 ;  /* 0x004334ed01007387 */ /* 0x0003e80000100800 */
[----:B--2---:R1:W-:Y:S04]  /*1cfa0*/  LDGSTS.E [R2+0x60400], [R234.64], P3 ;  /* 0x60400000ea027fae */ /* 0x0043e80009921844 */
[----:B------:R2:W-:Y:S01]  /*1cfb0*/  LDGSTS.E [R2+0x60c00], [R236.64], P3 ;  /* 0x60c00000ec027fae */ /* 0x0005e20009921844 */
[----:B-1----:R-:W-:-:S04]  /*1cfc0*/  IMAD.WIDE R234, R3, 0x4, R52 ;  /* 0x0000000403ea7825 */ /* 0x002fc800078e0234 */
[C---:B--2---:R-:W-:Y:S01]  /*1cfd0*/  IMAD.WIDE R236, R3.reuse, 0x4, R240 ;  /* 0x0000000403ec7825 */ /* 0x044fe200078e02f0 */
[----:B------:R-:W-:Y:S04]  /*1cfe0*/  STL [R1+0x4330], R234 ;  /* 0x004330ea01007387 */ /* 0x000fe80000100800 */
[----:B------:R3:W-:Y:S04]  /*1cff0*/  STL [R1+0x4328], R235 ;  /* 0x004328eb01007387 */ /* 0x0007e80000100800 */
[----:B------:R-:W-:Y:S04]  /*1d000*/  STL [R1+0x432c], R236 ;  /* 0x00432cec01007387 */ /* 0x000fe80000100800 */
[----:B------:R-:W2:Y:S04]  /*1d010*/  LDL.LU.64 R52, [R1+0xdd8] ;  /* 0x000dd80001347983 */ /* 0x000ea80000300a00 */
[----:B------:R3:W-:Y:S04]  /*1d020*/  LDGSTS.E [R2+0x61400], [R234.64], P3 ;  /* 0x61400000ea027fae */ /* 0x0007e80009921844 */
[----:B------:R-:W2:Y:S04]  /*1d030*/  LDL.LU.64 R240, [R1+0xdc8] ;  /* 0x000dc80001f07983 */ /* 0x000ea80000300a00 */
[----:B------:R1:W-:Y:S01]  /*1d040*/  LDGSTS.E [R2+0x61c00], [R236.64], P3 ;  /* 0x61c00000ec027fae */ /* 0x0003e20009921844 */
[----:B---3--:R-:W-:-:S03]  /*1d050*/  IMAD.WIDE R234, R3, 0x4, R60 ;  /* 0x0000000403ea7825 */ /* 0x008fc600078e023c */
[----:B------:R1:W-:Y:S04]  /*1d060*/  STL [R1+0x4324], R237 ;  /* 0x004324ed01007387 */ /* 0x0003e80000100800 */
[----:B------:R-:W-:Y:S04]  /*1d070*/  STL [R1+0x4320], R234 ;  /* 0x004320ea01007387 */ /* 0x000fe80000100800 */
[----:B------:R3:W-:Y:S01]  /*1d080*/  LDGSTS.E [R2+0x62400], [R234.64], P3 ;  /* 0x62400000ea027fae */ /* 0x0007e20009921844 */
[----:B-1----:R-:W-:-:S03]  /*1d090*/  IMAD.WIDE R236, R3, 0x4, R58 ;  /* 0x0000000403ec7825 */ /* 0x002fc600078e023a */
[----:B------:R3:W-:Y:S04]  /*1d0a0*/  STL [R1+0x4318], R235 ;  /* 0x004318eb01007387 */ /* 0x0007e80000100800 */
[----:B------:R-:W-:Y:S04]  /*1d0b0*/  STL [R1+0x431c], R236 ;  /* 0x00431cec01007387 */ /* 0x000fe80000100800 */
[----:B------:R1:W-:Y:S01]  /*1d0c0*/  LDGSTS.E [R2+0x62c00], [R236.64], P3 ;  /* 0x62c00000ec027fae */ /* 0x0003e20009921844 */
[----:B---3--:R-:W-:-:S03]  /*1d0d0*/  IMAD.WIDE R234, R3, 0x4, R248 ;  /* 0x0000000403ea7825 */ /* 0x008fc600078e02f8 */
[----:B------:R1:W-:Y:S04]  /*1d0e0*/  STL [R1+0x4314], R237 ;  /* 0x004314ed01007387 */ /* 0x0003e80000100800 */
[----:B------:R-:W3:Y:S04]  /*1d0f0*/  LDL.LU.64 R248, [R1+0xdc0] ;  /* 0x000dc00001f87983 */ /* 0x000ee80000300a00 */
[----:B------:R4:W-:Y:S01]  /*1d100*/  LDGSTS.E [R2+0x63400], [R234.64], P3 ;  /* 0x63400000ea027fae */ /* 0x0009e20009921844 */
[----:B-1----:R-:W-:-:S03]  /*1d110*/  IMAD.WIDE R236, R3, 0x4, R250 ;  /* 0x0000000403ec7825 */ /* 0x002fc600078e02fa */
[----:B------:R-:W3:Y:S04]  /*1d120*/  LDL.LU.64 R250, [R1+0xdb8] ;  /* 0x000db80001fa7983 */ /* 0x000ee80000300a00 */
[----:B------:R-:W-:Y:S04]  /*1d130*/  STL [R1+0x4310], R234 ;  /* 0x004310ea01007387 */ /* 0x000fe80000100800 */
[----:B------:R4:W-:Y:S04]  /*1d140*/  STL [R1+0x4308], R235 ;  /* 0x004308eb01007387 */ /* 0x0009e80000100800 */
[----:B------:R-:W-:Y:S04]  /*1d150*/  STL [R1+0x430c], R236 ;  /* 0x00430cec01007387 */ /* 0x000fe80000100800 */
[----:B------:R1:W-:Y:S01]  /*1d160*/  LDGSTS.E [R2+0x63c00], [R236.64], P3 ;  /* 0x63c00000ec027fae */ /* 0x0003e20009921844 */
[----:B----4-:R-:W-:-:S03]  /*1d170*/  IMAD.WIDE R234, R3, 0x4, R64 ;  /* 0x0000000403ea7825 */ /* 0x010fc600078e0240 */
[----:B------:R1:W-:Y:S04]  /*1d180*/  STL [R1+0x4304], R237 ;  /* 0x004304ed01007387 */ /* 0x0003e80000100800 */
[----:B------:R-:W-:Y:S04]  /*1d190*/  STL [R1+0x4300], R234 ;  /* 0x004300ea01007387 */ /* 0x000fe80000100800 */
[----:B------:R-:W4:Y:S01]  /*1d1a0*/  LDL.LU.64 R64, [R1+0xda8] ;  /* 0x000da80001407983 */ /* 0x000f220000300a00 */
[----:B-1----:R-:W-:-:S03]  /*1d1b0*/  IMAD.WIDE R236, R3, 0x4, R54 ;  /* 0x0000000403ec7825 */ /* 0x002fc600078e0236 */
[----:B------:R2:W-:Y:S04]  /*1d1c0*/  STL [R1+0x42f8], R235 ;  /* 0x0042f8eb01007387 */ /* 0x0005e80000100800 */
[----:B------:R-:W4:Y:S04]  /*1d1d0*/  LDL.LU.64 R54, [R1+0xd98] ;  /* 0x000d980001367983 */ /* 0x000f280000300a00 */
        /* <DEDUP_REMOVED lines=13> */
[----:B------:R1:W-:Y:S04]  /*1d2b0*/  STL [R1+0x42e4], R237 ;  /* 0x0042e4ed01007387 */ /* 0x0003e80000100800 */
[----:B------:R3:W-:Y:S04]  /*1d2c0*/  LDGSTS.E [R2+0x65400], [R234.64], P3 ;  /* 0x65400000ea027fae */ /* 0x0007e80009921844 */
[----:B------:R-:W2:Y:S04]  /*1d2d0*/  LDL.LU.64 R72, [R1+0xd68] ;  /* 0x000d680001487983 */ /* 0x000ea80000300a00 */
[----:B------:R-:W2:Y:S01]  /*1d2e0*/  LDL.LU.64 R240, [R1+0xd58] ;  /* 0x000d580001f07983 */ /* 0x000ea20000300a00 */
[----:B---3--:R-:W-:-:S03]  /*1d2f0*/  IMAD.WIDE R234, R3, 0x4, R248 ;  /* 0x0000000403ea7825 */ /* 0x008fc600078e02f8 */
[----:B------:R1:W-:Y:S04]  /*1d300*/  LDGSTS.E [R2+0x65c00], [R236.64], P3 ;  /* 0x65c00000ec027fae */ /* 0x0003e80009921844 */
[----:B------:R4:W-:Y:S01]  /*1d310*/  LDGSTS.E [R2+0x66400], [R234.64], P3 ;  /* 0x66400000ea027fae */ /* 0x0009e20009921844 */
[----:B-1----:R-:W-:-:S03]  /*1d320*/  IMAD.WIDE R236, R3, 0x4, R250 ;  /* 0x0000000403ec7825 */ /* 0x002fc600078e02fa */
[----:B------:R-:W3:Y:S04]  /*1d330*/  LDL.LU.64 R250, [R1+0xd48] ;  /* 0x000d480001fa7983 */ /* 0x000ee80000300a00 */
[----:B------:R-:W-:Y:S04]  /*1d340*/  STL [R1+0x42e0], R234 ;  /* 0x0042e0ea01007387 */ /* 0x000fe80000100800 */
[----:B------:R4:W-:Y:S04]  /*1d350*/  STL [R1+0x42d8], R235 ;  /* 0x0042d8eb01007387 */ /* 0x0009e80000100800 */
[----:B------:R-:W3:Y:S04]  /*1d360*/  LDL.LU.64 R248, [R1+0xd40] ;  /* 0x000d400001f87983 */ /* 0x000ee80000300a00 */
[----:B------:R-:W-:Y:S01]  /*1d370*/  STL [R1+0x42dc], R236 ;  /* 0x0042dcec01007387 */ /* 0x000fe20000100800 */
[----:B----4-:R-:W-:-:S03]  /*1d380*/  IMAD.WIDE R234, R3, 0x4, R64 ;  /* 0x0000000403ea7825 */ /* 0x010fc600078e0240 */
[----:B------:R-:W4:Y:S04]  /*1d390*/  LDL.LU.64 R68, [R1+0xd30] ;  /* 0x000d300001447983 */ /* 0x000f280000300a00 */
[----:B------:R1:W-:Y:S04]  /*1d3a0*/  LDGSTS.E [R2+0x66c00], [R236.64], P3 ;  /* 0x66c00000ec027fae */ /* 0x0003e80009921844 */
[----:B------:R1:W-:Y:S04]  /*1d3b0*/  STL [R1+0x42d4], R237 ;  /* 0x0042d4ed01007387 */ /* 0x0003e80000100800 */
[----:B------:R-:W4:Y:S04]  /*1d3c0*/  LDL.LU.64 R60, [R1+0xd20] ;  /* 0x000d2000013c7983 */ /* 0x000f280000300a00 */
[----:B------:R-:W4:Y:S01]  /*1d3d0*/  LDL.LU.64 R64, [R1+0xd10] ;  /* 0x000d100001407983 */ /* 0x000f220000300a00 */
[----:B-1----:R-:W-:-:S03]  /*1d3e0*/  IMAD.WIDE R236, R3, 0x4, R54 ;  /* 0x0000000403ec7825 */ /* 0x002fc600078e0236 */
[----:B------:R-:W-:Y:S04]  /*1d3f0*/  STL [R1+0x42d0], R234 ;  /* 0x0042d0ea01007387 */ /* 0x000fe80000100800 */
[----:B------:R-:W-:Y:S04]  /*1d400*/  STL [R1+0x42c8], R235 ;  /* 0x0042c8eb01007387 */ /* 0x000fe80000100800 */
[----:B------:R-:W4:Y:S04]  /*1d410*/  LDL.LU.64 R54, [R1+0xd00] ;  /* 0x000d000001367983 */ /* 0x000f280000300a00 */
[----:B------:R-:W-:Y:S04]  /*1d420*/  STL [R1+0x42cc], R236 ;  /* 0x0042ccec01007387 */ /* 0x000fe80000100800 */
[----:B------:R2:W-:Y:S04]  /*1d430*/  STL [R1+0x42c4], R237 ;  /* 0x0042c4ed01007387 */ /* 0x0005e80000100800 */
[----:B------:R-:W4:Y:S04]  /*1d440*/  LDL.LU.64 R58, [R1+0xcf8] ;  /* 0x000cf800013a7983 */ /* 0x000f280000300a00 */
[----:B------:R1:W-:Y:S04]  /*1d450*/  LDGSTS.E [R2+0x67400], [R234.64], P3 ;  /* 0x67400000ea027fae */ /* 0x0003e80009921844 */
[----:B------:R2:W-:Y:S02]  /*1d460*/  LDGSTS.E [R2+0x67c00], [R236.64], P3 ;  /* 0x67c00000ec027fae */ /* 0x0005e40009921844 */
[----:B--2---:R-:W-:-:S02]  /*1d470*/  IMAD.WIDE R236, R3, 0x4, R66 ;  /* 0x0000000403ec7825 */ /* 0x004fc400078e0242 */
[----:B------:R-:W2:Y:S02]  /*1d480*/  LDL.LU.64 R66, [R1+0xce8] ;  /* 0x000ce80001427983 */ /* 0x000ea40000300a00 */
[----:B------:R-:W-:-:S04]  /*1d490*/  IMAD.WIDE R214, R3, 0x4, R80 ;  /* 0x0000000403d67825 */ /* 0x000fc800078e0250 */
[C---:B------:R-:W-:Y:S01]  /*1d4a0*/  IMAD.WIDE R212, R3.reuse, 0x4, R52 ;  /* 0x0000000403d47825 */ /* 0x040fe200078e0234 */
[----:B------:R1:W-:Y:S04]  /*1d4b0*/  LDGSTS.E [R2+0x68400], [R214.64], P3 ;  /* 0x68400000d6027fae */ /* 0x0003e80009921844 */
[----:B------:R-:W2:Y:S01]  /*1d4c0*/  LDL.LU.64 R52, [R1+0xcd8] ;  /* 0x000cd80001347983 */ /* 0x000ea20000300a00 */
[----:B------:R-:W-:-:S03]  /*1d4d0*/  IMAD.WIDE R210, R3, 0x4, R240 ;  /* 0x0000000403d27825 */ /* 0x000fc600078e02f0 */
[----:B------:R1:W-:Y:S04]  /*1d4e0*/  LDGSTS.E [R2+0x68c00], [R212.64], P3 ;  /* 0x68c00000d4027fae */ /* 0x0003e80009921844 */
[----:B------:R-:W2:Y:S01]  /*1d4f0*/  LDL.LU.64 R240, [R1+0xcb0] ;  /* 0x000cb00001f07983 */ /* 0x000ea20000300a00 */
[----:B------:R-:W-:-:S03]  /*1d500*/  IMAD.WIDE R100, R3, 0x4, R72 ;  /* 0x0000000403647825 */ /* 0x000fc600078e0248 */
[----:B------:R1:W-:Y:S04]  /*1d510*/  STL.64 [R1+0x3740], R214 ;  /* 0x003740d601007387 */ /* 0x0003e80000100a00 */
[----:B------:R-:W2:Y:S01]  /*1d520*/  LDL.LU.64 R80, [R1+0xc90] ;  /* 0x000c900001507983 */ /* 0x000ea20000300a00 */
[----:B---3--:R-:W-:-:S03]  /*1d530*/  IMAD.WIDE R208, R3, 0x4, R250 ;  /* 0x0000000403d07825 */ /* 0x008fc600078e02fa */
[----:B------:R3:W-:Y:S04]  /*1d540*/  LDGSTS.E [R2+0x69400], [R100.64], P3 ;  /* 0x6940000064027fae */ /* 0x0007e80009921844 */
[----:B------:R-:W3:Y:S04]  /*1d550*/  LDL.LU.64 R250, [R1+0xc98] ;  /* 0x000c980001fa7983 */ /* 0x000ee80000300a00 */
[----:B------:R1:W-:Y:S01]  /*1d560*/  STL.64 [R1+0x3738], R212 ;  /* 0x003738d401007387 */ /* 0x0003e20000100a00 */
[----:B------:R-:W-:-:S03]  /*1d570*/  IMAD.WIDE R206, R3, 0x4, R248 ;  /* 0x0000000403ce7825 */ /* 0x000fc600078e02f8 */
[----:B------:R1:W-:Y:S04]  /*1d580*/  LDGSTS.E [R2+0x69c00], [R210.64], P3 ;  /* 0x69c00000d2027fae */ /* 0x0003e80009921844 */
[----:B------:R-:W3:Y:S04]  /*1d590*/  LDL.LU.64 R248, [R1+0xca8] ;  /* 0x000ca80001f87983 */ /* 0x000ee80000300a00 */
[----:B------:R1:W-:Y:S01]  /*1d5a0*/  STL.64 [R1+0x3730], R100 ;  /* 0x0037306401007387 */ /* 0x0003e20000100a00 */
[----:B----4-:R-:W-:-:S03]  /*1d5b0*/  IMAD.WIDE R96, R3, 0x4, R68 ;  /* 0x0000000403607825 */ /* 0x010fc600078e0244 */
[----:B------:R-:W4:Y:S04]  /*1d5c0*/  LDL.LU.64 R72, [R1+0xcc0] ;  /* 0x000cc00001487983 */ /* 0x000f280000300a00 */
[----:B------:R1:W-:Y:S01]  /*1d5d0*/  STL.64 [R1+0x3728], R210 ;  /* 0x003728d201007387 */ /* 0x0003e20000100a00 */
[----:B------:R-:W-:-:S03]  /*1d5e0*/  IMAD.WIDE R204, R3, 0x4, R60 ;  /* 0x0000000403cc7825 */ /* 0x000fc600078e023c */
[----:B------:R1:W-:Y:S01]  /*1d5f0*/  LDGSTS.E [R2+0x6a400], [R208.64], P3 ;  /* 0x6a400000d0027fae */ /* 0x0003e20009921844 */
[----:B------:R-:W-:-:S03]  /*1d600*/  IMAD.WIDE R202, R3, 0x4, R64 ;  /* 0x0000000403ca7825 */ /* 0x000fc600078e0240 */
[----:B------:R-:W4:Y:S04]  /*1d610*/  LDL.LU.64 R60, [R1+0xcc8] ;  /* 0x000cc800013c7983 */ /* 0x000f280000300a00 */
[----:B------:R1:W-:Y:S04]  /*1d620*/  STL.64 [R1+0x3720], R208 ;  /* 0x003720d001007387 */ /* 0x0003e80000100a00 */
[----:B------:R-:W4:Y:S01]  /*1d630*/  LDL.LU.64 R64, [R1+0xca0] ;  /* 0x000ca00001407983 */ /* 0x000f220000300a00 */
[----:B------:R-:W-:-:S03]  /*1d640*/  IMAD.WIDE R200, R3, 0x4, R54 ;  /* 0x0000000403c87825 */ /* 0x000fc600078e0236 */
[----:B------:R1:W-:Y:S04]  /*1d650*/  STL.64 [R1+0x3718], R206 ;  /* 0x003718ce01007387 */ /* 0x0003e80000100a00 */
[----:B------:R-:W4:Y:S04]  /*1d660*/  LDL.LU.64 R68, [R1+0xc80] ;  /* 0x000c800001447983 */ /* 0x000f280000300a00 */
[----:B------:R-:W4:Y:S01]  /*1d670*/  LDL.LU.64 R54, [R1+0xc68] ;  /* 0x000c680001367983 */ /* 0x000f220000300a00 */
[----:B------:R-:W-:-:S03]  /*1d680*/  IMAD.WIDE R92, R3, 0x4, R58 ;  /* 0x00000004035c7825 */ /* 0x000fc600078e023a */
[----:B------:R2:W-:Y:S04]  /*1d690*/  STL.64 [R1+0x3710], R96 ;  /* 0x0037106001007387 */ /* 0x0005e80000100a00 */
[----:B------:R-:W4:Y:S04]  /*1d6a0*/  LDL.LU.64 R58, [R1+0xc58] ;  /* 0x000c5800013a7983 */ /* 0x000f280000300a00 */
[----:B------:R2:W-:Y:S01]  /*1d6b0*/  STL.64 [R1+0x3708], R204 ;  /* 0x003708cc01007387 */ /* 0x0005e20000100a00 */
[----:B-1----:R-:W-:-:S03]  /*1d6c0*/  IMAD.WIDE R234, R3, 0x4, R86 ;  /* 0x0000000403ea7825 */ /* 0x002fc600078e0256 */
[----:B------:R1:W-:Y:S04]  /*1d6d0*/  LDGSTS.E [R2+0x6ac00], [R206.64], P3 ;  /* 0x6ac00000ce027fae */ /* 0x0003e80009921844 */
[----:B------:R1:W-:Y:S04]  /*1d6e0*/  LDGSTS.E [R2+0x6b400], [R96.64], P3 ;  /* 0x6b40000060027fae */ /* 0x0003e80009921844 */
[----:B------:R1:W-:Y:S04]  /*1d6f0*/  LDGSTS.E [R2+0x6bc00], [R204.64], P3 ;  /* 0x6bc00000cc027fae */ /* 0x0003e80009921844 */
[----:B------:R1:W-:Y:S04]  /*1d700*/  LDGSTS.E [R2+0x6c400], [R202.64], P3 ;  /* 0x6c400000ca027fae */ /* 0x0003e80009921844 */
[----:B------:R1:W-:Y:S04]  /*1d710*/  LDGSTS.E [R2+0x6cc00], [R200.64], P3 ;  /* 0x6cc00000c8027fae */ /* 0x0003e80009921844 */
[----:B------:R1:W-:Y:S01]  /*1d720*/  LDGSTS.E [R2+0x6d400], [R92.64], P3 ;  /* 0x6d4000005c027fae */ /* 0x0003e20009921844 */
[----:B--2---:R-:W-:-:S03]  /*1d730*/  IMAD.WIDE R198, R3, 0x4, R66 ;  /* 0x0000000403c67825 */ /* 0x004fc600078e0242 */
[----:B------:R-:W2:Y:S04]  /*1d740*/  LDL.LU.64 R66, [R1+0xc38] ;  /* 0x000c380001427983 */ /* 0x000ea80000300a00 */
[----:B------:R1:W-:Y:S04]  /*1d750*/  STL.64 [R1+0x3700], R202 ;  /* 0x003700ca01007387 */ /* 0x0003e80000100a00 */
[----:B------:R1:W-:Y:S01]  /*1d760*/  LDGSTS.E [R2+0x6dc00], [R198.64], P3 ;  /* 0x6dc00000c6027fae */ /* 0x0003e20009921844 */
[----:B------:R-:W-:-:S03]  /*1d770*/  IMAD.WIDE R196, R3, 0x4, R52 ;  /* 0x0000000403c47825 */ /* 0x000fc600078e0234 */
[----:B------:R-:W2:Y:S04]  /*1d780*/  LDL.LU.64 R52, [R1+0xc20] ;  /* 0x000c200001347983 */ /* 0x000ea80000300a00 */
[----:B------:R1:W-:Y:S04]  /*1d790*/  STL.64 [R1+0x36f8], R200 ;  /* 0x0036f8c801007387 */ /* 0x0003e80000100a00 */
[----:B------:R1:W-:Y:S01]  /*1d7a0*/  LDGSTS.E [R2+0x6e400], [R196.64], P3 ;  /* 0x6e400000c4027fae */ /* 0x0003e20009921844 */
[----:B------:R-:W-:-:S03]  /*1d7b0*/  IMAD.WIDE R192, R3, 0x4, R240 ;  /* 0x0000000403c07825 */ /* 0x000fc600078e02f0 */
[----:B------:R-:W2:Y:S04]  /*1d7c0*/  LDL.LU.64 R240, [R1+0xc08] ;  /* 0x000c080001f07983 */ /* 0x000ea80000300a00 */
[----:B------:R1:W-:Y:S04]  /*1d7d0*/  STL.64 [R1+0x36f0], R92 ;  /* 0x0036f05c01007387 */ /* 0x0003e80000100a00 */
[----:B------:R1:W-:Y:S01]  /*1d7e0*/  STL.64 [R1+0x36e8], R198 ;  /* 0x0036e8c601007387 */ /* 0x0003e20000100a00 */
[----:B------:R-:W-:-:S03]  /*1d7f0*/  IMAD.WIDE R88, R3, 0x4, R80 ;  /* 0x0000000403587825 */ /* 0x000fc600078e0250 */
[----:B------:R1:W-:Y:S04]  /*1d800*/  LDGSTS.E [R2+0x6ec00], [R192.64], P3 ;  /* 0x6ec00000c0027fae */ /* 0x0003e80009921844 */
[----:B------:R1:W-:Y:S01]  /*1d810*/  LDGSTS.E [R2+0x6f400], [R88.64], P3 ;  /* 0x6f40000058027fae */ /* 0x0003e20009921844 */
[----:B---3--:R-:W-:-:S03]  /*1d820*/  IMAD.WIDE R188, R3, 0x4, R250 ;  /* 0x0000000403bc7825 */ /* 0x008fc600078e02fa */
[----:B------:R-:W3:Y:S04]  /*1d830*/  LDL.LU.64 R250, [R1+0xbf0] ;  /* 0x000bf00001fa7983 */ /* 0x000ee80000300a00 */
[----:B------:R1:W-:Y:S04]  /*1d840*/  STL.64 [R1+0x36e0], R196 ;  /* 0x0036e0c401007387 */ /* 0x0003e80000100a00 */
[----:B------:R1:W-:Y:S01]  /*1d850*/  LDGSTS.E [R2+0x6fc00], [R188.64], P3 ;  /* 0x6fc00000bc027fae */ /* 0x0003e20009921844 */
[----:B------:R-:W-:-:S03]  /*1d860*/  IMAD.WIDE R184, R3, 0x4, R248 ;  /* 0x0000000403b87825 */ /* 0x000fc600078e02f8 */
[----:B------:R-:W3:Y:S04]  /*1d870*/  LDL.LU.64 R248, [R1+0xbe0] ;  /* 0x000be00001f87983 */ /* 0x000ee80000300a00 */
[----:B------:R1:W-:Y:S01]  /*1d880*/  STL.64 [R1+0x36d8], R192 ;  /* 0x0036d8c001007387 */ /* 0x0003e20000100a00 */
[----:B----4-:R-:W-:-:S03]  /*1d890*/  IMAD.WIDE R180, R3, 0x4, R72 ;  /* 0x0000000403b47825 */ /* 0x010fc600078e0248 */
[----:B------:R4:W-:Y:S04]  /*1d8a0*/  STL.64 [R1+0x36d0], R88 ;  /* 0x0036d05801007387 */ /* 0x0009e80000100a00 */
[----:B------:R1:W-:Y:S04]  /*1d8b0*/  LDGSTS.E [R2+0x70400], [R184.64], P3 ;  /* 0x70400000b8027fae */ /* 0x0003e80009921844 */
[----:B------:R1:W-:Y:S01]  /*1d8c0*/  LDGSTS.E [R2+0x70c00], [R180.64], P3 ;  /* 0x70c00000b4027fae */ /* 0x0003e20009921844 */
[----:B------:R-:W-:-:S03]  /*1d8d0*/  IMAD.WIDE R84, R3, 0x4, R60 ;  /* 0x0000000403547825 */ /* 0x000fc600078e023c */
[----:B------:R-:W4:Y:S04]  /*1d8e0*/  LDL.LU.64 R60, [R1+0xbc0] ;  /* 0x000bc000013c7983 */ /* 0x000f280000300a00 */
[----:B------:R1:W-:Y:S01]  /*1d8f0*/  STL.64 [R1+0x36c8], R188 ;  /* 0x0036c8bc01007387 */ /* 0x0003e20000100a00 */
[----:B------:R-:W-:-:S03]  /*1d900*/  IMAD.WIDE R176, R3, 0x4, R64 ;  /* 0x0000000403b07825 */ /* 0x000fc600078e0240 */
[----:B------:R-:W4:Y:S04]  /*1d910*/  LDL.LU.64 R64, [R1+0x9e8] ;  /* 0x0009e80001407983 */ /* 0x000f280000300a00 */
[----:B------:R1:W-:Y:S04]  /*1d920*/  STL.64 [R1+0x36c0], R184 ;  /* 0x0036c0b801007387 */ /* 0x0003e80000100a00 */
[----:B------:R1:W-:Y:S01]  /*1d930*/  STL.64 [R1+0x36b8], R180 ;  /* 0x0036b8b401007387 */ /* 0x0003e20000100a00 */
[----:B------:R-:W-:-:S03]  /*1d940*/  IMAD.WIDE R164, R3, 0x4, R54 ;  /* 0x0000000403a47825 */ /* 0x000fc600078e0236 */
[----:B------:R-:W4:Y:S04]  /*1d950*/  LDL.LU.64 R54, [R1+0x9f8] ;  /* 0x0009f80001367983 */ /* 0x000f280000300a00 */
[----:B------:R1:W-:Y:S01]  /*1d960*/  STL.64 [R1+0x36b0], R84 ;  /* 0x0036b05401007387 */ /* 0x0003e20000100a00 */
[----:B------:R-:W-:-:S03]  /*1d970*/  IMAD.WIDE R82, R3, 0x4, R58 ;  /* 0x0000000403527825 */ /* 0x000fc600078e023a */
[----:B------:R-:W4:Y:S01]  /*1d980*/  LDL.LU.64 R58, [R1+0xa10] ;  /* 0x000a1000013a7983 */ /* 0x000f220000300a00 */
[----:B------:R-:W-:-:S03]  /*1d990*/  IMAD.WIDE R172, R3, 0x4, R68 ;  /* 0x0000000403ac7825 */ /* 0x000fc600078e0244 */
[----:B------:R1:W-:Y:S04]  /*1d9a0*/  STL.64 [R1+0x36a8], R176 ;  /* 0x0036a8b001007387 */ /* 0x0003e80000100a00 */
[----:B------:R1:W-:Y:S04]  /*1d9b0*/  STL.64 [R1+0x36a0], R172 ;  /* 0x0036a0ac01007387 */ /* 0x0003e80000100a00 */
[----:B------:R-:W4:Y:S04]  /*1d9c0*/  LDL.LU.64 R74, [R1+0xa20] ;  /* 0x000a2000014a7983 */ /* 0x000f280000300a00 */
[----:B------:R-:W4:Y:S04]  /*1d9d0*/  LDL.LU.64 R110, [R1+0xa30] ;  /* 0x000a3000016e7983 */ /* 0x000f280000300a00 */
[----:B------:R1:W-:Y:S04]  /*1d9e0*/  STL.64 [R1+0x3698], R164 ;  /* 0x003698a401007387 */ /* 0x0003e80000100a00 */
[----:B------:R-:W4:Y:S04]  /*1d9f0*/  LDL.LU.64 R102, [R1+0xa40] ;  /* 0x000a400001667983 */ /* 0x000f280000300a00 */
[----:B------:R-:W4:Y:S04]  /*1da00*/  LDL.LU.64 R94, [R1+0xa50] ;  /* 0x000a5000015e7983 */ /* 0x000f280000300a00 */
[----:B------:R1:W-:Y:S04]  /*1da10*/  STL.64 [R1+0x3690], R82 ;  /* 0x0036905201007387 */ /* 0x0003e80000100a00 */
[----:B------:R1:W-:Y:S04]  /*1da20*/  LDGSTS.E [R2+0x71400], [R84.64], P3 ;  /* 0x7140000054027fae */ /* 0x0003e80009921844 */
[----:B------:R1:W-:Y:S04]  /*1da30*/  LDGSTS.E [R2+0x71c00], [R176.64], P3 ;  /* 0x71c00000b0027fae */ /* 0x0003e80009921844 */
[----:B------:R1:W-:Y:S04]  /*1da40*/  LDGSTS.E [R2+0x72400], [R172.64], P3 ;  /* 0x72400000ac027fae */ /* 0x0003e80009921844 */
[----:B------:R1:W-:Y:S04]  /*1da50*/  LDGSTS.E [R2+0x72c00], [R164.64], P3 ;  /* 0x72c00000a4027fae */ /* 0x0003e80009921844 */
[----:B------:R1:W-:Y:S01]  /*1da60*/  LDGSTS.E [R2+0x73400], [R82.64], P3 ;  /* 0x7340000052027fae */ /* 0x0003e20009921844 */
[----:B--2---:R-:W-:-:S05]  /*1da70*/  IMAD.WIDE R156, R3, 0x4, R66 ;  /* 0x00000004039c7825 */ /* 0x004fca00078e0242 */
[----:B------:R2:W-:Y:S01]  /*1da80*/  LDGSTS.E [R2+0x73c00], [R156.64], P3 ;  /* 0x73c000009c027fae */ /* 0x0005e20009921844 */
[----:B------:R-:W-:-:S05]  /*1da90*/  IMAD.WIDE R148, R3, 0x4, R52 ;  /* 0x0000000403947825 */ /* 0x000fca00078e0234 */
[----:B------:R1:W-:Y:S01]  /*1daa0*/  LDGSTS.E [R2+0x74400], [R148.64], P3 ;  /* 0x7440000094027fae */ /* 0x0003e20009921844 */
[----:B------:R-:W-:-:S05]  /*1dab0*/  IMAD.WIDE R140, R3, 0x4, R240 ;  /* 0x00000004038c7825 */ /* 0x000fca00078e02f0 */
[----:B------:R1:W-:Y:S01]  /*1dac0*/  LDGSTS.E [R2+0x74c00], [R140.64], P3 ;  /* 0x74c000008c027fae */ /* 0x0003e20009921844 */
[----:B---3--:R-:W-:-:S03]  /*1dad0*/  IMAD.WIDE R78, R3, 0x4, R250 ;  /* 0x00000004034e7825 */ /* 0x008fc600078e02fa */
[----:B------:R-:W3:Y:S04]  /*1dae0*/  LDL.LU.64 R250, [R1+0xa68] ;  /* 0x000a680001fa7983 */ /* 0x000ee80000300a00 */
[----:B------:R-:W2:Y:S04]  /*1daf0*/  LDL.LU.64 R240, [R1+0xa78] ;  /* 0x000a780001f07983 */ /* 0x000ea80000300a00 */
[----:B------:R1:W-:Y:S01]  /*1db00*/  STL.64 [R1+0x3688], R156 ;  /* 0x0036889c01007387 */ /* 0x0003e20000100a00 */
[----:B------:R-:W-:-:S03]  /*1db10*/  IMAD.WIDE R132, R3, 0x4, R248 ;  /* 0x0000000403847825 */ /* 0x000fc600078e02f8 */
[----:B------:R-:W2:Y:S04]  /*1db20*/  LDL.LU.64 R52, [R1+0xa88] ;  /* 0x000a880001347983 */ /* 0x000ea80000300a00 */
[----:B------:R-:W2:Y:S04]  /*1db30*/  LDL.LU.64 R248, [R1+0xa98] ;  /* 0x000a980001f87983 */ /* 0x000ea80000300a00 */
[----:B------:R1:W-:Y:S04]  /*1db40*/  STL.64 [R1+0x3680], R148 ;  /* 0x0036809401007387 */ /* 0x0003e80000100a00 */
[----:B------:R-:W2:Y:S04]  /*1db50*/  LDL.LU.64 R86, [R1+0xaa8] ;  /* 0x000aa80001567983 */ /* 0x000ea80000300a00 */
[----:B------:R-:W2:Y:S04]  /*1db60*/  LDL.LU.64 R80, [R1+0xae8] ;  /* 0x000ae80001507983 */ /* 0x000ea80000300a00 */
[----:B------:R1:W-:Y:S04]  /*1db70*/  STL.64 [R1+0x3678], R140 ;  /* 0x0036788c01007387 */ /* 0x0003e80000100a00 */
[----:B------:R-:W2:Y:S01]  /*1db80*/  LDL.LU.64 R72, [R1+0xb18] ;  /* 0x000b180001487983 */ /* 0x000ea20000300a00 */
[----:B----4-:R-:W-:-:S03]  /*1db90*/  IMAD.WIDE R124, R3, 0x4, R60 ;  /* 0x00000004037c7825 */ /* 0x010fc600078e023c */
[----:B------:R-:W4:Y:S04]  /*1dba0*/  LDL.LU.64 R70, [R1+0xb88] ;  /* 0x000b880001467983 */ /* 0x000f280000300a00 */
[----:B------:R1:W-:Y:S04]  /*1dbb0*/  STL.64 [R1+0x3670], R78 ;  /* 0x0036704e01007387 */ /* 0x0003e80000100a00 */
[----:B------:R-:W4:Y:S04]  /*1dbc0*/  LDL.LU.64 R68, [R1+0xb70] ;  /* 0x000b700001447983 */ /* 0x000f280000300a00 */
[----:B------:R-:W4:Y:S04]  /*1dbd0*/  LDL.LU.64 R60, [R1+0xb68] ;  /* 0x000b6800013c7983 */ /* 0x000f280000300a00 */
[----:B------:R1:W-:Y:S01]  /*1dbe0*/  STL.64 [R1+0x3668], R132 ;  /* 0x0036688401007387 */ /* 0x0003e20000100a00 */
[----:B------:R-:W-:-:S03]  /*1dbf0*/  IMAD.WIDE R116, R3, 0x4, R58 ;  /* 0x0000000403747825 */ /* 0x000fc600078e023a */
[----:B------:R-:W4:Y:S04]  /*1dc00*/  LDL.LU.64 R58, [R1+0xb40] ;  /* 0x000b4000013a7983 */ /* 0x000f280000300a00 */
[----:B------:R-:W4:Y:S01]  /*1dc10*/  LDL.LU.64 R66, [R1+0xb10] ;  /* 0x000b100001427983 */ /* 0x000f220000300a00 */
[----:B------:R-:W-:-:S04]  /*1dc20*/  IMAD.WIDE R64, R3, 0x4, R64 ;  /* 0x0000000403407825 */ /* 0x000fc800078e0240 */
[C---:B------:R-:W-:Y:S01]  /*1dc30*/  IMAD.WIDE R54, R3.reuse, 0x4, R54 ;  /* 0x0000000403367825 */ /* 0x040fe200078e0236 */
[----:B------:R1:W-:Y:S03]  /*1dc40*/  STL.64 [R1+0x3660], R124 ;  /* 0x0036607c01007387 */ /* 0x0003e60000100a00 */
[C---:B------:R-:W-:Y:S01]  /*1dc50*/  IMAD.WIDE R74, R3.reuse, 0x4, R74 ;  /* 0x00000004034a7825 */ /* 0x040fe200078e024a */
[----:B------:R1:W-:Y:S03]  /*1dc60*/  STL.64 [R1+0x3658], R64 ;  /* 0x0036584001007387 */ /* 0x0003e60000100a00 */
[C---:B------:R-:W-:Y:S01]  /*1dc70*/  IMAD.WIDE R110, R3.reuse, 0x4, R110 ;  /* 0x00000004036e7825 */ /* 0x040fe200078e026e */
[----:B------:R1:W-:Y:S03]  /*1dc80*/  STL.64 [R1+0x3650], R54 ;  /* 0x0036503601007387 */ /* 0x0003e60000100a00 */
[C---:B------:R-:W-:Y:S01]  /*1dc90*/  IMAD.WIDE R102, R3.reuse, 0x4, R102 ;  /* 0x0000000403667825 */ /* 0x040fe200078e0266 */
[----:B------:R1:W-:Y:S03]  /*1dca0*/  STL.64 [R1+0x3648], R116 ;  /* 0x0036487401007387 */ /* 0x0003e60000100a00 */
[C---:B------:R-:W-:Y:S01]  /*1dcb0*/  IMAD.WIDE R94, R3.reuse, 0x4, R94 ;  /* 0x00000004035e7825 */ /* 0x040fe200078e025e */
[----:B------:R1:W-:Y:S04]  /*1dcc0*/  STL.64 [R1+0x3640], R74 ;  /* 0x0036404a01007387 */ /* 0x0003e80000100a00 */
[----:B------:R1:W-:Y:S04]  /*1dcd0*/  STL.64 [R1+0x3638], R110 ;  /* 0x0036386e01007387 */ /* 0x0003e80000100a00 */
[----:B------:R1:W-:Y:S04]  /*1dce0*/  STL.64 [R1+0x3630], R102 ;  /* 0x0036306601007387 */ /* 0x0003e80000100a00 */
[----:B------:R1:W-:Y:S04]  /*1dcf0*/  STL.64 [R1+0x3628], R94 ;  /* 0x0036285e01007387 */ /* 0x0003e80000100a00 */
        /* <DEDUP_REMOVED lines=10> */
[----:B---3--:R-:W-:-:S04]  /*1dda0*/  IMAD.WIDE R250, R3, 0x4, R250 ;  /* 0x0000000403fa7825 */ /* 0x008fc800078e02fa */
[C---:B--2---:R-:W-:Y:S01]  /*1ddb0*/  IMAD.WIDE R240, R3.reuse, 0x4, R240 ;  /* 0x0000000403f07825 */ /* 0x044fe200078e02f0 */
[----:B------:R-:W-:Y:S03]  /*1ddc0*/  STL.64 [R1+0x3620], R250 ;  /* 0x003620fa01007387 */ /* 0x000fe60000100a00 */
[C---:B------:R-:W-:Y:S01]  /*1ddd0*/  IMAD.WIDE R52, R3.reuse, 0x4, R52 ;  /* 0x0000000403347825 */ /* 0x040fe200078e0234 */
[----:B------:R-:W-:Y:S03]  /*1dde0*/  STL.64 [R1+0x3618], R240 ;  /* 0x003618f001007387 */ /* 0x000fe60000100a00 */
[C---:B------:R-:W-:Y:S01]  /*1ddf0*/  IMAD.WIDE R248, R3.reuse, 0x4, R248 ;  /* 0x0000000403f87825 */ /* 0x040fe200078e02f8 */
[----:B------:R2:W-:Y:S03]  /*1de00*/  STL.64 [R1+0x3610], R52 ;  /* 0x0036103401007387 */ /* 0x0005e60000100a00 */
[C---:B------:R-:W-:Y:S01]  /*1de10*/  IMAD.WIDE R86, R3.reuse, 0x4, R86 ;  /* 0x0000000403567825 */ /* 0x040fe200078e0256 */
[----:B------:R-:W-:Y:S03]  /*1de20*/  STL.64 [R1+0x3608], R248 ;  /* 0x003608f801007387 */ /* 0x000fe60000100a00 */
[C---:B------:R-:W-:Y:S01]  /*1de30*/  IMAD.WIDE R80, R3.reuse, 0x4, R80 ;  /* 0x0000000403507825 */ /* 0x040fe200078e0250 */
[----:B------:R-:W-:Y:S03]  /*1de40*/  STL.64 [R1+0x3600], R86 ;  /* 0x0036005601007387 */ /* 0x000fe60000100a00 */
[C---:B------:R-:W-:Y:S01]  /*1de50*/  IMAD.WIDE R72, R3.reuse, 0x4, R72 ;  /* 0x0000000403487825 */ /* 0x040fe200078e0248 */
[----:B------:R-:W-:Y:S03]  /*1de60*/  STL.64 [R1+0x35f8], R80 ;  /* 0x0035f85001007387 */ /* 0x000fe60000100a00 */
[C---:B----4-:R-:W-:Y:S01]  /*1de70*/  IMAD.WIDE R70, R3.reuse, 0x4, R70 ;  /* 0x0000000403467825 */ /* 0x050fe200078e0246 */
[----:B------:R-:W-:Y:S03]  /*1de80*/  STL.64 [R1+0x35f0], R72 ;  /* 0x0035f04801007387 */ /* 0x000fe60000100a00 */
[C---:B------:R-:W-:Y:S01]  /*1de90*/  IMAD.WIDE R68, R3.reuse, 0x4, R68 ;  /* 0x0000000403447825 */ /* 0x040fe200078e0244 */
[----:B------:R-:W-:Y:S03]  /*1dea0*/  STL.64 [R1+0x35e8], R70 ;  /* 0x0035e84601007387 */ /* 0x000fe60000100a00 */
[C---:B------:R-:W-:Y:S01]  /*1deb0*/  IMAD.WIDE R60, R3.reuse, 0x4, R60 ;  /* 0x00000004033c7825 */ /* 0x040fe200078e023c */
[----:B------:R-:W-:Y:S04]  /*1dec0*/  STL.64 [R1+0x35e0], R68 ;  /* 0x0035e04401007387 */ /* 0x000fe80000100a00 */
[----:B------:R-:W3:Y:S01]  /*1ded0*/  LDL.LU.64 R214, [R1+0x45f8] ;  /* 0x0045f80001d67983 */ /* 0x000ee20000300a00 */
[----:B------:R-:W-:-:S03]  /*1dee0*/  IMAD.WIDE R58, R3, 0x4, R58 ;  /* 0x00000004033a7825 */ /* 0x000fc600078e023a */
[----:B------:R4:W-:Y:S01]  /*1def0*/  STL.64 [R1+0x35d8], R60 ;  /* 0x0035d83c01007387 */ /* 0x0009e20000100a00 */
[----:B------:R-:W-:-:S03]  /*1df00*/  IMAD.WIDE R66, R3, 0x4, R66 ;  /* 0x0000000403427825 */ /* 0x000fc600078e0242 */
[----:B------:R-:W3:Y:S04]  /*1df10*/  LDL.LU.64 R212, [R1+0x45f0] ;  /* 0x0045f00001d47983 */ /* 0x000ee80000300a00 */
[----:B------:R1:W-:Y:S04]  /*1df20*/  STL.64 [R1+0x35d0], R58 ;  /* 0x0035d03a01007387 */ /* 0x0003e80000100a00 */
[----:B------:R-:W3:Y:S04]  /*1df30*/  LDL.LU.64 R100, [R1+0x45e8] ;  /* 0x0045e80001647983 */ /* 0x000ee80000300a00 */
[----:B------:R-:W-:Y:S04]  /*1df40*/  STL.64 [R1+0x35c8], R66 ;  /* 0x0035c84201007387 */ /* 0x000fe80000100a00 */
[----:B------:R-:W3:Y:S04]  /*1df50*/  LDL.LU.64 R210, [R1+0x45e0] ;  /* 0x0045e00001d27983 */ /* 0x000ee80000300a00 */
[----:B------:R-:W3:Y:S04]  /*1df60*/  LDL.LU.64 R208, [R1+0x45d8] ;  /* 0x0045d80001d07983 */ /* 0x000ee80000300a00 */
[----:B-1----:R-:W3:Y:S04]  /*1df70*/  LDL.LU.64 R206, [R1+0x45d0] ;  /* 0x0045d00001ce7983 */ /* 0x002ee80000300a00 */
[----:B------:R-:W3:Y:S04]  /*1df80*/  LDL.LU.64 R96, [R1+0x45c8] ;  /* 0x0045c80001607983 */ /* 0x000ee80000300a00 */
        /* <DEDUP_REMOVED lines=27> */
[----:B------:R1:W-:Y:S04]  /*1e140*/  LDGSTS.E [R2+0x7a400], [R250.64], P3 ;  /* 0x7a400000fa027fae */ /* 0x0003e80009921844 */
[----:B------:R-:W3:Y:S04]  /*1e150*/  LDL.LU.64 R102, [R1+0x44f8] ;  /* 0x0044f80001667983 */ /* 0x000ee80000300a00 */
[----:B------:R1:W-:Y:S04]  /*1e160*/  LDGSTS.E [R2+0x7ac00], [R240.64], P3 ;  /* 0x7ac00000f0027fae */ /* 0x0003e80009921844 */
[----:B------:R-:W3:Y:S04]  /*1e170*/  LDL.LU.64 R94, [R1+0x44f0] ;  /* 0x0044f000015e7983 */ /* 0x000ee80000300a00 */
[----:B------:R2:W-:Y:S04]  /*1e180*/  LDGSTS.E [R2+0x7b400], [R52.64], P3 ;  /* 0x7b40000034027fae */ /* 0x0005e80009921844 */
[----:B------:R1:W-:Y:S04]  /*1e190*/  LDGSTS.E [R2+0x7bc00], [R248.64], P3 ;  /* 0x7bc00000f8027fae */ /* 0x0003e80009921844 */
[----:B------:R3:W-:Y:S04]  /*1e1a0*/  LDGSTS.E [R2+0x7c400], [R86.64], P3 ;  /* 0x7c40000056027fae */ /* 0x0007e80009921844 */
[----:B--2---:R-:W2:Y:S04]  /*1e1b0*/  LDL.LU.64 R52, [R1+0xe90] ;  /* 0x000e900001347983 */ /* 0x004ea80000300a00 */
[----:B-1----:R-:W2:Y:S04]  /*1e1c0*/  LDL.LU.64 R240, [R1+0xe88] ;  /* 0x000e880001f07983 */ /* 0x002ea80000300a00 */
[----:B------:R1:W-:Y:S04]  /*1e1d0*/  LDGSTS.E [R2+0x7cc00], [R80.64], P3 ;  /* 0x7cc0000050027fae */ /* 0x0003e80009921844 */
[----:B------:R1:W-:Y:S04]  /*1e1e0*/  LDGSTS.E [R2+0x7d400], [R72.64], P3 ;  /* 0x7d40000048027fae */ /* 0x0003e80009921844 */
[----:B------:R1:W-:Y:S04]  /*1e1f0*/  LDGSTS.E [R2+0x7dc00], [R70.64], P3 ;  /* 0x7dc0000046027fae */ /* 0x0003e80009921844 */
[----:B------:R1:W-:Y:S04]  /*1e200*/  LDGSTS.E [R2+0x7e400], [R68.64], P3 ;  /* 0x7e40000044027fae */ /* 0x0003e80009921844 */
[----:B------:R4:W-:Y:S04]  /*1e210*/  LDGSTS.E [R2+0x7ec00], [R60.64], P3 ;  /* 0x7ec000003c027fae */ /* 0x0009e80009921844 */
[----:B------:R1:W-:Y:S04]  /*1e220*/  LDGSTS.E [R2+0x7f400], [R58.64], P3 ;  /* 0x7f4000003a027fae */ /* 0x0003e80009921844 */
[----:B------:R2:W-:Y:S04]  /*1e230*/  LDGSTS.E [R2+0x7fc00], [R66.64], P3 ;  /* 0x7fc0000042027fae */ /* 0x0005e80009921844 */
[----:B----4-:R-:W4:Y:S04]  /*1e240*/  LDL.LU.64 R60, [R1+0xe80] ;  /* 0x000e8000013c7983 */ /* 0x010f280000300a00 */
[----:B-1----:R-:W4:Y:S04]  /*1e250*/  LDL.LU.64 R58, [R1+0xe78] ;  /* 0x000e7800013a7983 */ /* 0x002f280000300a00 */
[----:B------:R-:W-:Y:S04]  /*1e260*/  STL [R1+0x42c0], R234 ;  /* 0x0042c0ea01007387 */ /* 0x000fe80000100800 */
[----:B------:R3:W-:Y:S04]  /*1e270*/  STL [R1+0x42b8], R235 ;  /* 0x0042b8eb01007387 */ /* 0x0007e80000100800 */
[----:B------:R-:W-:Y:S04]  /*1e280*/  STL [R1+0x42bc], R236 ;  /* 0x0042bcec01007387 */ /* 0x000fe80000100800 */
[----:B------:R-:W4:Y:S04]  /*1e290*/  LDL.LU.64 R248, [R1+0xe70] ;  /* 0x000e700001f87983 */ /* 0x000f280000300a00 */
[----:B------:R-:W4:Y:S04]  /*1e2a0*/  LDL.LU.64 R250, [R1+0xe68] ;  /* 0x000e680001fa7983 */ /* 0x000f280000300a00 */
[----:B------:R3:W-:Y:S04]  /*1e2b0*/  LDGSTS.E [R246+0x60600], [R234.64], P3 ;  /* 0x60600000eaf67fae */ /* 0x0007e80009921844 */
[----:B------:R1:W-:Y:S04]  /*1e2c0*/  LDGSTS.E [R246+0x60e00], [R236.64], P3 ;  /* 0x60e00000ecf67fae */ /* 0x0003e80009921844 */
[----:B------:R1:W-:Y:S01]  /*1e2d0*/  STL [R1+0x42b4], R237 ;  /* 0x0042b4ed01007387 */ /* 0x0003e20000100800 */
[----:B---3--:R-:W-:-:S04]  /*1e2e0*/  IMAD.WIDE R234, R3, 0x4, R64 ;  /* 0x0000000403ea7825 */ /* 0x008fc800078e0240 */
[C---:B-1----:R-:W-:Y:S01]  /*1e2f0*/  IMAD.WIDE R236, R3.reuse, 0x4, R54 ;  /* 0x0000000403ec7825 */ /* 0x042fe200078e0236 */
[----:B------:R-:W-:Y:S04]  /*1e300*/  STL [R1+0x42b0], R234 ;  /* 0x0042b0ea01007387 */ /* 0x000fe80000100800 */
[----:B------:R2:W-:Y:S04]  /*1e310*/  STL [R1+0x42a8], R235 ;  /* 0x0042a8eb01007387 */ /* 0x0005e80000100800 */
[----:B------:R-:W-:Y:S04]  /*1e320*/  STL [R1+0x42ac], R236 ;  /* 0x0042acec01007387 */ /* 0x000fe80000100800 */
[----:B------:R-:W3:Y:S04]  /*1e330*/  LDL.LU.64 R64, [R1+0xe58] ;  /* 0x000e580001407983 */ /* 0x000ee80000300a00 */
[----:B------:R-:W3:Y:S04]  /*1e340*/  LDL.LU.64 R54, [R1+0xe48] ;  /* 0x000e480001367983 */ /* 0x000ee80000300a00 */
[----:B------:R2:W-:Y:S04]  /*1e350*/  LDGSTS.E [R246+0x61600], [R234.64], P3 ;  /* 0x61600000eaf67fae */ /* 0x0005e80009921844 */
[----:B------:R1:W-:Y:S04]  /*1e360*/  LDGSTS.E [R246+0x61e00], [R236.64], P3 ;  /* 0x61e00000ecf67fae */ /* 0x0003e80009921844 */
[----:B------:R1:W-:Y:S01]  /*1e370*/  STL [R1+0x42a4], R237 ;  /* 0x0042a4ed01007387 */ /* 0x0003e20000100800 */
[----:B--2---:R-:W-:-:S04]  /*1e380*/  IMAD.WIDE R234, R3, 0x4, R52 ;  /* 0x0000000403ea7825 */ /* 0x004fc800078e0234 */
[C---:B-1----:R-:W-:Y:S01]  /*1e390*/  IMAD.WIDE R236, R3.reuse, 0x4, R240 ;  /* 0x0000000403ec7825 */ /* 0x042fe200078e02f0 */
[----:B------:R-:W-:Y:S04]  /*1e3a0*/  STL [R1+0x42a0], R234 ;  /* 0x0042a0ea01007387 */ /* 0x000fe80000100800 */
[----:B------:R4:W-:Y:S04]  /*1e3b0*/  STL [R1+0x4298], R235 ;  /* 0x004298eb01007387 */ /* 0x0009e80000100800 */
[----:B------:R-:W-:Y:S04]  /*1e3c0*/  STL [R1+0x429c], R236 ;  /* 0x00429cec01007387 */ /* 0x000fe80000100800 */
[----:B------:R-:W2:Y:S04]  /*1e3d0*/  LDL.LU.64 R52, [R1+0xe40] ;  /* 0x000e400001347983 */ /* 0x000ea80000300a00 */
[----:B------:R1:W-:Y:S04]  /*1e3e0*/  STL [R1+0x4294], R237 ;  /* 0x004294ed01007387 */ /* 0x0003e80000100800 */
[----:B------:R-:W2:Y:S04]  /*1e3f0*/  LDL.LU.64 R240, [R1+0xe38] ;  /* 0x000e380001f07983 */ /* 0x000ea80000300a00 */
[----:B------:R4:W-:Y:S04]  /*1e400*/  LDGSTS.E [R246+0x62600], [R234.64], P3 ;  /* 0x62600000eaf67fae */ /* 0x0009e80009921844 */
[----:B------:R1:W-:Y:S01]  /*1e410*/  LDGSTS.E [R246+0x62e00], [R236.64], P3 ;  /* 0x62e00000ecf67fae */ /* 0x0003e20009921844 */
[----:B----4-:R-:W-:-:S04]  /*1e420*/  IMAD.WIDE R234, R3, 0x4, R60 ;  /* 0x0000000403ea7825 */ /* 0x010fc800078e023c */
[C---:B-1----:R-:W-:Y:S01]  /*1e430*/  IMAD.WIDE R236, R3.reuse, 0x4, R58 ;  /* 0x0000000403ec7825 */ /* 0x042fe200078e023a */
[----:B------:R-:W-:Y:S04]  /*1e440*/  STL [R1+0x4290], R234 ;  /* 0x004290ea01007387 */ /* 0x000fe80000100800 */
[----:B------:R1:W-:Y:S04]  /*1e450*/  STL [R1+0x4288], R235 ;  /* 0x004288eb01007387 */ /* 0x0003e80000100800 */
[----:B------:R1:W-:Y:S04]  /*1e460*/  LDGSTS.E [R246+0x63600], [R234.64], P3 ;  /* 0x63600000eaf67fae */ /* 0x0003e80009921844 */
[----:B------:R-:W-:Y:S04]  /*1e470*/  STL [R1+0x428c], R236 ;  /* 0x00428cec01007387 */ /* 0x000fe80000100800 */
[----:B------:R4:W-:Y:S01]  /*1e480*/  STL [R1+0x4284], R237 ;  /* 0x004284ed01007387 */ /* 0x0009e20000100800 */
[----:B-1----:R-:W-:-:S03]  /*1e490*/  IMAD.WIDE R234, R3, 0x4, R248 ;  /* 0x0000000403ea7825 */ /* 0x002fc600078e02f8 */
[----:B------:R4:W-:Y:S04]  /*1e4a0*/  LDGSTS.E [R246+0x63e00], [R236.64], P3 ;  /* 0x63e00000ecf67fae */ /* 0x0009e80009921844 */
[----:B------:R-:W2:Y:S04]  /*1e4b0*/  LDL.LU.64 R248, [R1+0xe30] ;  /* 0x000e300001f87983 */ /* 0x000ea80000300a00 */
[----:B------:R3:W-:Y:S01]  /*1e4c0*/  LDGSTS.E [R246+0x64600], [R234.64], P3 ;  /* 0x64600000eaf67fae */ /* 0x0007e20009921844 */
[----:B----4-:R-:W-:-:S03]  /*1e4d0*/  IMAD.WIDE R236, R3, 0x4, R250 ;  /* 0x0000000403ec7825 */ /* 0x010fc600078e02fa */
[----:B------:R-:W4:Y:S04]  /*1e4e0*/  LDL.LU.64 R250, [R1+0xe20] ;  /* 0x000e200001fa7983 */ /* 0x000f280000300a00 */
[----:B------:R-:W-:Y:S04]  /*1e4f0*/  STL [R1+0x4280], R234 ;  /* 0x004280ea01007387 */ /* 0x000fe80000100800 */
[----:B------:R3:W-:Y:S04]  /*1e500*/  STL [R1+0x4278], R235 ;  /* 0x004278eb01007387 */ /* 0x0007e80000100800 */
[----:B------:R-:W-:Y:S04]  /*1e510*/  STL [R1+0x427c], R236 ;  /* 0x00427cec01007387 */ /* 0x000fe80000100800 */
[----:B------:R1:W-:Y:S04]  /*1e520*/  STL [R1+0x4274], R237 ;  /* 0x004274ed01007387 */ /* 0x0003e80000100800 */
[----:B------:R1:W-:Y:S01]  /*1e530*/  LDGSTS.E [R246+0x64e00], [R236.64], P3 ;  /* 0x64e00000ecf67fae */ /* 0x0003e20009921844 */
[----:B---3--:R-:W-:-:S05]  /*1e540*/  IMAD.WIDE R234, R3, 0x4, R64 ;  /* 0x0000000403ea7825 */ /* 0x008fca00078e0240 */
[----:B------:R-:W-:Y:S01]  /*1e550*/  STL [R1+0x4270], R234 ;  /* 0x004270ea01007387 */ /* 0x000fe20000100800 */
[----:B-1----:R-:W-:-:S03]  /*1e560*/  IMAD.WIDE R236, R3, 0x4, R54 ;  /* 0x0000000403ec7825 */ /* 0x002fc600078e0236 */
[----:B------:R2:W-:Y:S04]  /*1e570*/  STL [R1+0x4268], R235 ;  /* 0x004268eb01007387 */ /* 0x0005e80000100800 */
[----:B------:R-:W3:Y:S04]  /*1e580*/  LDL.LU.64 R58, [R1+0xec0] ;  /* 0x000ec000013a7983 */ /* 0x000ee80000300a00 */
[----:B------:R-:W-:Y:S04]  /*1e590*/  STL [R1+0x426c], R236 ;  /* 0x00426cec01007387 */ /* 0x000fe80000100800 */
[----:B------:R-:W3:Y:S04]  /*1e5a0*/  LDL.LU.64 R86, [R1+0xeb8] ;  /* 0x000eb80001567983 */ /* 0x000ee80000300a00 */
[----:B------:R1:W-:Y:S04]  /*1e5b0*/  STL [R1+0x4264], R237 ;  /* 0x004264ed01007387 */ /* 0x0003e80000100800 */
[----:B------:R-:W3:Y:S04]  /*1e5c0*/  LDL.LU.64 R64, [R1+0xeb0] ;  /* 0x000eb00001407983 */ /* 0x000ee80000300a00 */
[----:B------:R2:W-:Y:S04]  /*1e5d0*/  LDGSTS.E [R246+0x65600], [R234.64], P3 ;  /* 0x65600000eaf67fae */ /* 0x0005e80009921844 */
[----:B------:R-:W3:Y:S04]  /*1e5e0*/  LDL.LU.64 R54, [R1+0xea8] ;  /* 0x000ea80001367983 */ /* 0x000ee80000300a00 */
[----:B------:R1:W-:Y:S01]  /*1e5f0*/  LDGSTS.E [R246+0x65e00], [R236.64], P3 ;  /* 0x65e00000ecf67fae */ /* 0x0003e20009921844 */
[----:B--2---:R-:W-:-:S05]  /*1e600*/  IMAD.WIDE R234, R3, 0x4, R52 ;  /* 0x0000000403ea7825 */ /* 0x004fca00078e0234 */
[----:B------:R-:W-:Y:S04]  /*1e610*/  STL [R1+0x4260], R234 ;  /* 0x004260ea01007387 */ /* 0x000fe80000100800 */
[----:B------:R-:W2:Y:S01]  /*1e620*/  LDL.LU.64 R80, [R1+0xb80] ;  /* 0x000b800001507983 */ /* 0x000ea20000300a00 */
[----:B-1----:R-:W-:-:S03]  /*1e630*/  IMAD.WIDE R236, R3, 0x4, R240 ;  /* 0x0000000403ec7825 */ /* 0x002fc600078e02f0 */
[----:B------:R1:W-:Y:S04]  /*1e640*/  STL [R1+0x4258], R235 ;  /* 0x004258eb01007387 */ /* 0x0003e80000100800 */
[----:B------:R-:W2:Y:S04]  /*1e650*/  LDL.LU.64 R52, [R1+0xb38] ;  /* 0x000b380001347983 */ /* 0x000ea80000300a00 */
[----:B------:R-:W-:Y:S04]  /*1e660*/  STL [R1+0x425c], R236 ;  /* 0x00425cec01007387 */ /* 0x000fe80000100800 */
[----:B------:R4:W-:Y:S04]  /*1e670*/  STL [R1+0x4254], R237 ;  /* 0x004254ed01007387 */ /* 0x0009e80000100800 */
[----:B------:R-:W2:Y:S04]  /*1e680*/  LDL.LU.64 R240, [R1+0xb00] ;  /* 0x000b000001f07983 */ /* 0x000ea80000300a00 */
[----:B------:R-:W2:Y:S04]  /*1e690*/  LDL.LU.64 R72, [R1+0xad0] ;  /* 0x000ad00001487983 */ /* 0x000ea80000300a00 */
[----:B------:R1:W-:Y:S04]  /*1e6a0*/  LDGSTS.E [R246+0x66600], [R234.64], P3 ;  /* 0x66600000eaf67fae */ /* 0x0003e80009921844 */
[----:B------:R4:W-:Y:S01]  /*1e6b0*/  LDGSTS.E [R246+0x66e00], [R236.64], P3 ;  /* 0x66e00000ecf67fae */ /* 0x0009e20009921844 */
[----:B-1----:R-:W-:-:S03]  /*1e6c0*/  IMAD.WIDE R234, R3, 0x4, R248 ;  /* 0x0000000403ea7825 */ /* 0x002fc600078e02f8 */
[----:B------:R-:W2:Y:S04]  /*1e6d0*/  LDL.LU.64 R248, [R1+0xa90] ;  /* 0x000a900001f87983 */ /* 0x000ea80000300a00 */
[----:B------:R-:W-:Y:S01]  /*1e6e0*/  STL [R1+0x4250], R234 ;  /* 0x004250ea01007387 */ /* 0x000fe20000100800 */
[----:B----4-:R-:W-:-:S03]  /*1e6f0*/  IMAD.WIDE R236, R3, 0x4, R250 ;  /* 0x0000000403ec7825 */ /* 0x010fc600078e02fa */
[----:B------:R-:W-:Y:S04]  /*1e700*/  STL [R1+0x4248], R235 ;  /* 0x004248eb01007387 */ /* 0x000fe80000100800 */
[----:B------:R-:W2:Y:S04]  /*1e710*/  LDL.LU.64 R250, [R1+0xa48] ;  /* 0x000a480001fa7983 */ /* 0x000ea80000300a00 */
[----:B------:R-:W2:Y:S04]  /*1e720*/  LDL.LU.64 R68, [R1+0xa08] ;  /* 0x000a080001447983 */ /* 0x000ea80000300a00 */
[----:B------:R-:W-:Y:S04]  /*1e730*/  STL [R1+0x424c], R236 ;  /* 0x00424cec01007387 */ /* 0x000fe80000100800 */
[----:B------:R-:W-:Y:S04]  /*1e740*/  STL [R1+0x4244], R237 ;  /* 0x004244ed01007387 */ /* 0x000fe80000100800 */
[----:B------:R-:W2:Y:S04]  /*1e750*/  LDL.LU.64 R66, [R1+0x9d0] ;  /* 0x0009d00001427983 */ /* 0x000ea80000300a00 */
[----:B------:R1:W-:Y:S04]  /*1e760*/  LDGSTS.E [R246+0x67600], [R234.64], P3 ;  /* 0x67600000eaf67fae */ /* 0x0003e80009921844 */
[----:B------:R1:W-:Y:S01]  /*1e770*/  LDGSTS.E [R246+0x67e00], [R236.64], P3 ;  /* 0x67e00000ecf67fae */ /* 0x0003e20009921844 */
[----:B---3--:R-:W-:-:S03]  /*1e780*/  IMAD.MOV.U32 R0, RZ, RZ, R59 ;  /* 0x000000ffff007224 */ /* 0x008fc600078e003b */
[----:B------:R3:W-:Y:S04]  /*1e790*/  STL [R1+0x4240], R58 ;  /* 0x0042403a01007387 */ /* 0x0007e80000100800 */
[----:B------:R-:W4:Y:S04]  /*1e7a0*/  LDL.LU.64 R60, [R1+0x9a0] ;  /* 0x0009a000013c7983 */ /* 0x000f280000300a00 */
[----:B------:R1:W-:Y:S04]  /*1e7b0*/  STL [R1+0x4238], R0 ;  /* 0x0042380001007387 */ /* 0x0003e80000100800 */
[----:B------:R-:W-:Y:S04]  /*1e7c0*/  STL [R1+0x423c], R86 ;  /* 0x00423c5601007387 */ /* 0x000fe80000100800 */
[----:B---3--:R-:W3:Y:S01]  /*1e7d0*/  LDL.LU.64 R58, [R1+0x978] ;  /* 0x00097800013a7983 */ /* 0x008ee20000300a00 */
[----:B-1----:R-:W-:-:S03]  /*1e7e0*/  IMAD.MOV.U32 R0, RZ, RZ, R87 ;  /* 0x000000ffff007224 */ /* 0x002fc600078e0057 */
[----:B------:R-:W-:Y:S04]  /*1e7f0*/  STL [R1+0x4234], R64 ;  /* 0x0042344001007387 */ /* 0x000fe80000100800 */
[----:B------:R1:W-:Y:S02]  /*1e800*/  STL [R1+0x4230], R0 ;  /* 0x0042300001007387 */ /* 0x0003e40000100800 */
[----:B-1----:R-:W-:Y:S02]  /*1e810*/  IMAD.MOV.U32 R0, RZ, RZ, R65 ;  /* 0x000000ffff007224 */ /* 0x002fe400078e0041 */
[----:B------:R-:W3:Y:S04]  /*1e820*/  LDL.LU.64 R64, [R1+0x948] ;  /* 0x0009480001407983 */ /* 0x000ee80000300a00 */
[----:B------:R1:W-:Y:S04]  /*1e830*/  STL [R1+0x4228], R0 ;  /* 0x0042280001007387 */ /* 0x0003e80000100800 */
[----:B------:R2:W-:Y:S01]  /*1e840*/  STL [R1+0x422c], R54 ;  /* 0x00422c3601007387 */ /* 0x0005e20000100800 */
[----:B-1----:R-:W-:-:S03]  /*1e850*/  IMAD.MOV.U32 R0, RZ, RZ, R55 ;  /* 0x000000ffff007224 */ /* 0x002fc600078e0037 */
[----:B--2---:R-:W-:Y:S04]  /*1e860*/  STL [R1+0x4224], R80 ;  /* 0x0042245001007387 */ /* 0x004fe80000100800 */
[----:B------:R1:W-:Y:S04]  /*1e870*/  STL [R1+0x4220], R0 ;  /* 0x0042200001007387 */ /* 0x0003e80000100800 */
[----:B------:R-:W2:Y:S01]  /*1e880*/  LDL.LU.64 R54, [R1+0x920] ;  /* 0x0009200001367983 */ /* 0x000ea20000300a00 */
[----:B-1----:R-:W-:-:S03]  /*1e890*/  IMAD.MOV.U32 R0, RZ, RZ, R81 ;  /* 0x000000ffff007224 */ /* 0x002fc600078e0051 */
[----:B------:R-:W-:Y:S04]  /*1e8a0*/  STL [R1+0x421c], R52 ;  /* 0x00421c3401007387 */ /* 0x000fe80000100800 */
[----:B------:R1:W-:Y:S02]  /*1e8b0*/  STL [R1+0x4218], R0 ;  /* 0x0042180001007387 */ /* 0x0003e40000100800 */
[----:B-1----:R-:W-:Y:S02]  /*1e8c0*/  IMAD.MOV.U32 R0, RZ, RZ, R53 ;  /* 0x000000ffff007224 */ /* 0x002fe400078e0035 */
[----:B------:R-:W2:Y:S04]  /*1e8d0*/  LDL.LU.64 R52, [R1+0x900] ;  /* 0x0009000001347983 */ /* 0x000ea80000300a00 */
[----:B------:R1:W-:Y:S04]  /*1e8e0*/  STL [R1+0x4210], R0 ;  /* 0x0042100001007387 */ /* 0x0003e80000100800 */
[----:B------:R1:W-:Y:S02]  /*1e8f0*/  STL [R1+0x4214], R240 ;  /* 0x004214f001007387 */ /* 0x0003e40000100800 */
[----:B-1----:R-:W-:-:S02]  /*1e900*/  MOV R0, R241 ;  /* 0x000000f100007202 */ /* 0x002fc40000000f00 */
[----:B------:R-:W-:Y:S04]  /*1e910*/  STL [R1+0x420c], R72 ;  /* 0x00420c4801007387 */ /* 0x000fe80000100800 */
        /* <DEDUP_REMOVED lines=9> */
[----:B-1----:R-:W-:-:S02]  /*1e9b0*/  IMAD.MOV.U32 R0, RZ, RZ, R251 ;  /* 0x000000ffff007224 */ /* 0x002fc400078e00fb */
[----:B------:R-:W-:Y:S04]  /*1e9c0*/  STL [R1+0x41f4], R68 ;  /* 0x0041f44401007387 */ /* 0x000fe80000100800 */
[----:B------:R1:W-:Y:S04]  /*1e9d0*/  STL [R1+0x41f0], R0 ;  /* 0x0041f00001007387 */ /* 0x0003e80000100800 */
[----:B------:R-:W2:Y:S01]  /*1e9e0*/  LDL.LU.64 R250, [R1+0x878] ;  /* 0x0008780001fa7983 */ /* 0x000ea20000300a00 */
[----:B-1----:R-:W-:-:S03]  /*1e9f0*/  IMAD.MOV.U32 R0, RZ, RZ, R69 ;  /* 0x000000ffff007224 */ /* 0x002fc600078e0045 */
[----:B------:R-:W-:Y:S04]  /*1ea00*/  STL [R1+0x41ec], R66 ;  /* 0x0041ec4201007387 */ /* 0x000fe80000100800 */
[----:B------:R1:W-:Y:S04]  /*1ea10*/  STL [R1+0x41e8], R0 ;  /* 0x0041e80001007387 */ /* 0x0003e80000100800 */
[----:B------:R-:W2:Y:S01]  /*1ea20*/  LDL.LU.64 R234, [R1+0x848] ;  /* 0x0008480001ea7983 */ /* 0x000ea20000300a00 */
[----:B-1----:R-:W-:-:S05]  /*1ea30*/  IMAD.MOV.U32 R0, RZ, RZ, R67 ;  /* 0x000000ffff007224 */ /* 0x002fca00078e0043 */
[----:B------:R4:W-:Y:S02]  /*1ea40*/  STL [R1+0x41e0], R0 ;  /* 0x0041e00001007387 */ /* 0x0009e40000100800 */
[----:B----4-:R-:W-:Y:S02]  /*1ea50*/  IMAD.MOV.U32 R0, RZ, RZ, R61 ;  /* 0x000000ffff007224 */ /* 0x010fe400078e003d */
[----:B------:R-:W-:Y:S04]  /*1ea60*/  STL [R1+0x41e4], R60 ;  /* 0x0041e43c01007387 */ /* 0x000fe80000100800 */
[----:B---3--:R-:W-:Y:S04]  /*1ea70*/  STL [R1+0x41dc], R58 ;  /* 0x0041dc3a01007387 */ /* 0x008fe80000100800 */
[----:B------:R1:W-:Y:S04]  /*1ea80*/  STL [R1+0x41d8], R0 ;  /* 0x0041d80001007387 */ /* 0x0003e80000100800 */
[----:B------:R-:W3:Y:S04]  /*1ea90*/  LDL.LU.64 R70, [R1+0x820] ;  /* 0x0008200001467983 */ /* 0x000ee80000300a00 */
[----:B------:R-:W4:Y:S01]  /*1eaa0*/  LDL.LU.64 R86, [R1+0x7f0] ;  /* 0x0007f00001567983 */ /* 0x000f220000300a00 */
[----:B-1----:R-:W-:-:S05]  /*1eab0*/  MOV R0, R59 ;  /* 0x0000003b00007202 */ /* 0x002fca0000000f00 */
[----:B------:R1:W-:Y:S04]  /*1eac0*/  STL [R1+0x41d0], R0 ;  /* 0x0041d00001007387 */ /* 0x0003e80000100800 */
[----:B------:R-:W-:Y:S04]  /*1ead0*/  STL [R1+0x41d4], R64 ;  /* 0x0041d44001007387 */ /* 0x000fe80000100800 */
[----:B------:R-:W4:Y:S01]  /*1eae0*/  LDL.LU.64 R80, [R1+0x7a8] ;  /* 0x0007a80001507983 */ /* 0x000f220000300a00 */
[----:B-1----:R-:W-:-:S03]  /*1eaf0*/  IMAD.MOV.U32 R0, RZ, RZ, R65 ;  /* 0x000000ffff007224 */ /* 0x002fc600078e0041 */
[----:B------:R-:W4:Y:S04]  /*1eb00*/  LDL.LU.64 R72, [R1+0x760] ;  /* 0x0007600001487983 */ /* 0x000f280000300a00 */
[----:B------:R1:W-:Y:S04]  /*1eb10*/  STL [R1+0x41c8], R0 ;  /* 0x0041c80001007387 */ /* 0x0003e80000100800 */
[----:B--2---:R-:W-:Y:S04]  /*1eb20*/  STL [R1+0x41cc], R54 ;  /* 0x0041cc3601007387 */ /* 0x004fe80000100800 */
[----:B------:R-:W2:Y:S01]  /*1eb30*/  LDL.LU.64 R68, [R1+0x718] ;  /* 0x0007180001447983 */ /* 0x000ea20000300a00 */
[----:B-1----:R-:W-:-:S03]  /*1eb40*/  IMAD.MOV.U32 R0, RZ, RZ, R55 ;  /* 0x000000ffff007224 */ /* 0x002fc600078e0037 */
[----:B------:R-:W2:Y:S04]  /*1eb50*/  LDL.LU.64 R66, [R1+0x1f0] ;  /* 0x0001f00001427983 */ /* 0x000ea80000300a00 */
[----:B------:R1:W-:Y:S04]  /*1eb60*/  STL [R1+0x41c0], R0 ;  /* 0x0041c00001007387 */ /* 0x0003e80000100800 */
[----:B------:R-:W-:Y:S04]  /*1eb70*/  STL [R1+0x41c4], R52 ;  /* 0x0041c43401007387 */ /* 0x000fe80000100800 */
        /* <DEDUP_REMOVED lines=9> */
[----:B------:R1:W-:Y:S04]  /*1ec10*/  STL [R1+0x41b4], R248 ;  /* 0x0041b4f801007387 */ /* 0x0003e80000100800 */
        /* <DEDUP_REMOVED lines=11> */
[----:B-1----:R-:W-:-:S03]  /*1ecd0*/  MOV R0, R235 ;  /* 0x000000eb00007202 */ /* 0x002fc60000000f00 */
[----:B------:R-:W2:Y:S04]  /*1ece0*/  LDL.LU.64 R234, [R1+0x10] ;  /* 0x0000100001ea7983 */ /* 0x000ea80000300a00 */
[----:B------:R3:W-:Y:S02]  /*1ecf0*/  STL [R1+0x4198], R0 ;  /* 0x0041980001007387 */ /* 0x0007e40000100800 */
[----:B---3--:R-:W-:Y:S02]  /*1ed00*/  IMAD.MOV.U32 R0, RZ, RZ, R71 ;  /* 0x000000ffff007224 */ /* 0x008fe400078e0047 */
[----:B------:R1:W-:Y:S04]  /*1ed10*/  STL [R1+0x419c], R70 ;  /* 0x00419c4601007387 */ /* 0x0003e80000100800 */
[----:B-1----:R-:W3:Y:S04]  /*1ed20*/  LDL.LU.64 R70, [R1+0x44e8] ;  /* 0x0044e80001467983 */ /* 0x002ee80000300a00 */
[----:B----4-:R-:W-:Y:S04]  /*1ed30*/  STL [R1+0x4194], R86 ;  /* 0x0041945601007387 */ /* 0x010fe80000100800 */
[----:B------:R1:W-:Y:S02]  /*1ed40*/  STL [R1+0x4190], R0 ;  /* 0x0041900001007387 */ /* 0x0003e40000100800 */
[----:B-1----:R-:W-:-:S02]  /*1ed50*/  IMAD.MOV.U32 R0, RZ, RZ, R87 ;  /* 0x000000ffff007224 */ /* 0x002fc400078e0057 */
[----:B------:R-:W4:Y:S04]  /*1ed60*/  LDL.LU.64 R86, [R1+0x44e0] ;  /* 0x0044e00001567983 */ /* 0x000f280000300a00 */
[----:B------:R-:W-:Y:S04]  /*1ed70*/  STL [R1+0x418c], R80 ;  /* 0x00418c5001007387 */ /* 0x000fe80000100800 */
[----:B------:R1:W-:Y:S02]  /*1ed80*/  STL [R1+0x4188], R0 ;  /* 0x0041880001007387 */ /* 0x0003e40000100800 */
[----:B-1----:R-:W-:-:S02]  /*1ed90*/  IMAD.MOV.U32 R0, RZ, RZ, R81 ;  /* 0x000000ffff007224 */ /* 0x002fc400078e0051 */
[----:B------:R-:W3:Y:S04]  /*1eda0*/  LDL.LU.64 R80, [R1+0x44d8] ;  /* 0x0044d80001507983 */ /* 0x000ee80000300a00 */
[----:B------:R-:W-:Y:S04]  /*1edb0*/  STL [R1+0x4184], R72 ;  /* 0x0041844801007387 */ /* 0x000fe80000100800 */
[----:B------:R1:W-:Y:S02]  /*1edc0*/  STL [R1+0x4180], R0 ;  /* 0x0041800001007387 */ /* 0x0003e40000100800 */
[----:B-1----:R-:W-:-:S02]  /*1edd0*/  IMAD.MOV.U32 R0, RZ, RZ, R73 ;  /* 0x000000ffff007224 */ /* 0x002fc400078e0049 */
[----:B------:R-:W3:Y:S04]  /*1ede0*/  LDL.LU.64 R72, [R1+0x44d0] ;  /* 0x0044d00001487983 */ /* 0x000ee80000300a00 */
[----:B--2---:R-:W-:Y:S04]  /*1edf0*/  STL [R1+0x417c], R68 ;  /* 0x00417c4401007387 */ /* 0x004fe80000100800 */
[----:B------:R1:W-:Y:S02]  /*1ee00*/  STL [R1+0x4178], R0 ;  /* 0x0041780001007387 */ /* 0x0003e40000100800 */
[----:B-1----:R-:W-:-:S02]  /*1ee10*/  IMAD.MOV.U32 R0, RZ, RZ, R69 ;  /* 0x000000ffff007224 */ /* 0x002fc400078e0045 */
[----:B------:R-:W2:Y:S04]  /*1ee20*/  LDL.LU.64 R68, [R1+0x44c8] ;  /* 0x0044c80001447983 */ /* 0x000ea80000300a00 */
[----:B------:R-:W-:Y:S04]  /*1ee30*/  STL [R1+0x4174], R66 ;  /* 0x0041744201007387 */ /* 0x000fe80000100800 */
[----:B------:R1:W-:Y:S02]  /*1ee40*/  STL [R1+0x4170], R0 ;  /* 0x0041700001007387 */ /* 0x0003e40000100800 */
[----:B-1----:R-:W-:-:S02]  /*1ee50*/  IMAD.MOV.U32 R0, RZ, RZ, R67 ;  /* 0x000000ffff007224 */ /* 0x002fc400078e0043 */
[----:B------:R-:W2:Y:S04]  /*1ee60*/  LDL.LU.64 R66, [R1+0x44c0] ;  /* 0x0044c00001427983 */ /* 0x000ea80000300a00 */
[----:B------:R-:W-:Y:S04]  /*1ee70*/  STL [R1+0x416c], R60 ;  /* 0x00416c3c01007387 */ /* 0x000fe80000100800 */
[----:B------:R1:W-:Y:S02]  /*1ee80*/  STL [R1+0x4168], R0 ;  /* 0x0041680001007387 */ /* 0x0003e40000100800 */
[----:B-1----:R-:W-:-:S02]  /*1ee90*/  MOV R0, R61 ;  /* 0x0000003d00007202 */ /* 0x002fc40000000f00 */
[----:B------:R-:W2:Y:S04]  /*1eea0*/  LDL.LU.64 R60, [R1+0x44b8] ;  /* 0x0044b800013c7983 */ /* 0x000ea80000300a00 */
[----:B------:R-:W-:Y:S04]  /*1eeb0*/  STL [R1+0x4164], R58 ;  /* 0x0041643a01007387 */ /* 0x000fe80000100800 */
        /* <DEDUP_REMOVED lines=26> */
[----:B------:R-:W3:Y:S04]  /*1f060*/  LDL.LU.64 R250, [R1+0x4480] ;  /* 0x0044800001fa7983 */ /* 0x000ee80000300a00 */
[----:B------:R-:W-:Y:S04]  /*1f070*/  STL [R1+0x4128], R236 ;  /* 0x004128ec01007387 */ /* 0x000fe80000100800 */
[----:B------:R1:W-:Y:S04]  /*1f080*/  STL [R1+0x412c], R0 ;  /* 0x00412c0001007387 */ /* 0x0003e80000100800 */
[----:B------:R-:W-:Y:S01]  /*1f090*/  STL [R1+0x4124], R234 ;  /* 0x004124ea01007387 */ /* 0x000fe20000100800 */
[----:B-1----:R-:W-:-:S05]  /*1f0a0*/  IMAD.MOV.U32 R0, RZ, RZ, R237 ;  /* 0x000000ffff007224 */ /* 0x002fca00078e00ed */
[----:B------:R1:W-:Y:S02]  /*1f0b0*/  STL [R1+0x4120], R0 ;  /* 0x0041200001007387 */ /* 0x0003e40000100800 */
[----:B-1----:R-:W-:Y:S02]  /*1f0c0*/  IMAD.MOV.U32 R0, RZ, RZ, R235 ;  /* 0x000000ffff007224 */ /* 0x002fe400078e00eb */
[----:B--2---:R-:W-:Y:S04]  /*1f0d0*/  STL [R1+0x411c], R248 ;  /* 0x00411cf801007387 */ /* 0x004fe80000100800 */
[----:B------:R-:W-:Y:S04]  /*1f0e0*/  STL [R1+0x4118], R0 ;  /* 0x0041180001007387 */ /* 0x000fe80000100800 */
[----:B------:R-:W-:Y:S04]  /*1f0f0*/  STL [R1+0x4110], R249 ;  /* 0x004110f901007387 */ /* 0x000fe80000100800 */
[----:B------:R-:W-:Y:S04]  /*1f100*/  STL [R1+0x4114], R64 ;  /* 0x0041144001007387 */ /* 0x000fe80000100800 */
[----:B------:R-:W-:Y:S04]  /*1f110*/  STL [R1+0x4108], R65 ;  /* 0x0041084101007387 */ /* 0x000fe80000100800 */
[----:B------:R-:W-:Y:S04]  /*1f120*/  STL [R1+0x410c], R68 ;  /* 0x00410c4401007387 */ /* 0x000fe80000100800 */
[----:B------:R1:W-:Y:S04]  /*1f130*/  STL [R1+0x4100], R69 ;  /* 0x0041004501007387 */ /* 0x0003e80000100800 */
[----:B---3--:R-:W-:Y:S04]  /*1f140*/  STL [R1+0x4104], R70 ;  /* 0x0041044601007387 */ /* 0x008fe80000100800 */
[----:B------:R-:W-:Y:S04]  /*1f150*/  STL [R1+0x40f8], R71 ;  /* 0x0040f84701007387 */ /* 0x000fe80000100800 */
[----:B------:R-:W-:Y:S04]  /*1f160*/  STL [R1+0x40fc], R74 ;  /* 0x0040fc4a01007387 */ /* 0x000fe80000100800 */
[----:B------:R-:W-:Y:S04]  /*1f170*/  STL [R1+0x40f0], R75 ;  /* 0x0040f04b01007387 */ /* 0x000fe80000100800 */
[----:B------:R-:W-:Y:S04]  /*1f180*/  STL [R1+0x40f4], R78 ;  /* 0x0040f44e01007387 */ /* 0x000fe80000100800 */
[----:B------:R2:W-:Y:S04]  /*1f190*/  STL [R1+0x40e8], R79 ;  /* 0x0040e84f01007387 */ /* 0x0005e80000100800 */
[----:B------:R-:W-:Y:S04]  /*1f1a0*/  STL [R1+0x40ec], R82 ;  /* 0x0040ec5201007387 */ /* 0x000fe80000100800 */
        /* <DEDUP_REMOVED lines=27> */
[----:B-1----:R-:W4:Y:S04]  /*1f360*/  LDL.LU.64 R68, [R1+0xb60] ;  /* 0x000b600001447983 */ /* 0x002f280000300a00 */
[----:B------:R-:W-:Y:S04]  /*1f370*/  STL [R1+0x407c], R134 ;  /* 0x00407c8601007387 */ /* 0x000fe80000100800 */
[----:B------:R-:W-:Y:S04]  /*1f380*/  STL [R1+0x4070], R135 ;  /* 0x0040708701007387 */ /* 0x000fe80000100800 */
[----:B------:R-:W4:Y:S04]  /*1f390*/  LDL.LU.64 R64, [R1+0xb58] ;  /* 0x000b580001407983 */ /* 0x000f280000300a00 */
        /* <DEDUP_REMOVED lines=8> */
[----:B--2---:R-:W2:Y:S04]  /*1f420*/  LDL.LU.64 R78, [R1+0xb20] ;  /* 0x000b2000014e7983 */ /* 0x004ea80000300a00 */
[----:B------:R-:W-:Y:S04]  /*1f430*/  STL [R1+0x405c], R150 ;  /* 0x00405c9601007387 */ /* 0x000fe80000100800 */
[----:B------:R-:W-:Y:S04]  /*1f440*/  STL [R1+0x4050], R151 ;  /* 0x0040509701007387 */ /* 0x000fe80000100800 */
[----:B------:R-:W2:Y:S04]  /*1f450*/  LDL.LU.64 R234, [R1+0xb08] ;  /* 0x000b080001ea7983 */ /* 0x000ea80000300a00 */
[----:B------:R-:W-:Y:S04]  /*1f460*/  STL [R1+0x4054], R154 ;  /* 0x0040549a01007387 */ /* 0x000fe80000100800 */
[----:B------:R-:W-:Y:S04]  /*1f470*/  STL [R1+0x4048], R155 ;  /* 0x0040489b01007387 */ /* 0x000fe80000100800 */
[----:B---3--:R-:W3:Y:S04]  /*1f480*/  LDL.LU.64 R88, [R1+0xaf8] ;  /* 0x000af80001587983 */ /* 0x008ee80000300a00 */
[----:B------:R-:W-:Y:S04]  /*1f490*/  STL [R1+0x404c], R158 ;  /* 0x00404c9e01007387 */ /* 0x000fe80000100800 */
[----:B------:R-:W-:Y:S04]  /*1f4a0*/  STL [R1+0x4040], R159 ;  /* 0x0040409f01007387 */ /* 0x000fe80000100800 */
[----:B------:R-:W3:Y:S04]  /*1f4b0*/  LDL.LU.64 R74, [R1+0xae0] ;  /* 0x000ae000014a7983 */ /* 0x000ee80000300a00 */
        /* <DEDUP_REMOVED lines=9> */
[----:B----4-:R1:W-:Y:S01]  /*1f550*/  STL [R1+0x4028], R68 ;  /* 0x0040284401007387 */ /* 0x0103e20000100800 */
[----:B------:R-:W-:-:S03]  /*1f560*/  IMAD.MOV.U32 R0, RZ, RZ, R69 ;  /* 0x000000ffff007224 */ /* 0x000fc600078e0045 */
[----:B-1----:R-:W4:Y:S04]  /*1f570*/  LDL.LU.64 R68, [R1+0xaa0] ;  /* 0x000aa00001447983 */ /* 0x002f280000300a00 */
[----:B------:R1:W-:Y:S04]  /*1f580*/  STL [R1+0x4020], R0 ;  /* 0x0040200001007387 */ /* 0x0003e80000100800 */
[----:B------:R1:W-:Y:S02]  /*1f590*/  STL [R1+0x4024], R64 ;  /* 0x0040244001007387 */ /* 0x0003e40000100800 */
[----:B-1----:R-:W-:-:S02]  /*1f5a0*/  IMAD.MOV.U32 R0, RZ, RZ, R65 ;  /* 0x000000ffff007224 */ /* 0x002fc400078e0041 */
[----:B------:R-:W4:Y:S04]  /*1f5b0*/  LDL.LU.64 R64, [R1+0xa80] ;  /* 0x000a800001407983 */ /* 0x000f280000300a00 */
[----:B------:R1:W-:Y:S04]  /*1f5c0*/  STL [R1+0x4018], R0 ;  /* 0x0040180001007387 */ /* 0x0003e80000100800 */
[----:B------:R1:W-:Y:S02]  /*1f5d0*/  STL [R1+0x401c], R248 ;  /* 0x00401cf801007387 */ /* 0x0003e40000100800 */
[----:B-1----:R-:W-:-:S02]  /*1f5e0*/  IMAD.MOV.U32 R0, RZ, RZ, R249 ;  /* 0x000000ffff007224 */ /* 0x002fc400078e00f9 */
[----:B------:R-:W4:Y:S04]  /*1f5f0*/  LDL.LU.64 R248, [R1+0xa70] ;  /* 0x000a700001f87983 */ /* 0x000f280000300a00 */
[----:B------:R1:W-:Y:S04]  /*1f600*/  STL [R1+0x4010], R0 ;  /* 0x0040100001007387 */ /* 0x0003e80000100800 */
[----:B------:R2:W-:Y:S01]  /*1f610*/  STL [R1+0x4014], R236 ;  /* 0x004014ec01007387 */ /* 0x0005e20000100800 */
[----:B-1----:R-:W-:-:S03]  /*1f620*/  IMAD.MOV.U32 R0, RZ, RZ, R237 ;  /* 0x000000ffff007224 */ /* 0x002fc600078e00ed */
[----:B--2---:R-:W2:Y:S04]  /*1f630*/  LDL.LU.64 R236, [R1+0xa60] ;  /* 0x000a600001ec7983 */ /* 0x004ea80000300a00 */
[----:B------:R1:W-:Y:S04]  /*1f640*/  STL [R1+0x4008], R0 ;  /* 0x0040080001007387 */ /* 0x0003e80000100800 */
[----:B------:R1:W-:Y:S02]  /*1f650*/  STL [R1+0x400c], R78 ;  /* 0x00400c4e01007387 */ /* 0x0003e40000100800 */
[----:B-1----:R-:W-:-:S02]  /*1f660*/  MOV R0, R79 ;  /* 0x0000004f00007202 */ /* 0x002fc40000000f00 */
[----:B------:R-:W2:Y:S04]  /*1f670*/  LDL.LU.64 R78, [R1+0xa38] ;  /* 0x000a3800014e7983 */ /* 0x000ea80000300a00 */
[----:B------:R1:W-:Y:S04]  /*1f680*/  STL [R1+0x4000], R0 ;  /* 0x0040000001007387 */ /* 0x0003e80000100800 */
[----:B------:R1:W-:Y:S02]  /*1f690*/  STL [R1+0x4004], R234 ;  /* 0x004004ea01007387 */ /* 0x0003e40000100800 */
[----:B-1----:R-:W-:-:S02]  /*1f6a0*/  IMAD.MOV.U32 R0, RZ, RZ, R235 ;  /* 0x000000ffff007224 */ /* 0x002fc400078e00eb */
[----:B------:R-:W2:Y:S04]  /*1f6b0*/  LDL.LU.64 R234, [R1+0xa28] ;  /* 0x000a280001ea7983 */ /* 0x000ea80000300a00 */
[----:B------:R1:W-:Y:S04]  /*1f6c0*/  STL [R1+0x3ff8], R0 ;  /* 0x003ff80001007387 */ /* 0x0003e80000100800 */
[----:B---3--:R3:W-:Y:S01]  /*1f6d0*/  STL [R1+0x3ffc], R88 ;  /* 0x003ffc5801007387 */ /* 0x0087e20000100800 */
[----:B-1----:R-:W-:-:S03]  /*1f6e0*/  IMAD.MOV.U32 R0, RZ, RZ, R89 ;  /* 0x000000ffff007224 */ /* 0x002fc600078e0059 */
[----:B---3--:R-:W3:Y:S04]  /*1f6f0*/  LDL.LU.64 R88, [R1+0xa18] ;  /* 0x000a180001587983 */ /* 0x008ee80000300a00 */
[----:B------:R1:W-:Y:S04]  /*1f700*/  STL [R1+0x3ff0], R0 ;  /* 0x003ff00001007387 */ /* 0x0003e80000100800 */
[----:B------:R1:W-:Y:S02]  /*1f710*/  STL [R1+0x3ff4], R74 ;  /* 0x003ff44a01007387 */ /* 0x0003e40000100800 */
[----:B-1----:R-:W-:-:S02]  /*1f720*/  IMAD.MOV.U32 R0, RZ, RZ, R75 ;  /* 0x000000ffff007224 */ /* 0x002fc400078e004b */
[----:B------:R-:W3:Y:S04]  /*1f730*/  LDL.LU.64 R74, [R1+0x9f0] ;  /* 0x0009f000014a7983 */ /* 0x000ee80000300a00 */
        /* <DEDUP_REMOVED lines=13> */
[----:B----4-:R4:W-:Y:S01]  /*1f810*/  STL [R1+0x3fd4], R68 ;  /* 0x003fd44401007387 */ /* 0x0109e20000100800 */
[----:B-1----:R-:W-:-:S03]  /*1f820*/  MOV R0, R69 ;  /* 0x0000004500007202 */ /* 0x002fc60000000f00 */
[----:B----4-:R-:W4:Y:S04]  /*1f830*/  LDL.LU.64 R68, [R1+0x9b8] ;  /* 0x0009b80001447983 */ /* 0x010f280000300a00 */
        /* <DEDUP_REMOVED lines=9> */
[----:B--2---:R2:W-:Y:S01]  /*1f8d0*/  STL [R1+0x3fbc], R236 ;  /* 0x003fbcec01007387 */ /* 0x0045e20000100800 */
[----:B-1----:R-:W-:-:S03]  /*1f8e0*/  IMAD.MOV.U32 R0, RZ, RZ, R237 ;  /* 0x000000ffff007224 */ /* 0x002fc600078e00ed */
[----:B--2---:R-:W2:Y:S04]  /*1f8f0*/  LDL.LU.64 R236, [R1+0x990] ;  /* 0x0009900001ec7983 */ /* 0x004ea80000300a00 */
[----:B------:R1:W-:Y:S04]  /*1f900*/  STL [R1+0x3fb0], R0 ;  /* 0x003fb00001007387 */ /* 0x0003e80000100800 */
[----:B------:R1:W-:Y:S02]  /*1f910*/  STL [R1+0x3fb4], R78 ;  /* 0x003fb44e01007387 */ /* 0x0003e40000100800 */
[----:B-1----:R-:W-:-:S02]  /*1f920*/  IMAD.MOV.U32 R0, RZ, RZ, R79 ;  /* 0x000000ffff007224 */ /* 0x002fc400078e004f */
        /* <DEDUP_REMOVED lines=11> */
[----:B-1----:R-:W-:-:S02]  /*1f9e0*/  MOV R0, R75 ;  /* 0x0000004b00007202 */ /* 0x002fc40000000f00 */
        /* <DEDUP_REMOVED lines=15> */
[----:B-1----:R-:W-:-:S03]  /*1fae0*/  IMAD.MOV.U32 R0, RZ, RZ, R69 ;  /* 0x000000ffff007224 */ /* 0x002fc600078e0045 */
        /* <DEDUP_REMOVED lines=11> */
[----:B-1----:R-:W-:-:S03]  /*1fba0*/  MOV R0, R237 ;  /* 0x000000ed00007202 */ /* 0x002fc60000000f00 */
        /* <DEDUP_REMOVED lines=26> */
[----:B------:R-:W-:Y:S04]  /*1fd50*/  STL [R1+0x3f2c], R82 ;  /* 0x003f2c5201007387 */ /* 0x000fe80000100800 */
[----:B------:R-:W3:Y:S01]  /*1fd60*/  LDL.LU.64 R92, [R1+0x890] ;  /* 0x00089000015c7983 */ /* 0x000ee20000300a00 */
[----:B-1----:R-:W-:-:S05]  /*1fd70*/  MOV R0, R83 ;  /* 0x0000005300007202 */ /* 0x002fca0000000f00 */
        /* <DEDUP_REMOVED lines=17> */
[----:B------:R-:W-:Y:S04]  /*1fe90*/  STL [R1+0x3f04], R78 ;  /* 0x003f044e01007387 */ /* 0x000fe80000100800 */
[----:B------:R-:W2:Y:S01]  /*1fea0*/  LDL.LU.64 R82, [R1+0x838] ;  /* 0x0008380001527983 */ /* 0x000ea20000300a00 */
[----:B-1----:R-:W-:-:S05]  /*1feb0*/  IMAD.MOV.U32 R0, RZ, RZ, R79 ;  /* 0x000000ffff007224 */ /* 0x002fca00078e004f */
[----:B------:R1:W-:Y:S02]  /*1fec0*/  STL [R1+0x3ef8], R0 ;  /* 0x003ef80001007387 */ /* 0x0003e40000100800 */
[----:B-1----:R-:W-:Y:S02]  /*1fed0*/  IMAD.MOV.U32 R0, RZ, RZ, R235 ;  /* 0x000000ffff007224 */ /* 0x002fe400078e00eb */
[----:B------:R1:W-:Y:S04]  /*1fee0*/  STL [R1+0x3efc], R234 ;  /* 0x003efcea01007387 */ /* 0x0003e80000100800 */
[----:B-1----:R-:W2:Y:S04]  /*1fef0*/  LDL.LU.64 R234, [R1+0x830] ;  /* 0x0008300001ea7983 */ /* 0x002ea80000300a00 */
[----:B------:R1:W-:Y:S04]  /*1ff00*/  STL [R1+0x3ef0], R0 ;  /* 0x003ef00001007387 */ /* 0x0003e80000100800 */
[----:B---3--:R3:W-:Y:S04]  /*1ff10*/  STL [R1+0x3ef4], R88 ;  /* 0x003ef45801007387 */ /* 0x0087e80000100800 */
[----:B------:R-:W2:Y:S01]  /*1ff20*/  LDL.LU.64 R78, [R1+0x828] ;  /* 0x00082800014e7983 */ /* 0x000ea20000300a00 */
[----:B-1----:R-:W-:-:S03]  /*1ff30*/  MOV R0, R89 ;  /* 0x0000005900007202 */ /* 0x002fc60000000f00 */
[----:B------:R-:W-:Y:S04]  /*1ff40*/  STL [R1+0x3eec], R74 ;  /* 0x003eec4a01007387 */ /* 0x000fe80000100800 */
[----:B------:R1:W-:Y:S04]  /*1ff50*/  STL [R1+0x3ee8], R0 ;  /* 0x003ee80001007387 */ /* 0x0003e80000100800 */
[----:B---3--:R-:W3:Y:S01]  /*1ff60*/  LDL.LU.64 R88, [R1+0x810] ;  /* 0x0008100001587983 */ /* 0x008ee20000300a00 */
[----:B-1----:R-:W-:-:S03]  /*1ff70*/  IMAD.MOV.U32 R0, RZ, RZ, R75 ;  /* 0x000000ffff007224 */ /* 0x002fc600078e004b */
[----:B------:R-:W-:Y:S04]  /*1ff80*/  STL [R1+0x3ee4], R70 ;  /* 0x003ee44601007387 */ /* 0x000fe80000100800 */
[----:B------:R1:W-:Y:S04]  /*1ff90*/  STL [R1+0x3ee0], R0 ;  /* 0x003ee00001007387 */ /* 0x0003e80000100800 */
[----:B------:R-:W3:Y:S01]  /*1ffa0*/  LDL.LU.64 R74, [R1+0x808] ;  /* 0x00080800014a7983 */ /* 0x000ee20000300a00 */
        /* <DEDUP_REMOVED lines=9> */
[----:B----4-:R-:W-:Y:S04]  /*20040*/  STL [R1+0x3ecc], R68 ;  /* 0x003ecc4401007387 */ /* 0x010fe80000100800 */
[----:B------:R1:W-:Y:S02]  /*20050*/  STL [R1+0x3ec8], R0 ;  /* 0x003ec80001007387 */ /* 0x0003e40000100800 */
[----:B-1----:R-:W-:Y:S02]  /*20060*/  IMAD.MOV.U32 R0, RZ, RZ, R69 ;  /* 0x000000ffff007224 */ /* 0x002fe400078e0045 */
[----:B------:R-:W4:Y:S04]  /*20070*/  LDL.LU.64 R68, [R1+0x7c8] ;  /* 0x0007c80001447983 */ /* 0x000f280000300a00 */
[----:B------:R1:W-:Y:S04]  /*20080*/  STL [R1+0x3ec4], R0 ;  /* 0x003ec40001007387 */ /* 0x0003e80000100800 */
[----:B------:R1:W-:Y:S02]  /*20090*/  STL [R1+0x3ec0], R64 ;  /* 0x003ec04001007387 */ /* 0x0003e40000100800 */
[----:B-1----:R-:W-:-:S02]  /*200a0*/  IMAD.MOV.U32 R0, RZ, RZ, R65 ;  /* 0x000000ffff007224 */ /* 0x002fc400078e0041 */
[----:B------:R-:W4:Y:S04]  /*200b0*/  LDL.LU.64 R64, [R1+0x7b8] ;  /* 0x0007b80001407983 */ /* 0x000f280000300a00 */
[----:B------:R1:W-:Y:S04]  /*200c0*/  STL [R1+0x3eb8], R0 ;  /* 0x003eb80001007387 */ /* 0x0003e80000100800 */
[----:B------:R1:W-:Y:S02]  /*200d0*/  STL [R1+0x3ebc], R248 ;  /* 0x003ebcf801007387 */ /* 0x0003e40000100800 */
[----:B-1----:R-:W-:-:S02]  /*200e0*/  MOV R0, R249 ;  /* 0x000000f900007202 */ /* 0x002fc40000000f00 */
        /* <DEDUP_REMOVED lines=16> */
[----:B---3--:R-:W-:Y:S04]  /*201f0*/  STL [R1+0x3e94], R88 ;  /* 0x003e945801007387 */ /* 0x008fe80000100800 */
        /* <DEDUP_REMOVED lines=10> */
[----:B-1----:R-:W-:-:S03]  /*202a0*/  MOV R0, R71 ;  /* 0x0000004700007202 */ /* 0x002fc60000000f00 */
[----:B------:R-:W-:Y:S04]  /*202b0*/  STL [R1+0x3e7c], R84 ;  /* 0x003e7c5401007387 */ /* 0x000fe80000100800 */
[----:B------:R1:W-:Y:S04]  /*202c0*/  STL [R1+0x3e78], R0 ;  /* 0x003e780001007387 */ /* 0x0003e80000100800 */
[----:B------:R-:W3:Y:S04]  /*202d0*/  LDL.LU.64 R70, [R1+0x208] ;  /* 0x0002080001467983 */ /* 0x000ee80000300a00 */
[----:B------:R-:W3:Y:S01]  /*202e0*/  LDL.LU.64 R92, [R1+0x200] ;  /* 0x00020000015c7983 */ /* 0x000ee20000300a00 */
[----:B-1----:R-:W-:-:S05]  /*202f0*/  IMAD.MOV.U32 R0, RZ, RZ, R85 ;  /* 0x000000ffff007224 */ /* 0x002fca00078e0055 */
        /* <DEDUP_REMOVED lines=9> */
[----:B------:R2:W-:Y:S04]  /*20390*/  STL [R1+0x3e64], R248 ;  /* 0x003e64f801007387 */ /* 0x0005e80000100800 */
[----:B------:R-:W4:Y:S01]  /*203a0*/  LDL.LU.64 R88, [R1+0x1d0] ;  /* 0x0001d00001587983 */ /* 0x000f220000300a00 */
[----:B-1----:R-:W-:-:S03]  /*203b0*/  IMAD.MOV.U32 R0, RZ, RZ, R249 ;  /* 0x000000ffff007224 */ /* 0x002fc600078e00f9 */
[----:B--2---:R-:W-:Y:S04]  /*203c0*/  STL [R1+0x3e5c], R236 ;  /* 0x003e5cec01007387 */ /* 0x004fe80000100800 */
[----:B------:R1:W-:Y:S04]  /*203d0*/  STL [R1+0x3e58], R0 ;  /* 0x003e580001007387 */ /* 0x0003e80000100800 */
[----:B------:R-:W2:Y:S01]  /*203e0*/  LDL.LU.64 R248, [R1+0x1b8] ;  /* 0x0001b80001f87983 */ /* 0x000ea20000300a00 */
[----:B-1----:R-:W-:-:S03]  /*203f0*/  IMAD.MOV.U32 R0, RZ, RZ, R237 ;  /* 0x000000ffff007224 */ /* 0x002fc600078e00ed */
[----:B------:R-:W-:Y:S04]  /*20400*/  STL [R1+0x3e54], R82 ;  /* 0x003e545201007387 */ /* 0x000fe80000100800 */
[----:B------:R1:W-:Y:S04]  /*20410*/  STL [R1+0x3e50], R0 ;  /* 0x003e500001007387 */ /* 0x0003e80000100800 */
[----:B------:R-:W2:Y:S04]  /*20420*/  LDL.LU.64 R236, [R1+0x1b0] ;  /* 0x0001b00001ec7983 */ /* 0x000ea80000300a00 */
[----:B------:R-:W2:Y:S01]  /*20430*/  LDL.LU.64 R84, [R1+0x1a0] ;  /* 0x0001a00001547983 */ /* 0x000ea20000300a00 */
[----:B-1----:R-:W-:-:S05]  /*20440*/  IMAD.MOV.U32 R0, RZ, RZ, R83 ;  /* 0x000000ffff007224 */ /* 0x002fca00078e0053 */
[----:B------:R1:W-:Y:S04]  /*20450*/  STL [R1+0x3e48], R0 ;  /* 0x003e480001007387 */ /* 0x0003e80000100800 */
[----:B------:R1:W-:Y:S02]  /*20460*/  STL [R1+0x3e4c], R234 ;  /* 0x003e4cea01007387 */ /* 0x0003e40000100800 */
[----:B-1----:R-:W-:Y:S02]  /*20470*/  MOV R0, R235 ;  /* 0x000000eb00007202 */ /* 0x002fe40000000f00 */
[----:B------:R-:W2:Y:S04]  /*20480*/  LDL.LU.64 R234, [R1+0x190] ;  /* 0x0001900001ea7983 */ /* 0x000ea80000300a00 */
[----:B------:R1:W-:Y:S04]  /*20490*/  STL [R1+0x3e40], R0 ;  /* 0x003e400001007387 */ /* 0x0003e80000100800 */
[----:B---3--:R3:W-:Y:S01]  /*204a0*/  STL [R1+0x3e44], R78 ;  /* 0x003e444e01007387 */ /* 0x0087e20000100800 */
[----:B-1----:R-:W-:-:S03]  /*204b0*/  IMAD.MOV.U32 R0, RZ, RZ, R79 ;  /* 0x000000ffff007224 */ /* 0x002fc600078e004f */
[----:B------:R-:W2:Y:S04]  /*204c0*/  LDL.LU.64 R82, [R1+0x188] ;  /* 0x0001880001527983 */ /* 0x000ea80000300a00 */
        /* <DEDUP_REMOVED lines=9> */
[----:B------:R1:W-:Y:S02]  /*20560*/  STL [R1+0x3e2c], R70 ;  /* 0x003e2c4601007387 */ /* 0x0003e40000100800 */
[----:B-1----:R-:W-:-:S02]  /*20570*/  IMAD.MOV.U32 R0, RZ, RZ, R71 ;  /* 0x000000ffff007224 */ /* 0x002fc400078e0047 */
        /* <DEDUP_REMOVED lines=10> */
[----:B-1----:R-:W-:-:S02]  /*20620*/  MOV R0, R65 ;  /* 0x0000004100007202 */ /* 0x002fc40000000f00 */
[----:B------:R-:W-:Y:S04]  /*20630*/  STL [R1+0x3e0c], R88 ;  /* 0x003e0c5801007387 */ /* 0x000fe80000100800 */
[----:B------:R1:W-:Y:S04]  /*20640*/  STL [R1+0x3e08], R0 ;  /* 0x003e080001007387 */ /* 0x0003e80000100800 */
[----:B------:R-:W4:Y:S01]  /*20650*/  LDL.LU.64 R64, [R1+0x130] ;  /* 0x0001300001407983 */ /* 0x000f220000300a00 */
[----:B-1----:R-:W-:-:S03]  /*20660*/  IMAD.MOV.U32 R0, RZ, RZ, R89 ;  /* 0x000000ffff007224 */ /* 0x002fc600078e0059 */
[----:B--2---:R-:W-:Y:S04]  /*20670*/  STL [R1+0x3e04], R248 ;  /* 0x003e04f801007387 */ /* 0x004fe80000100800 */
        /* <DEDUP_REMOVED lines=15> */
[----:B------:R-:W-:Y:S01]  /*20770*/  STL [R1+0x3de4], R82 ;  /* 0x003de45201007387 */ /* 0x000fe20000100800 */
[----:B-1----:R-:W-:-:S03]  /*20780*/  IMAD.MOV.U32 R0, RZ, RZ, R83 ;  /* 0x000000ffff007224 */ /* 0x002fc600078e0053 */
[----:B---3--:R-:W-:Y:S04]  /*20790*/  STL [R1+0x3ddc], R78 ;  /* 0x003ddc4e01007387 */ /* 0x008fe80000100800 */
[----:B------:R1:W-:Y:S04]  /*207a0*/  STL [R1+0x3dd8], R0 ;  /* 0x003dd80001007387 */ /* 0x0003e80000100800 */
[----:B------:R-:W3:Y:S04]  /*207b0*/  LDL.LU.64 R108, [R1+0x100] ;  /* 0x00010000016c7983 */ /* 0x000ee80000300a00 */
[----:B------:R-:W3:Y:S01]  /*207c0*/  LDL.LU.64 R104, [R1+0xf0] ;  /* 0x0000f00001687983 */ /* 0x000ee20000300a00 */
[----:B-1----:R-:W-:-:S05]  /*207d0*/  MOV R0, R79 ;  /* 0x0000004f00007202 */ /* 0x002fca0000000f00 */
[----:B------:R1:W-:Y:S04]  /*207e0*/  STL [R1+0x3dd0], R0 ;  /* 0x003dd00001007387 */ /* 0x0003e80000100800 */
[----:B------:R-:W-:Y:S04]  /*207f0*/  STL [R1+0x3dd4], R74 ;  /* 0x003dd44a01007387 */ /* 0x000fe80000100800 */
[----:B------:R-:W3:Y:S01]  /*20800*/  LDL.LU.64 R100, [R1+0xd8] ;  /* 0x0000d80001647983 */ /* 0x000ee20000300a00 */
[----:B-1----:R-:W-:-:S03]  /*20810*/  IMAD.MOV.U32 R0, RZ, RZ, R75 ;  /* 0x000000ffff007224 */ /* 0x002fc600078e004b */
[----:B------:R-:W3:Y:S04]  /*20820*/  LDL.LU.64 R96, [R1+0xd0] ;  /* 0x0000d00001607983 */ /* 0x000ee80000300a00 */
[----:B------:R1:W-:Y:S04]  /*20830*/  STL [R1+0x3dc8], R0 ;  /* 0x003dc80001007387 */ /* 0x0003e80000100800 */
[----:B------:R-:W-:Y:S04]  /*20840*/  STL [R1+0x3dcc], R70 ;  /* 0x003dcc4601007387 */ /* 0x000fe80000100800 */
[----:B------:R-:W3:Y:S01]  /*20850*/  LDL.LU.64 R92, [R1+0xc0] ;  /* 0x0000c000015c7983 */ /* 0x000ee20000300a00 */
[----:B-1----:R-:W-:-:S03]  /*20860*/  IMAD.MOV.U32 R0, RZ, RZ, R71 ;  /* 0x000000ffff007224 */ /* 0x002fc600078e0047 */
[----:B------:R-:W3:Y:S04]  /*20870*/  LDL.LU.64 R88, [R1+0xb0] ;  /* 0x0000b00001587983 */ /* 0x000ee80000300a00 */
[----:B------:R1:W-:Y:S04]  /*20880*/  STL [R1+0x3dc0], R0 ;  /* 0x003dc00001007387 */ /* 0x0003e80000100800 */
[----:B----4-:R-:W-:Y:S04]  /*20890*/  STL [R1+0x3dc4], R68 ;  /* 0x003dc44401007387 */ /* 0x010fe80000100800 */
[----:B------:R-:W4:Y:S01]  /*208a0*/  LDL.LU.64 R84, [R1+0xa8] ;  /* 0x0000a80001547983 */ /* 0x000f220000300a00 */
[----:B-1----:R-:W-:-:S03]  /*208b0*/  IMAD.MOV.U32 R0, RZ, RZ, R69 ;  /* 0x000000ffff007224 */ /* 0x002fc600078e0045 */
[----:B------:R-:W4:Y:S04]  /*208c0*/  LDL.LU.64 R82, [R1+0x98] ;  /* 0x0000980001527983 */ /* 0x000f280000300a00 */
        /* <DEDUP_REMOVED lines=19> */
[----:B------:R-:W2:Y:S04]  /*20a00*/  LDL.LU.64 R234, [R1] ;  /* 0x0000000001ea7983 */ /* 0x000ea80000300a00 */
[----:B------:R3:W-:Y:S02]  /*20a10*/  STL [R1+0x3d98], R0 ;  /* 0x003d980001007387 */ /* 0x0007e40000100800 */
[----:B---3--:R-:W-:Y:S02]  /*20a20*/  IMAD.MOV.U32 R0, RZ, RZ, R109 ;  /* 0x000000ffff007224 */ /* 0x008fe400078e006d */
[----:B------:R-:W-:Y:S04]  /*20a30*/  STL [R1+0x3d9c], R108 ;  /* 0x003d9c6c01007387 */ /* 0x000fe80000100800 */
[----:B------:R-:W-:Y:S04]  /*20a40*/  STL [R1+0x3d94], R104 ;  /* 0x003d946801007387 */ /* 0x000fe80000100800 */
[----:B------:R1:W-:Y:S02]  /*20a50*/  STL [R1+0x3d90], R0 ;  /* 0x003d900001007387 */ /* 0x0003e40000100800 */
[----:B-1----:R-:W-:-:S02]  /*20a60*/  IMAD.MOV.U32 R0, RZ, RZ, R105 ;  /* 0x000000ffff007224 */ /* 0x002fc400078e0069 */
[----:B------:R-:W-:Y:S04]  /*20a70*/  STL [R1+0x3d8c], R100 ;  /* 0x003d8c6401007387 */ /* 0x000fe80000100800 */
[----:B------:R1:W-:Y:S04]  /*20a80*/  STL [R1+0x3d88], R0 ;  /* 0x003d880001007387 */ /* 0x0003e80000100800 */
[----:B------:R-:W-:Y:S01]  /*20a90*/  STL [R1+0x3d84], R96 ;  /* 0x003d846001007387 */ /* 0x000fe20000100800 */
[----:B-1----:R-:W-:-:S05]  /*20aa0*/  IMAD.MOV.U32 R0, RZ, RZ, R101 ;  /* 0x000000ffff007224 */ /* 0x002fca00078e0065 */
[----:B------:R1:W-:Y:S04]  /*20ab0*/  STL [R1+0x3d80], R0 ;  /* 0x003d800001007387 */ /* 0x0003e80000100800 */
[----:B------:R-:W-:Y:S01]  /*20ac0*/  STL [R1+0x3d7c], R92 ;  /* 0x003d7c5c01007387 */ /* 0x000fe20000100800 */
[----:B-1----:R-:W-:-:S05]  /*20ad0*/  IMAD.MOV.U32 R0, RZ, RZ, R97 ;  /* 0x000000ffff007224 */ /* 0x002fca00078e0061 */
[----:B------:R1:W-:Y:S04]  /*20ae0*/  STL [R1+0x3d78], R0 ;  /* 0x003d780001007387 */ /* 0x0003e80000100800 */
[----:B------:R-:W-:Y:S01]  /*20af0*/  STL [R1+0x3d74], R88 ;  /* 0x003d745801007387 */ /* 0x000fe20000100800 */
[----:B-1----:R-:W-:-:S05]  /*20b00*/  IMAD.MOV.U32 R0, RZ, RZ, R93 ;  /* 0x000000ffff007224 */ /* 0x002fca00078e005d */
[----:B------:R1:W-:Y:S02]  /*20b10*/  STL [R1+0x3d70], R0 ;  /* 0x003d700001007387 */ /* 0x0003e40000100800 */
[----:B-1----:R-:W-:Y:S02]  /*20b20*/  IMAD.MOV.U32 R0, RZ, RZ, R89 ;  /* 0x000000ffff007224 */ /* 0x002fe400078e0059 */
[----:B----4-:R-:W-:Y:S04]  /*20b30*/  STL [R1+0x3d6c], R84 ;  /* 0x003d6c5401007387 */ /* 0x010fe80000100800 */
[----:B------:R1:W-:Y:S04]  /*20b40*/  STL [R1+0x3d68], R0 ;  /* 0x003d680001007387 */ /* 0x0003e80000100800 */
[----:B------:R-:W-:Y:S01]  /*20b50*/  STL [R1+0x3d64], R82 ;  /* 0x003d645201007387 */ /* 0x000fe20000100800 */
[----:B-1----:R-:W-:-:S05]  /*20b60*/  MOV R0, R85 ;  /* 0x0000005500007202 */ /* 0x002fca0000000f00 */
        /* <DEDUP_REMOVED lines=8> */
[----:B--2---:R-:W-:Y:S04]  /*20bf0*/  STL [R1+0x3d4c], R70 ;  /* 0x003d4c4601007387 */ /* 0x004fe80000100800 */
        /* <DEDUP_REMOVED lines=165> */
[----:B------:R-:W2:Y:S04]  /*21650*/  LDL.LU.64 R88, [R1+0xff0] ;  /* 0x000ff00001587983 */ /* 0x000ea80000300a00 */
[----:B------:R-:W3:Y:S04]  /*21660*/  LDL.LU.64 R74, [R1+0xfe8] ;  /* 0x000fe800014a7983 */ /* 0x000ee80000300a00 */
[----:B------:R-:W-:Y:S04]  /*21670*/  STL [R1+0x3ac8], R77 ;  /* 0x003ac84d01007387 */ /* 0x000fe80000100800 */
[----:B------:R-:W1:Y:S04]  /*21680*/  LDL.LU.64 R84, [R1+0xfe0] ;  /* 0x000fe00001547983 */ /* 0x000e680000300a00 */
[----:B------:R-:W4:Y:S04]  /*21690*/  LDL.LU.64 R70, [R1+0xfd8] ;  /* 0x000fd80001467983 */ /* 0x000f280000300a00 */
[----:B------:R-:W-:Y:S04]  /*216a0*/  STL [R1+0x3acc], R90 ;  /* 0x003acc5a01007387 */ /* 0x000fe80000100800 */
[----:B------:R1:W-:Y:S04]  /*216b0*/  STL [R1+0x3ac0], R91 ;  /* 0x003ac05b01007387 */ /* 0x0003e80000100800 */
[----:B------:R-:W4:Y:S04]  /*216c0*/  LDL.LU.64 R68, [R1+0xfd0] ;  /* 0x000fd00001447983 */ /* 0x000f280000300a00 */
[----:B------:R1:W-:Y:S04]  /*216d0*/  STL [R1+0x3ac4], R106 ;  /* 0x003ac46a01007387 */ /* 0x0003e80000100800 */
[----:B------:R1:W-:Y:S04]  /*216e0*/  STL [R1+0x3ab8], R107 ;  /* 0x003ab86b01007387 */ /* 0x0003e80000100800 */
[----:B------:R1:W-:Y:S04]  /*216f0*/  STL [R1+0x3abc], R120 ;  /* 0x003abc7801007387 */ /* 0x0003e80000100800 */
[----:B------:R-:W4:Y:S04]  /*21700*/  LDL.LU.64 R82, [R1+0xfc8] ;  /* 0x000fc80001527983 */ /* 0x000f280000300a00 */
        /* <DEDUP_REMOVED lines=18> */
[----:B------:R-:W4:Y:S01]  /*21830*/  LDL.LU.64 R114, [R1+0xf98] ;  /* 0x000f980001727983 */ /* 0x000f220000300a00 */
[----:B--2---:R-:W-:-:S04]  /*21840*/  IMAD.WIDE R100, R3, 0x4, R88 ;  /* 0x0000000403647825 */ /* 0x004fc800078e0258 */
[C---:B---3--:R-:W-:Y:S01]  /*21850*/  IMAD.WIDE R96, R3.reuse, 0x4, R74 ;  /* 0x0000000403607825 */ /* 0x048fe200078e024a */
[----:B------:R2:W-:Y:S04]  /*21860*/  LDGSTS.E [R246+0x68600], [R100.64], P3 ;  /* 0x6860000064f67fae */ /* 0x0005e80009921844 */
[----:B------:R-:W3:Y:S01]  /*21870*/  LDL.LU.64 R74, [R1+0xf90] ;  /* 0x000f9000014a7983 */ /* 0x000ee20000300a00 */
[----:B-1----:R-:W-:-:S03]  /*21880*/  IMAD.WIDE R94, R3, 0x4, R84 ;  /* 0x00000004035e7825 */ /* 0x002fc600078e0254 */
[----:B------:R-:W2:Y:S01]  /*21890*/  LDL.LU.64 R244, [R1+0xf88] ;  /* 0x000f880001f47983 */ /* 0x000ea20000300a00 */
[----:B----4-:R-:W-:-:S03]  /*218a0*/  IMAD.WIDE R92, R3, 0x4, R70 ;  /* 0x00000004035c7825 */ /* 0x010fc600078e0246 */
[----:B------:R1:W-:Y:S04]  /*218b0*/  STL.64 [R1+0x35b0], R100 ;  /* 0x0035b06401007387 */ /* 0x0003e80000100a00 */
[----:B------:R-:W4:Y:S04]  /*218c0*/  LDL.LU.64 R70, [R1+0xf80] ;  /* 0x000f800001467983 */ /* 0x000f280000300a00 */
[----:B------:R1:W-:Y:S01]  /*218d0*/  LDGSTS.E [R246+0x68e00], [R96.64], P3 ;  /* 0x68e0000060f67fae */ /* 0x0003e20009921844 */
[----:B------:R-:W-:-:S03]  /*218e0*/  IMAD.WIDE R90, R3, 0x4, R68 ;  /* 0x00000004035a7825 */ /* 0x000fc600078e0244 */
[----:B------:R1:W-:Y:S04]  /*218f0*/  LDGSTS.E [R246+0x69600], [R94.64], P3 ;  /* 0x696000005ef67fae */ /* 0x0003e80009921844 */
[----:B------:R-:W4:Y:S04]  /*21900*/  LDL.LU.64 R68, [R1+0xf78] ;  /* 0x000f780001447983 */ /* 0x000f280000300a00 */
[----:B------:R1:W-:Y:S04]  /*21910*/  STL.64 [R1+0x35a8], R96 ;  /* 0x0035a86001007387 */ /* 0x0003e80000100a00 */
[----:B------:R-:W4:Y:S01]  /*21920*/  LDL.LU.64 R108, [R1+0xf70] ;  /* 0x000f7000016c7983 */ /* 0x000f220000300a00 */
[----:B------:R-:W-:-:S03]  /*21930*/  IMAD.WIDE R88, R3, 0x4, R82 ;  /* 0x0000000403587825 */ /* 0x000fc600078e0252 */
[----:B------:R1:W-:Y:S04]  /*21940*/  STL.64 [R1+0x35a0], R94 ;  /* 0x0035a05e01007387 */ /* 0x0003e80000100a00 */
[----:B------:R1:W-:Y:S04]  /*21950*/  LDGSTS.E [R246+0x69e00], [R92.64], P3 ;  /* 0x69e000005cf67fae */ /* 0x0003e80009921844 */
[----:B------:R1:W-:Y:S01]  /*21960*/  LDGSTS.E [R246+0x6a600], [R90.64], P3 ;  /* 0x6a6000005af67fae */ /* 0x0003e20009921844 */
[----:B------:R-:W-:-:S03]  /*21970*/  IMAD.WIDE R86, R3, 0x4, R64 ;  /* 0x0000000403567825 */ /* 0x000fc600078e0240 */
[----:B------:R1:W-:Y:S04]  /*21980*/  LDGSTS.E [R246+0x6ae00], [R88.64], P3 ;  /* 0x6ae0000058f67fae */ /* 0x0003e80009921844 */
[----:B------:R-:W4:Y:S04]  /*21990*/  LDL.LU.64 R64, [R1+0xf68] ;  /* 0x000f680001407983 */ /* 0x000f280000300a00 */
[----:B------:R1:W-:Y:S04]  /*219a0*/  STL.64 [R1+0x3598], R92 ;  /* 0x0035985c01007387 */ /* 0x0003e80000100a00 */
[----:B------:R-:W4:Y:S04]  /*219b0*/  LDL.LU.64 R104, [R1+0xf60] ;  /* 0x000f600001687983 */ /* 0x000f280000300a00 */
[----:B------:R1:W-:Y:S01]  /*219c0*/  STL.64 [R1+0x3590], R90 ;  /* 0x0035905a01007387 */ /* 0x0003e20000100a00 */
[----:B------:R-:W-:-:S03]  /*219d0*/  IMAD.WIDE R84, R3, 0x4, R78 ;  /* 0x0000000403547825 */ /* 0x000fc600078e024e */
[----:B------:R1:W-:Y:S01]  /*219e0*/  LDGSTS.E [R246+0x6b600], [R86.64], P3 ;  /* 0x6b60000056f67fae */ /* 0x0003e20009921844 */
[----:B------:R-:W-:-:S03]  /*219f0*/  IMAD.WIDE R82, R3, 0x4, R248 ;  /* 0x0000000403527825 */ /* 0x000fc600078e02f8 */
[----:B------:R1:W-:Y:S04]  /*21a00*/  LDGSTS.E [R246+0x6be00], [R84.64], P3 ;  /* 0x6be0000054f67fae */ /* 0x0003e80009921844 */
[----:B------:R-:W4:Y:S04]  /*21a10*/  LDL.LU.64 R248, [R1+0xf58] ;  /* 0x000f580001f87983 */ /* 0x000f280000300a00 */
[----:B------:R1:W-:Y:S01]  /*21a20*/  STL.64 [R1+0x3588], R88 ;  /* 0x0035885801007387 */ /* 0x0003e20000100a00 */
[----:B------:R-:W-:-:S03]  /*21a30*/  IMAD.WIDE R80, R3, 0x4, R236 ;  /* 0x0000000403507825 */ /* 0x000fc600078e02ec */
[----:B------:R-:W4:Y:S04]  /*21a40*/  LDL.LU.64 R126, [R1+0xf50] ;  /* 0x000f5000017e7983 */ /* 0x000f280000300a00 */
[----:B------:R-:W4:Y:S04]  /*21a50*/  LDL.LU.64 R236, [R1+0xf48] ;  /* 0x000f480001ec7983 */ /* 0x000f280000300a00 */
[----:B------:R1:W-:Y:S04]  /*21a60*/  STL.64 [R1+0x3580], R86 ;  /* 0x0035805601007387 */ /* 0x0003e80000100a00 */
[----:B------:R1:W-:Y:S01]  /*21a70*/  LDGSTS.E [R246+0x6c600], [R82.64], P3 ;  /* 0x6c60000052f67fae */ /* 0x0003e20009921844 */
[----:B------:R-:W-:-:S03]  /*21a80*/  IMAD.WIDE R78, R3, 0x4, R234 ;  /* 0x00000004034e7825 */ /* 0x000fc600078e02ea */
[----:B------:R1:W-:Y:S04]  /*21a90*/  LDGSTS.E [R246+0x6ce00], [R80.64], P3 ;  /* 0x6ce0000050f67fae */ /* 0x0003e80009921844 */
[----:B------:R-:W4:Y:S04]  /*21aa0*/  LDL.LU.64 R234, [R1+0xf40] ;  /* 0x000f400001ea7983 */ /* 0x000f280000300a00 */
[----:B------:R1:W-:Y:S01]  /*21ab0*/  STL.64 [R1+0x3578], R84 ;  /* 0x0035785401007387 */ /* 0x0003e20000100a00 */
[----:B------:R-:W-:-:S03]  /*21ac0*/  IMAD.WIDE R76, R3, 0x4, R114 ;  /* 0x00000004034c7825 */ /* 0x000fc600078e0272 */
[----:B------:R-:W4:Y:S04]  /*21ad0*/  LDL.LU.64 R122, [R1+0xf38] ;  /* 0x000f3800017a7983 */ /* 0x000f280000300a00 */
[----:B------:R1:W-:Y:S04]  /*21ae0*/  STL.64 [R1+0x3570], R82 ;  /* 0x0035705201007387 */ /* 0x0003e80000100a00 */
[----:B------:R-:W4:Y:S04]  /*21af0*/  LDL.LU.64 R118, [R1+0xf30] ;  /* 0x000f300001767983 */ /* 0x000f280000300a00 */
[----:B------:R1:W-:Y:S04]  /*21b00*/  STL.64 [R1+0x3568], R80 ;  /* 0x0035685001007387 */ /* 0x0003e80000100a00 */
[----:B------:R-:W4:Y:S04]  /*21b10*/  LDL.LU.64 R114, [R1+0xf28] ;  /* 0x000f280001727983 */ /* 0x000f280000300a00 */
[----:B------:R1:W-:Y:S04]  /*21b20*/  STL.64 [R1+0x3560], R78 ;  /* 0x0035604e01007387 */ /* 0x0003e80000100a00 */
[----:B------:R1:W-:Y:S04]  /*21b30*/  STL.64 [R1+0x3558], R76 ;  /* 0x0035584c01007387 */ /* 0x0003e80000100a00 */
[----:B------:R1:W-:Y:S04]  /*21b40*/  LDGSTS.E [R246+0x6d600], [R78.64], P3 ;  /* 0x6d6000004ef67fae */ /* 0x0003e80009921844 */
[----:B------:R1:W-:Y:S01]  /*21b50*/  LDGSTS.E [R246+0x6de00], [R76.64], P3 ;  /* 0x6de000004cf67fae */ /* 0x0003e20009921844 */
[----:B---3--:R-:W-:-:S04]  /*21b60*/  IMAD.WIDE R74, R3, 0x4, R74 ;  /* 0x00000004034a7825 */ /* 0x008fc800078e024a */
[C---:B--2---:R-:W-:Y:S01]  /*21b70*/  IMAD.WIDE R72, R3.reuse, 0x4, R244 ;  /* 0x0000000403487825 */ /* 0x044fe200078e02f4 */
[----:B------:R1:W-:Y:S04]  /*21b80*/  LDGSTS.E [R246+0x6e600], [R74.64], P3 ;  /* 0x6e6000004af67fae */ /* 0x0003e80009921844 */
[----:B------:R-:W2:Y:S01]  /*21b90*/  LDL.LU.64 R244, [R1+0xf20] ;  /* 0x000f200001f47983 */ /* 0x000ea20000300a00 */
[----:B----4-:R-:W-:-:S03]  /*21ba0*/  IMAD.WIDE R70, R3, 0x4, R70 ;  /* 0x0000000403467825 */ /* 0x010fc600078e0246 */
[----:B------:R3:W-:Y:S04]  /*21bb0*/  STL.64 [R1+0x3550], R74 ;  /* 0x0035504a01007387 */ /* 0x0007e80000100a00 */
[----:B------:R1:W-:Y:S04]  /*21bc0*/  LDGSTS.E [R246+0x6ee00], [R72.64], P3 ;  /* 0x6ee0000048f67fae */ /* 0x0003e80009921844 */
[----:B------:R1:W-:Y:S01]  /*21bd0*/  LDGSTS.E [R246+0x6f600], [R70.64], P3 ;  /* 0x6f60000046f67fae */ /* 0x0003e20009921844 */
[----:B------:R-:W-:-:S05]  /*21be0*/  IMAD.WIDE R68, R3, 0x4, R68 ;  /* 0x0000000403447825 */ /* 0x000fca00078e0244 */
[----:B------:R1:W-:Y:S01]  /*21bf0*/  LDGSTS.E [R246+0x6fe00], [R68.64], P3 ;  /* 0x6fe0000044f67fae */ /* 0x0003e20009921844 */
[----:B------:R-:W-:-:S03]  /*21c00*/  IMAD.WIDE R66, R3, 0x4, R108 ;  /* 0x0000000403427825 */ /* 0x000fc600078e026c */
[----:B------:R-:W4:Y:S04]  /*21c10*/  LDL.LU.64 R108, [R1+0xf18] ;  /* 0x000f1800016c7983 */ /* 0x000f280000300a00 */
[----:B------:R3:W-:Y:S04]  /*21c20*/  STL.64 [R1+0x3548], R72 ;  /* 0x0035484801007387 */ /* 0x0007e80000100a00 */
[----:B------:R3:W-:Y:S04]  /*21c30*/  STL.64 [R1+0x3540], R70 ;  /* 0x0035404601007387 */ /* 0x0007e80000100a00 */
[----:B------:R1:W-:Y:S01]  /*21c40*/  LDGSTS.E [R246+0x70600], [R66.64], P3 ;  /* 0x7060000042f67fae */ /* 0x0003e20009921844 */
[----:B------:R-:W-:-:S05]  /*21c50*/  IMAD.WIDE R64, R3, 0x4, R64 ;  /* 0x0000000403407825 */ /* 0x000fca00078e0240 */
[----:B------:R1:W-:Y:S01]  /*21c60*/  LDGSTS.E [R246+0x70e00], [R64.64], P3 ;  /* 0x70e0000040f67fae */ /* 0x0003e20009921844 */
[----:B------:R-:W-:-:S03]  /*21c70*/  IMAD.WIDE R62, R3, 0x4, R104 ;  /* 0x00000004033e7825 */ /* 0x000fc600078e0268 */
[----:B------:R-:W3:Y:S04]  /*21c80*/  LDL.LU.64 R104, [R1+0xf10] ;  /* 0x000f100001687983 */ /* 0x000ee80000300a00 */
[----:B------:R1:W-:Y:S04]  /*21c90*/  STL.64 [R1+0x3538], R68 ;  /* 0x0035384401007387 */ /* 0x0003e80000100a00 */
[----:B------:R1:W-:Y:S01]  /*21ca0*/  LDGSTS.E [R246+0x71600], [R62.64], P3 ;  /* 0x716000003ef67fae */ /* 0x0003e20009921844 */
[----:B------:R-:W-:-:S03]  /*21cb0*/  IMAD.WIDE R60, R3, 0x4, R248 ;  /* 0x00000004033c7825 */ /* 0x000fc600078e02f8 */
[----:B------:R-:W3:Y:S04]  /*21cc0*/  LDL.LU.64 R248, [R1+0xf08] ;  /* 0x000f080001f87983 */ /* 0x000ee80000300a00 */
[----:B------:R1:W-:Y:S04]  /*21cd0*/  STL.64 [R1+0x3530], R66 ;  /* 0x0035304201007387 */ /* 0x0003e80000100a00 */
[----:B------:R1:W-:Y:S01]  /*21ce0*/  STL.64 [R1+0x3528], R64 ;  /* 0x0035284001007387 */ /* 0x0003e20000100a00 */
[----:B------:R-:W-:-:S03]  /*21cf0*/  IMAD.WIDE R56, R3, 0x4, R236 ;  /* 0x0000000403387825 */ /* 0x000fc600078e02ec */
[----:B------:R-:W3:Y:S04]  /*21d00*/  LDL.LU.64 R236, [R1+0xf00] ;  /* 0x000f000001ec7983 */ /* 0x000ee80000300a00 */
[----:B------:R1:W-:Y:S01]  /*21d10*/  STL.64 [R1+0x3520], R62 ;  /* 0x0035203e01007387 */ /* 0x0003e20000100a00 */
[----:B------:R-:W-:-:S03]  /*21d20*/  IMAD.WIDE R58, R3, 0x4, R126 ;  /* 0x00000004033a7825 */ /* 0x000fc600078e027e */
[----:B------:R1:W-:Y:S04]  /*21d30*/  LDGSTS.E [R246+0x71e00], [R60.64], P3 ;  /* 0x71e000003cf67fae */ /* 0x0003e80009921844 */
[----:B------:R1:W-:Y:S01]  /*21d40*/  LDGSTS.E [R246+0x72600], [R58.64], P3 ;  /* 0x726000003af67fae */ /* 0x0003e20009921844 */
[----:B------:R-:W-:-:S03]  /*21d50*/  IMAD.WIDE R54, R3, 0x4, R234 ;  /* 0x0000000403367825 */ /* 0x000fc600078e02ea */
[----:B------:R-:W3:Y:S04]  /*21d60*/  LDL.LU.64 R234, [R1+0xef8] ;  /* 0x000ef80001ea7983 */ /* 0x000ee80000300a00 */
[----:B------:R1:W-:Y:S04]  /*21d70*/  STL.64 [R1+0x3518], R60 ;  /* 0x0035183c01007387 */ /* 0x0003e80000100a00 */
[----:B------:R1:W-:Y:S01]  /*21d80*/  STL.64 [R1+0x3510], R58 ;  /* 0x0035103a01007387 */ /* 0x0003e20000100a00 */
[----:B------:R-:W-:-:S03]  /*21d90*/  IMAD.WIDE R52, R3, 0x4, R122 ;  /* 0x0000000403347825 */ /* 0x000fc600078e027a */
[----:B------:R-:W3:Y:S04]  /*21da0*/  LDL.LU.64 R150, [R1+0xef0] ;  /* 0x000ef00001967983 */ /* 0x000ee80000300a00 */
[----:B------:R-:W3:Y:S04]  /*21db0*/  LDL.LU.64 R146, [R1+0xee8] ;  /* 0x000ee80001927983 */ /* 0x000ee80000300a00 */
        /* <DEDUP_REMOVED lines=8> */
[----:B------:R1:W-:Y:S04]  /*21e40*/  STL.64 [R1+0x34f8], R52 ;  /* 0x0034f83401007387 */ /* 0x0003e80000100a00 */
[----:B------:R-:W3:Y:S04]  /*21e50*/  LDL.LU.64 R126, [R1+0xce0] ;  /* 0x000ce000017e7983 */ /* 0x000ee80000300a00 */
[----:B------:R-:W3:Y:S04]  /*21e60*/  LDL.LU.64 R122, [R1+0xcb8] ;  /* 0x000cb800017a7983 */ /* 0x000ee80000300a00 */
[----:B------:R1:W-:Y:S04]  /*21e70*/  STL.64 [R1+0x34f0], R50 ;  /* 0x0034f03201007387 */ /* 0x0003e80000100a00 */
[----:B------:R-:W3:Y:S04]  /*21e80*/  LDL.LU.64 R118, [R1+0xc88] ;  /* 0x000c880001767983 */ /* 0x000ee80000300a00 */
[----:B------:R-:W3:Y:S04]  /*21e90*/  LDL.LU.64 R114, [R1+0xc70] ;  /* 0x000c700001727983 */ /* 0x000ee80000300a00 */
[----:B------:R1:W-:Y:S04]  /*21ea0*/  STL.64 [R1+0x34e8], R48 ;  /* 0x0034e83001007387 */ /* 0x0003e80000100a00 */
[----:B------:R1:W-:Y:S04]  /*21eb0*/  LDGSTS.E [R246+0x72e00], [R56.64], P3 ;  /* 0x72e0000038f67fae */ /* 0x0003e80009921844 */
[----:B------:R1:W-:Y:S04]  /*21ec0*/  LDGSTS.E [R246+0x73600], [R54.64], P3 ;  /* 0x7360000036f67fae */ /* 0x0003e80009921844 */
[----:B------:R1:W-:Y:S04]  /*21ed0*/  LDGSTS.E [R246+0x73e00], [R52.64], P3 ;  /* 0x73e0000034f67fae */ /* 0x0003e80009921844 */
[----:B------:R1:W-:Y:S04]  /*21ee0*/  LDGSTS.E [R246+0x74600], [R50.64], P3 ;  /* 0x7460000032f67fae */ /* 0x0003e80009921844 */
[----:B------:R1:W-:Y:S01]  /*21ef0*/  LDGSTS.E [R246+0x74e00], [R48.64], P3 ;  /* 0x74e0000030f67fae */ /* 0x0003e20009921844 */
[----:B--2---:R-:W-:-:S03]  /*21f00*/  IMAD.WIDE R46, R3, 0x4, R244 ;  /* 0x00000004032e7825 */ /* 0x004fc600078e02f4 */
[----:B------:R-:W2:Y:S04]  /*21f10*/  LDL.LU.64 R244, [R1+0xc60] ;  /* 0x000c600001f47983 */ /* 0x000ea80000300a00 */
[----:B------:R1:W-:Y:S01]  /*21f20*/  LDGSTS.E [R246+0x75600], [R46.64], P3 ;  /* 0x756000002ef67fae */ /* 0x0003e20009921844 */
[----:B----4-:R-:W-:-:S03]  /*21f30*/  IMAD.WIDE R44, R3, 0x4, R108 ;  /* 0x00000004032c7825 */ /* 0x010fc600078e026c */
[----:B------:R-:W4:Y:S04]  /*21f40*/  LDL.LU.64 R108, [R1+0xc48] ;  /* 0x000c4800016c7983 */ /* 0x000f280000300a00 */
[----:B------:R1:W-:Y:S04]  /*21f50*/  STL.64 [R1+0x34e0], R46 ;  /* 0x0034e02e01007387 */ /* 0x0003e80000100a00 */
[----:B------:R1:W-:Y:S01]  /*21f60*/  LDGSTS.E [R246+0x75e00], [R44.64], P3 ;  /* 0x75e000002cf67fae */ /* 0x0003e20009921844 */
[----:B---3--:R-:W-:-:S03]  /*21f70*/  IMAD.WIDE R42, R3, 0x4, R104 ;  /* 0x00000004032a7825 */ /* 0x008fc600078e0268 */
[----:B------:R-:W3:Y:S04]  /*21f80*/  LDL.LU.64 R104, [R1+0xc30] ;  /* 0x000c300001687983 */ /* 0x000ee80000300a00 */
[----:B------:R1:W-:Y:S01]  /*21f90*/  LDGSTS.E [R246+0x76600], [R42.64], P3 ;  /* 0x766000002af67fae */ /* 0x0003e20009921844 */
[----:B------:R-:W-:-:S03]  /*21fa0*/  IMAD.WIDE R40, R3, 0x4, R248 ;  /* 0x0000000403287825 */ /* 0x000fc600078e02f8 */
[----:B------:R-:W3:Y:S04]  /*21fb0*/  LDL.LU.64 R248, [R1+0xc10] ;  /* 0x000c100001f87983 */ /* 0x000ee80000300a00 */
[----:B------:R1:W-:Y:S04]  /*21fc0*/  STL.64 [R1+0x34d8], R44 ;  /* 0x0034d82c01007387 */ /* 0x0003e80000100a00 */
[----:B------:R1:W-:Y:S01]  /*21fd0*/  LDGSTS.E [R246+0x76e00], [R40.64], P3 ;  /* 0x76e0000028f67fae */ /* 0x0003e20009921844 */
[----:B------:R-:W-:-:S03]  /*21fe0*/  IMAD.WIDE R38, R3, 0x4, R236 ;  /* 0x0000000403267825 */ /* 0x000fc600078e02ec */
[----:B------:R-:W3:Y:S04]  /*21ff0*/  LDL.LU.64 R236, [R1+0xbf8] ;  /* 0x000bf80001ec7983 */ /* 0x000ee80000300a00 */
[----:B------:R1:W-:Y:S01]  /*22000*/  LDGSTS.E [R246+0x77600], [R38.64], P3 ;  /* 0x7760000026f67fae */ /* 0x0003e20009921844 */
[----:B------:R-:W-:-:S03]  /*22010*/  IMAD.WIDE R36, R3, 0x4, R234 ;  /* 0x0000000403247825 */ /* 0x000fc600078e02ea */
[----:B------:R-:W3:Y:S04]  /*22020*/  LDL.LU.64 R234, [R1+0xff8] ;  /* 0x000ff80001ea7983 */ /* 0x000ee80000300a00 */
[----:B------:R1:W-:Y:S04]  /*22030*/  STL.64 [R1+0x34d0], R42 ;  /* 0x0034d02a01007387 */ /* 0x0003e80000100a00 */
[----:B------:R1:W-:Y:S01]  /*22040*/  STL.64 [R1+0x34c8], R40 ;  /* 0x0034c82801007387 */ /* 0x0003e20000100a00 */
[----:B------:R-:W-:-:S03]  /*22050*/  IMAD.WIDE R34, R3, 0x4, R150 ;  /* 0x0000000403227825 */ /* 0x000fc600078e0296 */
[----:B------:R1:W-:Y:S01]  /*22060*/  STL.64 [R1+0x34c0], R38 ;  /* 0x0034c02601007387 */ /* 0x0003e20000100a00 */
[----:B------:R-:W-:-:S03]  /*22070*/  IMAD.WIDE R32, R3, 0x4, R146 ;  /* 0x0000000403207825 */ /* 0x000fc600078e0292 */
[----:B------:R1:W-:Y:S01]  /*22080*/  STL.64 [R1+0x34b8], R36 ;  /* 0x0034b82401007387 */ /* 0x0003e20000100a00 */
[----:B------:R-:W-:-:S03]  /*22090*/  IMAD.WIDE R30, R3, 0x4, R142 ;  /* 0x00000004031e7825 */ /* 0x000fc600078e028e */
[----:B------:R1:W-:Y:S01]  /*220a0*/  STL.64 [R1+0x34b0], R34 ;  /* 0x0034b02201007387 */ /* 0x0003e20000100a00 */
[----:B------:R-:W-:-:S03]  /*220b0*/  IMAD.WIDE R28, R3, 0x4, R138 ;  /* 0x00000004031c7825 */ /* 0x000fc600078e028a */
        /* <DEDUP_REMOVED lines=27> */
[----:B------:R2:W-:Y:S04]  /*22270*/  STL.64 [R1+0x3460], R14 ;  /* 0x0034600e01007387 */ /* 0x0005e80000100a00 */
[----:B------:R1:W-:Y:S01]  /*22280*/  LDGSTS.E [R246+0x7d600], [R14.64], P3 ;  /* 0x7d6000000ef67fae */ /* 0x0003e20009921844 */
[----:B----4-:R-:W-:-:S05]  /*22290*/  IMAD.WIDE R12, R3, 0x4, R108 ;  /* 0x00000004030c7825 */ /* 0x010fca00078e026c */
[----:B------:R2:W-:Y:S04]  /*222a0*/  STL.64 [R1+0x3458], R12 ;  /* 0x0034580c01007387 */ /* 0x0005e80000100a00 */
[----:B------:R1:W-:Y:S01]  /*222b0*/  LDGSTS.E [R246+0x7de00], [R12.64], P3 ;  /* 0x7de000000cf67fae */ /* 0x0003e20009921844 */
[----:B---3--:R-:W-:-:S05]  /*222c0*/  IMAD.WIDE R10, R3, 0x4, R104 ;  /* 0x00000004030a7825 */ /* 0x008fca00078e0268 */
[----:B------:R2:W-:Y:S04]  /*222d0*/  STL.64 [R1+0x3450], R10 ;  /* 0x0034500a01007387 */ /* 0x0005e80000100a00 */
[----:B------:R1:W-:Y:S01]  /*222e0*/  LDGSTS.E [R246+0x7e600], [R10.64], P3 ;  /* 0x7e6000000af67fae */ /* 0x0003e20009921844 */
[----:B------:R-:W-:-:S05]  /*222f0*/  IMAD.WIDE R8, R3, 0x4, R248 ;  /* 0x0000000403087825 */ /* 0x000fca00078e02f8 */
[----:B------:R2:W-:Y:S04]  /*22300*/  STL.64 [R1+0x3448], R8 ;  /* 0x0034480801007387 */ /* 0x0005e80000100a00 */
[----:B------:R1:W-:Y:S01]  /*22310*/  LDGSTS.E [R246+0x7ee00], [R8.64], P3 ;  /* 0x7ee0000008f67fae */ /* 0x0003e20009921844 */
[----:B------:R-:W-:-:S05]  /*22320*/  IMAD.WIDE R6, R3, 0x4, R236 ;  /* 0x0000000403067825 */ /* 0x000fca00078e02ec */
[----:B------:R2:W-:Y:S04]  /*22330*/  STL.64 [R1+0x35b8], R6 ;  /* 0x0035b80601007387 */ /* 0x0005e80000100a00 */
[----:B------:R1:W-:Y:S01]  /*22340*/  LDGSTS.E [R246+0x7f600], [R6.64], P3 ;  /* 0x7f60000006f67fae */ /* 0x0003e20009921844 */
[----:B------:R-:W-:-:S05]  /*22350*/  IMAD.WIDE R4, R3, 0x4, R234 ;  /* 0x0000000403047825 */ /* 0x000fca00078e02ea */
[----:B------:R2:W-:Y:S04]  /*22360*/  STL.64 [R1+0x35c0], R4 ;  /* 0x0035c00401007387 */ /* 0x0005e80000100a00 */
[----:B------:R2:W-:Y:S04]  /*22370*/  STL [R1+0x3a80], R112 ;  /* 0x003a807001007387 */ /* 0x0005e80000100800 */
        /* <DEDUP_REMOVED lines=13> */
[----:B------:R1:W-:Y:S04]  /*22450*/  LDGSTS.E [R246+0x7fe00], [R4.64], P3 ;  /* 0x7fe0000004f67fae */ /* 0x0003e80009921844 */
[----:B------:R2:W-:Y:S04]  /*22460*/  STL [R1+0x3a4c], R98 ;  /* 0x003a4c6201007387 */ /* 0x0005e80000100800 */
[----:B------:R2:W-:Y:S04]  /*22470*/  STL [R1+0x3a44], R99 ;  /* 0x003a446301007387 */ /* 0x0005e80000100800 */
[----:B-1----:R-:W1:Y:S04]  /*22480*/  S2R R246, SR_TID.X ;  /* 0x0000000000f67919 */ /* 0x002e680000002100 */
[----:B------:R-:W0:Y:S01]  /*22490*/  LDGDEPBAR ;  /* 0x00000000000079af */ /* 0x000e220000000000 */
[----:B------:R-:W-:Y:S05]  /*224a0*/  @P5 BRA `(.L_x_0) ;  /* 0x00007f8000005947 */ /* 0x000fea0003800000 */
[----:B------:R3:W-:Y:S01]  /*224b0*/  STL [R1+0x1140], RZ ;  /* 0x001140ff01007387 */ /* 0x0007e20000100800 */
[----:B-1----:R-:W-:Y:S01]  /*224c0*/  IMAD.SHL.U32 R0, R246, 0x40, RZ ;  /* 0x00000040f6007824 */ /* 0x002fe200078e00ff */
[----:B------:R-:W-:Y:S01]  /*224d0*/  CS2R R28, SRZ ;  /* 0x00000000001c7805 */ /* 0x000fe2000001ff00 */
[----:B------:R-:W-:Y:S01]  /*224e0*/  CS2R R30, SRZ ;  /* 0x00000000001e7805 */ /* 0x000fe2000001ff00 */
[----:B------:R3:W-:Y:S01]  /*224f0*/  STL [R1+0x1144], RZ ;  /* 0x001144ff01007387 */ /* 0x0007e20000100800 */
[----:B------:R-:W-:Y:S01]  /*22500*/  CS2R R24, SRZ ;  /* 0x0000000000187805 */ /* 0x000fe2000001ff00 */
[----:B------:R-:W-:Y:S01]  /*22510*/  LOP3.LUT R0, R0, 0x800, RZ, 0xc0, !PT ;  /* 0x0000080000007812 */ /* 0x000fe200078ec0ff */
[----:B------:R-:W-:Y:S01]  /*22520*/  CS2R R26, SRZ ;  /* 0x00000000001a7805 */ /* 0x000fe2000001ff00 */
[----:B------:R3:W-:Y:S01]  /*22530*/  STL [R1+0x1148], RZ ;  /* 0x001148ff01007387 */ /* 0x0007e20000100800 */
[----:B------:R-:W-:Y:S01]  /*22540*/  CS2R R20, SRZ ;  /* 0x0000000000147805 */ /* 0x000fe2000001ff00 */
[----:B------:R-:W-:Y:S01]  /*22550*/  CS2R R22, SRZ ;  /* 0x0000000000167805 */ /* 0x000fe2000001ff00 */
[----:B------:R-:W-:Y:S01]  /*22560*/  CS2R R16, SRZ ;  /* 0x0000000000107805 */ /* 0x000fe2000001ff00 */
[----:B------:R3:W-:Y:S01]  /*22570*/  STL [R1+0x114c], RZ ;  /* 0x00114cff01007387 */ /* 0x0007e20000100800 */
[----:B------:R-:W-:Y:S01]  /*22580*/  CS2R R18, SRZ ;  /* 0x0000000000127805 */ /* 0x000fe2000001ff00 */
[----:B--2---:R-:W-:Y:S01]  /*22590*/  CS2R R12, SRZ ;  /* 0x00000000000c7805 */ /* 0x004fe2000001ff00 */
[----:B------:R-:W-:Y:S01]  /*225a0*/  CS2R R14, SRZ ;  /* 0x00000000000e7805 */ /* 0x000fe2000001ff00 */
[----:B------:R3:W-:Y:S01]  /*225b0*/  STL [R1+0x1130], RZ ;  /* 0x001130ff01007387 */ /* 0x0007e20000100800 */
[----:B------:R-:W-:Y:S01]  /*225c0*/  CS2R R8, SRZ ;  /* 0x0000000000087805 */ /* 0x000fe2000001ff00 */
[----:B------:R-:W-:-:S02]  /*225d0*/  CS2R R10, SRZ ;  /* 0x00000000000a7805 */ /* 0x000fc4000001ff00 */
[----:B------:R3:W-:Y:S04]  /*225e0*/  STL [R1+0x1134], RZ ;  /* 0x001134ff01007387 */ /* 0x0007e80000100800 */
        /* <DEDUP_REMOVED lines=1896> */
[----:B------:R3:W-:Y:S04]  /*29c70*/  STL [R1+0x4474], R0 ;  /* 0x0044740001007387 */ /* 0x0007e80000100800 */
        /* <DEDUP_REMOVED lines=121> */
[----:B------:R3:W-:Y:S01]  /*2a410*/  STL [R1+0x1e1c], RZ ;  /* 0x001e1cff01007387 */ /* 0x0007e20000100800 */
[----:B------:R-:W-:Y:S05]  /*2a420*/  BRA `(.L_x_1) ;  /* 0x00093c6000007947 */ /* 0x000fea0003800000 */
.L_x_0:
[----:B--2---:R-:W-:Y:S01]  /*2a430*/  MOV R8, 0x1 ;  /* 0x0000000100087802 */ /* 0x004fe20000000f00 */
[----:B------:R-:W-:Y:S01]  /*2a440*/  IMAD.MOV.U32 R7, RZ, RZ, -0x1 ;  /* 0xffffffffff077424 */ /* 0x000fe200078e00ff */
[----:B------:R-:W-:Y:S01]  /*2a450*/  STL [R1+0x3444], RZ ;  /* 0x003444ff01007387 */ /* 0x000fe20000100800 */
[C---:B-1----:R-:W-:Y:S01]  /*2a460*/  LOP3.LUT R5, R246.reuse, 0x7, RZ, 0xc0, !PT ;  /* 0x00000007f6057812 */ /* 0x042fe200078ec0ff */
[----:B------:R-:W-:Y:S01]  /*2a470*/  IMAD.MOV.U32 R2, RZ, RZ, 0x3f ;  /* 0x0000003fff027424 */ /* 0x000fe200078e00ff */
[----:B------:R-:W-:Y:S01]  /*2a480*/  SHF.R.S32.HI R0, RZ, 0x1f, R247 ;  /* 0x0000001fff007819 */ /* 0x000fe200000114f7 */
[----:B------:R1:W-:Y:S01]  /*2a490*/  STL [R1+0x3430], R8 ;  /* 0x0034300801007387 */ /* 0x0003e20000100800 */
[----:B------:R-:W-:Y:S01]  /*2a4a0*/  IMAD.SHL.U32 R6, R246, 0x2, RZ ;  /* 0x00000002f6067824 */ /* 0x000fe200078e00ff */
[----:B------:R-:W-:Y:S01]  /*2a4b0*/  CS2R R28, SRZ ;  /* 0x00000000001c7805 */ /* 0x000fe2000001ff00 */
[----:B------:R-:W-:Y:S01]  /*2a4c0*/  IMAD R5, R5, 0x110, RZ ;  /* 0x0000011005057824 */ /* 0x000fe200078e02ff */
[----:B------:R2:W-:Y:S01]  /*2a4d0*/  STL [R1+0x343c], R7 ;  /* 0x00343c0701007387 */ /* 0x0005e20000100800 */
[----:B------:R-:W-:Y:S01]  /*2a4e0*/  IADD3 R2, R2, c[0x0][0x180], RZ ;  /* 0x0000600002027a10 */ /* 0x000fe20007ffe0ff */
[----:B------:R-:W-:Y:S01]  /*2a4f0*/  CS2R R30, SRZ ;  /* 0x00000000001e7805 */ /* 0x000fe2000001ff00 */
[----:B------:R-:W-:Y:S01]  /*2a500*/  SHF.L.U64.HI R0, R247, 0x2, R0 ;  /* 0x00000002f7007819 */ /* 0x000fe20000010200 */
[----:B------:R-:W-:Y:S01]  /*2a510*/  STL [R1+0x1140], RZ ;  /* 0x001140ff01007387 */ /* 0x000fe20000100800 */
[----:B------:R-:W-:Y:S01]  /*2a520*/  LOP3.LUT R5, R5, 0x30, R6, 0x78, !PT ;  /* 0x0000003005057812 */ /* 0x000fe200078e7806 */
[----:B------:R-:W-:Y:S01]  /*2a530*/  IMAD.SHL.U32 R6, R246, 0x40, RZ ;  /* 0x00000040f6067824 */ /* 0x000fe200078e00ff */
[----:B------:R-:W-:Y:S01]  /*2a540*/  SHF.R.S32.HI R4, RZ, 0x1f, R2 ;  /* 0x0000001fff047819 */ /* 0x000fe20000011402 */
[----:B------:R-:W-:Y:S01]  /*2a550*/  STL [R1+0x1144], RZ ;  /* 0x001144ff01007387 */ /* 0x000fe20000100800 */
[----:B------:R-:W-:Y:S01]  /*2a560*/  CS2R R24, SRZ ;  /* 0x0000000000187805 */ /* 0x000fe2000001ff00 */
[----:B------:R-:W-:Y:S01]  /*2a570*/  CS2R R26, SRZ ;  /* 0x00000000001a7805 */ /* 0x000fe2000001ff00 */
[----:B------:R-:W-:Y:S01]  /*2a580*/  LEA.HI R4, R4, R2, RZ, 0x6 ;  /* 0x0000000204047211 */ /* 0x000fe200078f30ff */
[----:B------:R-:W-:Y:S01]  /*2a590*/  STL [R1+0x1148], RZ ;  /* 0x001148ff01007387 */ /* 0x000fe20000100800 */
[----:B------:R-:W-:Y:S01]  /*2a5a0*/  LOP3.LUT R6, R6, 0x800, RZ, 0xc0, !PT ;  /* 0x0000080006067812 */ /* 0x000fe200078ec0ff */
[----:B------:R-:W-:Y:S01]  /*2a5b0*/  CS2R R20, SRZ ;  /* 0x0000000000147805 */ /* 0x000fe2000001ff00 */
[----:B------:R-:W-:Y:S01]  /*2a5c0*/  SHF.R.S32.HI R32, RZ, 0x6, R4 ;  /* 0x00000006ff207819 */ /* 0x000fe20000011404 */
[----:B------:R-:W-:Y:S01]  /*2a5d0*/  STL [R1+0x114c], RZ ;  /* 0x00114cff01007387 */ /* 0x000fe20000100800 */
[----:B------:R-:W-:Y:S01]  /*2a5e0*/  LOP3.LUT R4, R5, R6, RZ, 0xfc, !PT ;  /* 0x0000000605047212 */ /* 0x000fe200078efcff */
[----:B------:R-:W-:Y:S01]  /*2a5f0*/  CS2R R22, SRZ ;  /* 0x0000000000167805 */ /* 0x000fe2000001ff00 */
[----:B------:R-:W-:Y:S01]  /*2a600*/  SHF.R.S32.HI R2, RZ, 0x1f, R3 ;  /* 0x0000001fff027819 */ /* 0x000fe20000011403 */
[----:B------:R-:W-:Y:S01]  /*2a610*/  STL [R1+0x1130], RZ ;  /* 0x001130ff01007387 */ /* 0x000fe20000100800 */
[----:B------:R-:W-:Y:S01]  /*2a620*/  CS2R R16, SRZ ;  /* 0x0000000000107805 */ /* 0x000fe2000001ff00 */
[----:B------:R-:W-:Y:S01]  /*2a630*/  CS2R R18, SRZ ;  /* 0x0000000000127805 */ /* 0x000fe2000001ff00 */
[----:B------:R-:W-:Y:S01]  /*2a640*/  SHF.L.U64.HI R2, R3, 0x2, R2 ;  /* 0x0000000203027819 */ /* 0x000fe20000010202 */
[----:B------:R-:W-:Y:S01]  /*2a650*/  STL [R1+0x1134], RZ ;  /* 0x001134ff01007387 */ /* 0x000fe20000100800 */
[----:B------:R-:W-:Y:S01]  /*2a660*/  LOP3.LUT R3, R246, 0x3, RZ, 0xc0, !PT ;  /* 0x00000003f6037812 */ /* 0x000fe200078ec0ff */
[----:B------:R-:W-:Y:S01]  /*2a670*/  CS2R R12, SRZ ;  /* 0x00000000000c7805 */ /* 0x000fe2000001ff00 */
[----:B------:R-:W-:Y:S01]  /*2a680*/  CS2R R14, SRZ ;  /* 0x00000000000e7805 */ /* 0x000fe2000001ff00 */
[----:B------:R-:W-:Y:S01]  /*2a690*/  STL [R1+0x1138], RZ ;  /* 0x001138ff01007387 */ /* 0x000fe20000100800 */
[----:B-1----:R-:W-:Y:S01]  /*2a6a0*/  CS2R R8, SRZ ;  /* 0x0000000000087805 */ /* 0x002fe2000001ff00 */
[----:B------:R-:W-:Y:S01]  /*2a6b0*/  IMAD R3, R3, 0x820, RZ ;  /* 0x0000082003037824 */ /* 0x000fe200078e02ff */
[----:B------:R-:W-:Y:S01]  /*2a6c0*/  CS2R R10, SRZ ;  /* 0x00000000000a7805 */ /* 0x000fe2000001ff00 */
[----:B------:R-:W-:Y:S03]  /*2a6d0*/  STL [R1+0x113c], RZ ;  /* 0x00113cff01007387 */ /* 0x000fe60000100800 */
[----:B--2---:R-:W-:Y:S01]  /*2a6e0*/  LOP3.LUT R7, R3, 0x5c, R246, 0x78, !PT ;  /* 0x0000005c03077812 */ /* 0x004fe200078e78f6 */
[----:B------:R-:W-:Y:S01]  /*2a6f0*/  STL [R1+0x1120], RZ ;  /* 0x001120ff01007387 */ /* 0x000fe20000100800 */
[----:B------:R-:W-:-:S02]  /*2a700*/  LOP3.LUT R3, R4, 0x40, RZ, 0x3c, !PT ;  /* 0x0000004004037812 */ /* 0x000fc400078e3cff */
[----:B------:R-:W-:Y:S01]  /*2a710*/  LOP3.LUT R5, R7, 0x20, RZ, 0x3c, !PT ;  /* 0x0000002007057812 */ /* 0x000fe200078e3cff */
[----:B------:R-:W-:Y:S04]  /*2a720*/  STL [R1+0x1124], RZ ;  /* 0x001124ff01007387 */ /* 0x000fe80000100800 */
        /* <DEDUP_REMOVED lines=1829> */
[----:B------:R1:W-:Y:S04]  /*31980*/  STL [R1+0x4474], R6 ;  /* 0x0044740601007387 */ /* 0x0003e80000100800 */
[----:B------:R2:W-:Y:S04]  /*31990*/  STL [R1+0x27dc], RZ ;  /* 0x0027dcff01007387 */ /* 0x0005e80000100800 */
[----:B------:R2:W-:Y:S01]  /*319a0*/  STL [R1+0x27c0], RZ ;  /* 0x0027c0ff01007387 */ /* 0x0005e20000100800 */
[----:B-1----:R-:W-:-:S03]  /*319b0*/  IADD3 R6, R32, -0x2, RZ ;  /* 0xfffffffe20067810 */ /* 0x002fc60007ffe0ff */
        /* <DEDUP_REMOVED lines=184> */
[----:B------:R2:W-:Y:S02]  /*32540*/  STL [R1+0x445c], R3 ;  /* 0x00445c0301007387 */ /* 0x0005e40000100800 */
.L_x_2:
[----:B--23--:R-:W2:Y:S01]  /*32550*/  LDL.LU R3, [R1+0x343c] ;  /* 0x00343c0001037983 */ /* 0x00cea20000300800 */
[----:B------:R-:W-:-:S04]  /*32560*/  DEPBAR.LE SB0, 0x2 ;  /* 0x000080800000791a */ /* 0x000fc80000000000 */
[----:B------:R-:W3:Y:S04]  /*32570*/  LDL R6, [R1+0x3a40] ;  /* 0x003a400001067983 */ /* 0x000ee80000100800 */
[----:B------:R-:W1:Y:S04]  /*32580*/  S2R R32, SR_TID.X ;  /* 0x0000000000207919 */ /* 0x000e680000002100 */
[----:B-----5:R-:W-:Y:S04]  /*32590*/  STL [R1+0x4618], R252 ;  /* 0x004618fc01007387 */ /* 0x020fe80000100800 */
[----:B------:R-:W-:Y:S04]  /*325a0*/  STL [R1+0x4614], R2 ;  /* 0x0046140201007387 */ /* 0x000fe80000100800 */
[----:B------:R-:W-:Y:S01]  /*325b0*/  STL [R1+0x4610], R0 ;  /* 0x0046100001007387 */ /* 0x000fe20000100800 */
[----:B-1----:R-:W-:-:S02]  /*325c0*/  LOP3.LUT R4, R32, 0x3, RZ, 0xc0, !PT ;  /* 0x0000000320047812 */ /* 0x002fc400078ec0ff */
[----:B------:R-:W-:-:S03]  /*325d0*/  LOP3.LUT R7, R32, 0x3, RZ, 0xc0, !PT ;  /* 0x0000000320077812 */ /* 0x000fc600078ec0ff */
[----:B------:R-:W-:Y:S02]  /*325e0*/  IMAD R4, R4, 0x820, RZ ;  /* 0x0000082004047824 */ /* 0x000fe400078e02ff */
[----:B------:R-:W-:-:S03]  /*325f0*/  IMAD R7, R7, 0x820, RZ ;  /* 0x0000082007077824 */ /* 0x000fc600078e02ff */
[--C-:B------:R-:W-:Y:S02]  /*32600*/  LOP3.LUT R4, R4, 0x5c, R32.reuse, 0x78, !PT ;  /* 0x0000005c04047812 */ /* 0x100fe400078e7820 */
[----:B------:R-:W-:Y:S02]  /*32610*/  LOP3.LUT R7, R7, 0x5c, R32, 0x78, !PT ;  /* 0x0000005c07077812 */ /* 0x000fe400078e7820 */
[----:B------:R-:W-:Y:S01]  /*32620*/  LOP3.LUT R4, R4, 0x20, RZ, 0x3c, !PT ;  /* 0x0000002004047812 */ /* 0x000fe200078e3cff */
[----:B------:R-:W-:Y:S01]  /*32630*/  BAR.SYNC.DEFER_BLOCKING 0x0 ;  /* 0x0000000000007b1d */ /* 0x000fe20000010000 */
[----:B--2---:R-:W-:-:S04]  /*32640*/  IADD3 R3, R3, 0x1, RZ ;  /* 0x0000000103037810 */ /* 0x004fc80007ffe0ff */
[----:B------:R-:W-:-:S04]  /*32650*/  ISETP.GT.AND P0, PT, R3, 0x1, PT ;  /* 0x000000010300780c */ /* 0x000fc80003f04270 */
[----:B------:R-:W-:-:S05]  /*32660*/  SEL R5, R3, RZ, !P0 ;  /* 0x000000ff03057207 */ /* 0x000fca0004000000 */
[C---:B------:R-:W-:Y:S01]  /*32670*/  IMAD R3, R5.reuse, 0x20000, R7 ;  /* 0x0002000005037824 */ /* 0x040fe200078e0207 */
[----:B------:R-:W-:Y:S01]  /*32680*/  STL [R1+0x343c], R5 ;  /* 0x00343c0501007387 */ /* 0x000fe20000100800 */
[C---:B------:R-:W-:Y:S02]  /*32690*/  IMAD R4, R5.reuse, 0x20000, R4 ;  /* 0x0002000005047824 */ /* 0x040fe400078e0204 */
[----:B---3--:R-:W-:Y:S01]  /*326a0*/  IMAD R6, R5, 0x20000, R6 ;  /* 0x0002000005067824 */ /* 0x008fe200078e0206 */
[----:B------:R-:W-:Y:S04]  /*326b0*/  LDS R132, [R3] ;  /* 0x0000000003847984 */ /* 0x000fe80000000800 */
[----:B------:R-:W-:Y:S04]  /*326c0*/  LDS R134, [R3+0x2000] ;  /* 0x0020000003867984 */ /* 0x000fe80000000800 */
[----:B------:R-:W-:Y:S04]  /*326d0*/  LDS R133, [R4] ;  /* 0x0000000004857984 */ /* 0x000fe80000000800 */
[----:B------:R-:W-:Y:S04]  /*326e0*/  LDS R135, [R4+0x2000] ;  /* 0x0020000004877984 */ /* 0x000fe80000000800 */
[----:B------:R-:W1:Y:S04]  /*326f0*/  LDSM.16.M88.4 R124, [R6+0x41000] ;  /* 0x04100000067c783b */ /* 0x000e680000000200 */
[----:B------:R-:W2:Y:S04]  /*32700*/  LDSM.16.M88.4 R128, [R6+0x40000] ;  /* 0x040000000680783b */ /* 0x000ea80000000200 */
[----:B------:R-:W3:Y:S04]  /*32710*/  LDSM.16.M88.4 R120, [R6+0x42000] ;  /* 0x042000000678783b */ /* 0x000ee80000000200 */
[----:B------:R-:W4:Y:S04]  /*32720*/  LDSM.16.M88.4 R116, [R6+0x43000] ;  /* 0x043000000674783b */ /* 0x000f280000000200 */
[----:B------:R-:W3:Y:S04]  /*32730*/  LDSM.16.M88.4 R112, [R6+0x44000] ;  /* 0x044000000670783b */ /* 0x000ee80000000200 */
[----:B------:R-:W4:Y:S04]  /*32740*/  LDSM.16.M88.4 R108, [R6+0x45000] ;  /* 0x04500000066c783b */ /* 0x000f280000000200 */
[----:B------:R-:W-:Y:S04]  /*32750*/  STL [R1+0x5378], R5 ;  /* 0x0053780501007387 */ /* 0x000fe80000100800 */
[----:B------:R-:W4:Y:S04]  /*32760*/  LDSM.16.M88.4 R100, [R6+0x47000] ;  /* 0x047000000664783b */ /* 0x000f280000000200 */
[----:B------:R-:W4:Y:S04]  /*32770*/  LDSM.16.M88.4 R96, [R6+0x48000] ;  /* 0x048000000660783b */ /* 0x000f280000000200 */
[----:B------:R-:W4:Y:S01]  /*32780*/  LDSM.16.M88.4 R92, [R6+0x49000] ;  /* 0x04900000065c783b */ /* 0x000f220000000200 */
[C---:B-1----:R-:W-:Y:S03]  /*32790*/  HMMA.1688.F32.TF32 R24, R132.reuse, R124, R24 ;  /* 0x0000007c8418723c */ /* 0x042fe60000081018 */
[----:B------:R-:W1:Y:S04]  /*327a0*/  LDSM.16.M88.4 R88, [R6+0x4a000] ;  /* 0x04a000000658783b */ /* 0x000e680000000200 */
[----:B--2---:R-:W-:Y:S01]  /*327b0*/  STL [R1+0x584c], R130 ;  /* 0x00584c8201007387 */ /* 0x004fe20000100800 */
[C---:B------:R-:W-:Y:S03]  /*327c0*/  HMMA.1688.F32.TF32 R28, R132.reuse, R128, R28 ;  /* 0x00000080841c723c */ /* 0x040fe6000008101c */
[----:B------:R-:W-:Y:S04]  /*327d0*/  STL [R1+0x5848], R131 ;  /* 0x0058488301007387 */ /* 0x000fe80000100800 */
[----:B------:R-:W-:Y:S01]  /*327e0*/  STL [R1+0x5854], R126 ;  /* 0x0058547e01007387 */ /* 0x000fe20000100800 */
[C---:B---3--:R-:W-:Y:S03]  /*327f0*/  HMMA.1688.F32.TF32 R20, R132.reuse, R120, R20 ;  /* 0x000000788414723c */ /* 0x048fe60000081014 */
[----:B------:R-:W-:Y:S04]  /*32800*/  STL [R1+0x5850], R127 ;  /* 0x0058507f01007387 */ /* 0x000fe80000100800 */
[----:B------:R-:W-:Y:S01]  /*32810*/  STL [R1+0x585c], R122 ;  /* 0x00585c7a01007387 */ /* 0x000fe20000100800 */
[C---:B----4-:R-:W-:Y:S03]  /*32820*/  HMMA.1688.F32.TF32 R16, R132.reuse, R116, R16 ;  /* 0x000000748410723c */ /* 0x050fe60000081010 */
[----:B------:R-:W-:Y:S04]  /*32830*/  STL [R1+0x5858], R123 ;  /* 0x0058587b01007387 */ /* 0x000fe80000100800 */
[----:B------:R2:W-:Y:S01]  /*32840*/  STL [R1+0x5864], R118 ;  /* 0x0058647601007387 */ /* 0x0005e20000100800 */
[C---:B------:R-:W-:Y:S03]  /*32850*/  HMMA.1688.F32.TF32 R12, R132.reuse, R112, R12 ;  /* 0x00000070840c723c */ /* 0x040fe6000008100c */
[----:B------:R-:W-:Y:S04]  /*32860*/  STL [R1+0x5860], R119 ;  /* 0x0058607701007387 */ /* 0x000fe80000100800 */
[----:B------:R3:W-:Y:S01]  /*32870*/  STL [R1+0x586c], R114 ;  /* 0x00586c7201007387 */ /* 0x0007e20000100800 */
[----:B--2---:R-:W-:Y:S01]  /*32880*/  IMAD.MOV.U32 R118, RZ, RZ, R27 ;  /* 0x000000ffff767224 */ /* 0x004fe200078e001b */
[----:B------:R-:W-:Y:S02]  /*32890*/  HMMA.1688.F32.TF32 R8, R132, R108, R8 ;  /* 0x0000006c8408723c */ /* 0x000fe40000081008 */
[----:B------:R2:W-:Y:S04]  /*328a0*/  STL [R1+0x5868], R115 ;  /* 0x0058687301007387 */ /* 0x0005e80000100800 */
[----:B------:R4:W-:Y:S01]  /*328b0*/  STL [R1+0x5874], R110 ;  /* 0x0058746e01007387 */ /* 0x0009e20000100800 */
[----:B---3--:R-:W-:-:S03]  /*328c0*/  IMAD.MOV.U32 R114, RZ, RZ, R25 ;  /* 0x000000ffff727224 */ /* 0x008fc600078e0019 */
[----:B------:R3:W-:Y:S01]  /*328d0*/  STL [R1+0x5870], R111 ;  /* 0x0058706f01007387 */ /* 0x0007e20000100800 */
[----:B------:R-:W-:Y:S01]  /*328e0*/  IMAD.MOV.U32 R123, RZ, RZ, R18 ;  /* 0x000000ffff7b7224 */ /* 0x000fe200078e0012 */
[----:B--2---:R-:W-:Y:S01]  /*328f0*/  MOV R115, R26 ;  /* 0x0000001a00737202 */ /* 0x004fe20000000f00 */
[----:B------:R-:W-:Y:S01]  /*32900*/  IMAD.MOV.U32 R122, RZ, RZ, R17 ;  /* 0x000000ffff7a7224 */ /* 0x000fe200078e0011 */
[----:B------:R-:W-:Y:S01]  /*32910*/  STL.64 [R1+0x2ea0], R28 ;  /* 0x002ea01c01007387 */ /* 0x000fe20000100a00 */
[----:B------:R-:W-:Y:S02]  /*32920*/  IMAD.MOV.U32 R119, RZ, RZ, R16 ;  /* 0x000000ffff777224 */ /* 0x000fe400078e0010 */
[----:B----4-:R-:W-:Y:S01]  /*32930*/  IMAD.MOV.U32 R110, RZ, RZ, R23 ;  /* 0x000000ffff6e7224 */ /* 0x010fe200078e0017 */
[----:B------:R-:W-:Y:S01]  /*32940*/  STL.64 [R1+0x2ea8], R30 ;  /* 0x002ea81e01007387 */ /* 0x000fe20000100a00 */
[----:B------:R-:W-:Y:S02]  /*32950*/  IMAD.MOV.U32 R126, RZ, RZ, R19 ;  /* 0x000000ffff7e7224 */ /* 0x000fe400078e0013 */
[----:B---3--:R-:W-:Y:S01]  /*32960*/  IMAD.MOV.U32 R111, RZ, RZ, R24 ;  /* 0x000000ffff6f7224 */ /* 0x008fe200078e0018 */
[----:B------:R2:W-:Y:S04]  /*32970*/  STL [R1+0x5884], R118 ;  /* 0x0058847601007387 */ /* 0x0005e80000100800 */
[----:B------:R3:W-:Y:S04]  /*32980*/  STL [R1+0x5880], R115 ;  /* 0x0058807301007387 */ /* 0x0007e80000100800 */
[----:B------:R4:W-:Y:S01]  /*32990*/  STL [R1+0x587c], R114 ;  /* 0x00587c7201007387 */ /* 0x0009e20000100800 */
[----:B--2---:R-:W-:-:S03]  /*329a0*/  MOV R118, R12 ;  /* 0x0000000c00767202 */ /* 0x004fc60000000f00 */
[----:B------:R2:W-:Y:S01]  /*329b0*/  STL [R1+0x5878], R111 ;  /* 0x0058786f01007387 */ /* 0x0005e20000100800 */
[----:B---3--:R-:W-:-:S03]  /*329c0*/  IMAD.MOV.U32 R115, RZ, RZ, R13 ;  /* 0x000000ffff737224 */ /* 0x008fc600078e000d */
[----:B------:R-:W-:Y:S01]  /*329d0*/  STL.64 [R1+0x2ef0], R20 ;  /* 0x002ef01401007387 */ /* 0x000fe20000100a00 */
[----:B----4-:R-:W-:-:S03]  /*329e0*/  IMAD.MOV.U32 R114, RZ, RZ, R14 ;  /* 0x000000ffff727224 */ /* 0x010fc600078e000e */
[----:B------:R-:W-:Y:S01]  /*329f0*/  STL [R1+0x2ef8], R22 ;  /* 0x002ef81601007387 */ /* 0x000fe20000100800 */
[----:B--2---:R-:W-:-:S03]  /*32a00*/  IMAD.MOV.U32 R111, RZ, RZ, R15 ;  /* 0x000000ffff6f7224 */ /* 0x004fc600078e000f */
[----:B------:R2:W-:Y:S04]  /*32a10*/  STL [R1+0x5888], R110 ;  /* 0x0058886e01007387 */ /* 0x0005e80000100800 */
[----:B------:R3:W-:Y:S04]  /*32a20*/  STL [R1+0x5894], R123 ;  /* 0x0058947b01007387 */ /* 0x0007e80000100800 */
[----:B------:R4:W-:Y:S01]  /*32a30*/  STL [R1+0x5890], R122 ;  /* 0x0058907a01007387 */ /* 0x0009e20000100800 */
[----:B--2---:R-:W-:-:S03]  /*32a40*/  MOV R110, R11 ;  /* 0x0000000b006e7202 */ /* 0x004fc60000000f00 */
[----:B------:R2:W-:Y:S01]  /*32a50*/  STL [R1+0x588c], R119 ;  /* 0x00588c7701007387 */ /* 0x0005e20000100800 */
[----:B---3--:R-:W-:-:S03]  /*32a60*/  IMAD.MOV.U32 R123, RZ, RZ, R8 ;  /* 0x000000ffff7b7224 */ /* 0x008fc600078e0008 */
[----:B------:R-:W3:Y:S01]  /*32a70*/  LDL.LU.64 R152, [R1+0x1140] ;  /* 0x0011400001987983 */ /* 0x000ee20000300a00 */
[----:B----4-:R-:W-:-:S03]  /*32a80*/  IMAD.MOV.U32 R122, RZ, RZ, R9 ;  /* 0x000000ffff7a7224 */ /* 0x010fc600078e0009 */
[----:B------:R-:W3:Y:S01]  /*32a90*/  LDL.LU.64 R154, [R1+0x1148] ;  /* 0x00114800019a7983 */ /* 0x000ee20000300a00 */
[----:B--2---:R-:W-:-:S03]  /*32aa0*/  IMAD.MOV.U32 R119, RZ, RZ, R10 ;  /* 0x000000ffff777224 */ /* 0x004fc600078e000a */
[----:B------:R-:W2:Y:S04]  /*32ab0*/  LDL.LU.64 R148, [R1+0x1130] ;  /* 0x0011300001947983 */ /* 0x000ea80000300a00 */
[----:B------:R-:W2:Y:S04]  /*32ac0*/  LDL.LU.64 R150, [R1+0x1138] ;  /* 0x0011380001967983 */ /* 0x000ea80000300a00 */
[----:B------:R-:W4:Y:S04]  /*32ad0*/  LDL.LU.64 R144, [R1+0x1120] ;  /* 0x0011200001907983 */ /* 0x000f280000300a00 */
[----:B------:R-:W4:Y:S04]  /*32ae0*/  LDL.LU.64 R146, [R1+0x1128] ;  /* 0x0011280001927983 */ /* 0x000f280000300a00 */
[----:B------:R-:W3:Y:S04]  /*32af0*/  LDL.LU.64 R140, [R1+0x1110] ;  /* 0x00111000018c7983 */ /* 0x000ee80000300a00 */
[----:B------:R-:W3:Y:S04]  /*32b00*/  LDL.LU.64 R142, [R1+0x1118] ;  /* 0x00111800018e7983 */ /* 0x000ee80000300a00 */
[----:B------:R-:W1:Y:S04]  /*32b10*/  LDSM.16.M88.4 R84, [R6+0x4b000] ;  /* 0x04b000000654783b */ /* 0x000e680000000200 */
        /* <DEDUP_REMOVED lines=15> */
[----:B------:R-:W-:Y:S04]  /*32c10*/  STL [R1+0x5714], R102 ;  /* 0x0057146601007387 */ /* 0x000fe80000100800 */
[----:B------:R-:W1:Y:S04]  /*32c20*/  LDSM.16.M88.4 R20, [R6+0x5b000] ;  /* 0x05b000000614783b */ /* 0x000e680000000200 */
[----:B------:R-:W-:Y:S04]  /*32c30*/  STL [R1+0x5710], R103 ;  /* 0x0057106701007387 */ /* 0x000fe80000100800 */
[----:B------:R-:W-:Y:S04]  /*32c40*/  STL [R1+0x5708], R98 ;  /* 0x0057086201007387 */ /* 0x000fe80000100800 */
[----:B------:R-:W1:Y:S04]  /*32c50*/  LDSM.16.M88.4 R16, [R6+0x5c000] ;  /* 0x05c000000610783b */ /* 0x000e680000000200 */
[----:B------:R-:W-:Y:S04]  /*32c60*/  STL [R1+0x5704], R99 ;  /* 0x0057046301007387 */ /* 0x000fe80000100800 */
[----:B------:R-:W-:Y:S04]  /*32c70*/  STL [R1+0x5700], R94 ;  /* 0x0057005e01007387 */ /* 0x000fe80000100800 */
[----:B------:R-:W1:Y:S04]  /*32c80*/  LDSM.16.M88.4 R12, [R6+0x5d000] ;  /* 0x05d00000060c783b */ /* 0x000e680000000200 */
[----:B------:R-:W-:Y:S04]  /*32c90*/  STL [R1+0x56fc], R95 ;  /* 0x0056fc5f01007387 */ /* 0x000fe80000100800 */
[----:B-1----:R-:W-:Y:S04]  /*32ca0*/  STL [R1+0x5718], R90 ;  /* 0x0057185a01007387 */ /* 0x002fe80000100800 */
[----:B------:R-:W1:Y:S04]  /*32cb0*/  LDSM.16.M88.4 R8, [R6+0x5e000] ;  /* 0x05e000000608783b */ /* 0x000e680000000200 */
[----:B------:R-:W-:Y:S04]  /*32cc0*/  STL [R1+0x570c], R91 ;  /* 0x00570c5b01007387 */ /* 0x000fe80000100800 */
[----:B------:R-:W-:Y:S04]  /*32cd0*/  STL [R1+0x5720], R86 ;  /* 0x0057205601007387 */ /* 0x000fe80000100800 */
[----:B------:R-:W1:Y:S04]  /*32ce0*/  LDSM.16.M88.4 R240, [R6+0x5f000] ;  /* 0x05f0000006f0783b */ /* 0x000e680000000200 */
        /* <DEDUP_REMOVED lines=36> */
[----:B------:R-:W3:Y:S04]  /*32f30*/  LDSM.16.M88.4 R104, [R6+0x46000] ;  /* 0x046000000668783b */ /* 0x000ee80000000200 */
[----:B------:R-:W-:Y:S04]  /*32f40*/  LDS R136, [R3+0x80] ;  /* 0x0000800003887984 */ /* 0x000fe80000000800 */
[----:B------:R-:W-:Y:S04]  /*32f50*/  LDS R138, [R3+0x2080] ;  /* 0x00208000038a7984 */ /* 0x000fe80000000800 */
[----:B------:R-:W-:Y:S01]  /*32f60*/  LDS R137, [R4+0x80] ;  /* 0x0000800004897984 */ /* 0x000fe20000000800 */
[C---:B--2---:R-:W-:Y:S03]  /*32f70*/  HMMA.1688.F32.TF32 R148, R132.reuse, R100, R148 ;  /* 0x000000648494723c */ /* 0x044fe60000081094 */
[----:B------:R-:W-:Y:S04]  /*32f80*/  STL [R1+0x56b8], R15 ;  /* 0x0056b80f01007387 */ /* 0x000fe80000100800 */
[----:B-1----:R-:W-:Y:S04]  /*32f90*/  STL [R1+0x56c0], R10 ;  /* 0x0056c00a01007387 */ /* 0x002fe80000100800 */
[----:B------:R-:W-:Y:S04]  /*32fa0*/  STL [R1+0x56ac], R11 ;  /* 0x0056ac0b01007387 */ /* 0x000fe80000100800 */
[----:B------:R-:W-:Y:S04]  /*32fb0*/  STL [R1+0x56c4], R242 ;  /* 0x0056c4f201007387 */ /* 0x000fe80000100800 */
[----:B------:R-:W-:Y:S01]  /*32fc0*/  STL [R1+0x56a8], R243 ;  /* 0x0056a8f301007387 */ /* 0x000fe20000100800 */
[----:B----4-:R-:W-:Y:S03]  /*32fd0*/  HMMA.1688.F32.TF32 R144, R132, R96, R144 ;  /* 0x000000608490723c */ /* 0x010fe60000081090 */
[----:B------:R1:W-:Y:S01]  /*32fe0*/  STL [R1+0x4d14], R6 ;  /* 0x004d140601007387 */ /* 0x0003e20000100800 */
[----:B------:R-:W-:Y:S01]  /*32ff0*/  IMAD.MOV.U32 R35, RZ, RZ, R148 ;  /* 0x000000ffff237224 */ /* 0x000fe200078e0094 */
[----:B------:R-:W-:Y:S01]  /*33000*/  MOV R39, R150 ;  /* 0x0000009600277202 */ /* 0x000fe20000000f00 */
[----:B------:R-:W-:Y:S01]  /*33010*/  IMAD.MOV.U32 R38, RZ, RZ, R149 ;  /* 0x000000ffff267224 */ /* 0x000fe200078e0095 */
[----:B------:R-:W2:Y:S01]  /*33020*/  LDS R139, [R4+0x2080] ;  /* 0x00208000048b7984 */ /* 0x000ea20000000800 */
[----:B------:R-:W-:-:S03]  /*33030*/  IMAD.MOV.U32 R42, RZ, RZ, R151 ;  /* 0x000000ffff2a7224 */ /* 0x000fc600078e0097 */
[----:B------:R-:W4:Y:S04]  /*33040*/  LDL.LU.64 R148, [R1+0x1100] ;  /* 0x0011000001947983 */ /* 0x000f280000300a00 */
[----:B------:R-:W4:Y:S04]  /*33050*/  LDL.LU.64 R150, [R1+0x1108] ;  /* 0x0011080001967983 */ /* 0x000f280000300a00 */
[----:B------:R-:W-:Y:S04]  /*33060*/  STL [R1+0x57b0], R42 ;  /* 0x0057b02a01007387 */ /* 0x000fe80000100800 */
[----:B------:R-:W-:Y:S01]  /*33070*/  STL [R1+0x57ac], R39 ;  /* 0x0057ac2701007387 */ /* 0x000fe20000100800 */
[----:B------:R-:W-:-:S02]  /*33080*/  IMAD.MOV.U32 R43, RZ, RZ, R144 ;  /* 0x000000ffff2b7224 */ /* 0x000fc400078e0090 */
[----:B------:R-:W-:Y:S01]  /*33090*/  IMAD.MOV.U32 R46, RZ, RZ, R145 ;  /* 0x000000ffff2e7224 */ /* 0x000fe200078e0091 */
[----:B------:R-:W-:Y:S01]  /*330a0*/  STL [R1+0x57a8], R38 ;  /* 0x0057a82601007387 */ /* 0x000fe20000100800 */
[----:B------:R-:W-:Y:S02]  /*330b0*/  IMAD.MOV.U32 R47, RZ, RZ, R146 ;  /* 0x000000ffff2f7224 */ /* 0x000fe400078e0092 */
[----:B------:R-:W-:Y:S01]  /*330c0*/  IMAD.MOV.U32 R50, RZ, RZ, R147 ;  /* 0x000000ffff327224 */ /* 0x000fe200078e0093 */
[----:B------:R1:W-:Y:S04]  /*330d0*/  STL [R1+0x57a4], R35 ;  /* 0x0057a42301007387 */ /* 0x0003e80000100800 */
[----:B------:R-:W2:Y:S04]  /*330e0*/  LDL.LU.64 R144, [R1+0x10f0] ;  /* 0x0010f00001907983 */ /* 0x000ea80000300a00 */
[----:B------:R-:W2:Y:S01]  /*330f0*/  LDL.LU.64 R146, [R1+0x10f8] ;  /* 0x0010f80001927983 */ /* 0x000ea20000300a00 */
[----:B---3--:R-:W-:Y:S03]  /*33100*/  HMMA.1688.F32.TF32 R140, R132, R92, R140 ;  /* 0x0000005c848c723c */ /* 0x008fe6000008108c */
[----:B------:R-:W-:Y:S04]  /*33110*/  STL [R1+0x57c0], R50 ;  /* 0x0057c03201007387 */ /* 0x000fe80000100800 */
[----:B------:R-:W-:Y:S04]  /*33120*/  STL [R1+0x57bc], R47 ;  /* 0x0057bc2f01007387 */ /* 0x000fe80000100800 */
[----:B------:R-:W-:Y:S04]  /*33130*/  STL [R1+0x57b8], R46 ;  /* 0x0057b82e01007387 */ /* 0x000fe80000100800 */
[----:B------:R3:W-:Y:S04]  /*33140*/  STL [R1+0x57b4], R43 ;  /* 0x0057b42b01007387 */ /* 0x0007e80000100800 */
[----:B------:R-:W-:Y:S04]  /*33150*/  LDS R244, [R3+0x280] ;  /* 0x0002800003f47984 */ /* 0x000fe80000000800 */
[----:B------:R-:W-:Y:S01]  /*33160*/  LDS R246, [R3+0x2280] ;  /* 0x0022800003f67984 */ /* 0x000fe20000000800 */
[----:B------:R-:W-:Y:S01]  /*33170*/  IMAD.MOV.U32 R59, RZ, RZ, R140 ;  /* 0x000000ffff3b7224 */ /* 0x000fe200078e008c */
[----:B------:R-:W-:Y:S01]  /*33180*/  MOV R62, R141 ;  /* 0x0000008d003e7202 */ /* 0x000fe20000000f00 */
[----:B------:R-:W-:Y:S01]  /*33190*/  IMAD.MOV.U32 R63, RZ, RZ, R142 ;  /* 0x000000ffff3f7224 */ /* 0x000fe200078e008e */
[----:B------:R-:W3:Y:S01]  /*331a0*/  LDL.LU.64 R140, [R1+0x10e0] ;  /* 0x0010e000018c7983 */ /* 0x000ee20000300a00 */
[----:B------:R-:W-:-:S03]  /*331b0*/  IMAD.MOV.U32 R66, RZ, RZ, R143 ;  /* 0x000000ffff427224 */ /* 0x000fc600078e008f */
[----:B------:R-:W3:Y:S04]  /*331c0*/  LDL.LU.64 R142, [R1+0x10e8] ;  /* 0x0010e800018e7983 */ /* 0x000ee80000300a00 */
[----:B------:R-:W-:Y:S04]  /*331d0*/  STL [R1+0x57d0], R66 ;  /* 0x0057d04201007387 */ /* 0x000fe80000100800 */
[----:B------:R-:W-:Y:S04]  /*331e0*/  STL [R1+0x57cc], R63 ;  /* 0x0057cc3f01007387 */ /* 0x000fe80000100800 */
[----:B------:R-:W-:Y:S04]  /*331f0*/  STL [R1+0x57c8], R62 ;  /* 0x0057c83e01007387 */ /* 0x000fe80000100800 */
[----:B------:R1:W-:Y:S04]  /*33200*/  STL [R1+0x57c4], R59 ;  /* 0x0057c43b01007387 */ /* 0x0003e80000100800 */
[----:B------:R-:W-:Y:S04]  /*33210*/  LDS R245, [R4+0x280] ;  /* 0x0002800004f57984 */ /* 0x000fe80000000800 */
        /* <DEDUP_REMOVED lines=16> */
[----:B------:R-:W-:Y:S01]  /*33320*/  LDS R231, [R4+0x6000] ;  /* 0x0060000004e77984 */ /* 0x000fe20000000800 */
[C---:B----4-:R-:W-:Y:S11]  /*33330*/  HMMA.1688.F32.TF32 R148, R132.reuse, R88, R148 ;  /* 0x000000588494723c */ /* 0x050ff60000081094 */
[----:B------:R-:W-:Y:S11]  /*33340*/  @!UPT UIADD3 URZ, URZ, URZ, URZ ;  /* 0x0000003f3f3ff290 */ /* 0x000ff6000fffe03f */
[----:B------:R-:W-:Y:S02]  /*33350*/  @!UPT UIADD3 URZ, URZ, URZ, URZ ;  /* 0x0000003f3f3ff290 */ /* 0x000fe4000fffe03f */
[----:B------:R-:W-:Y:S02]  /*33360*/  IMAD.MOV.U32 R67, RZ, RZ, R148 ;  /* 0x000000ffff437224 */ /* 0x000fe400078e0094 */
[----:B------:R-:W-:Y:S02]  /*33370*/  IMAD.MOV.U32 R70, RZ, RZ, R149 ;  /* 0x000000ffff467224 */ /* 0x000fe400078e0095 */
[----:B------:R-:W-:Y:S01]  /*33380*/  IMAD.MOV.U32 R71, RZ, RZ, R150 ;  /* 0x000000ffff477224 */ /* 0x000fe200078e0096 */
[----:B------:R-:W4:Y:S01]  /*33390*/  LDL.LU.64 R148, [R1+0x10d0] ;  /* 0x0010d00001947983 */ /* 0x000f220000300a00 */
[----:B------:R-:W-:Y:S01]  /*333a0*/  IMAD.MOV.U32 R74, RZ, RZ, R151 ;  /* 0x000000ffff4a7224 */ /* 0x000fe200078e0097 */
[----:B--2---:R-:W-:Y:S02]  /*333b0*/  HMMA.1688.F32.TF32 R144, R132, R84, R144 ;  /* 0x000000548490723c */ /* 0x004fe40000081090 */
[----:B------:R-:W4:Y:S04]  /*333c0*/  LDL.LU.64 R150, [R1+0x10d8] ;  /* 0x0010d80001967983 */ /* 0x000f280000300a00 */
[----:B------:R-:W-:Y:S04]  /*333d0*/  STL [R1+0x57e0], R74 ;  /* 0x0057e04a01007387 */ /* 0x000fe80000100800 */
[----:B------:R-:W-:Y:S04]  /*333e0*/  STL [R1+0x57dc], R71 ;  /* 0x0057dc4701007387 */ /* 0x000fe80000100800 */
[----:B------:R-:W-:Y:S04]  /*333f0*/  STL [R1+0x57d8], R70 ;  /* 0x0057d84601007387 */ /* 0x000fe80000100800 */
[----:B------:R2:W-:Y:S06]  /*33400*/  STL [R1+0x57d4], R67 ;  /* 0x0057d44301007387 */ /* 0x0005ec0000100800 */
[----:B------:R-:W-:Y:S01]  /*33410*/  MOV R51, R144 ;  /* 0x0000009000337202 */ /* 0x000fe20000000f00 */
[----:B------:R-:W-:-:S02]  /*33420*/  IMAD.MOV.U32 R54, RZ, RZ, R145 ;  /* 0x000000ffff367224 */ /* 0x000fc400078e0091 */
[----:B------:R-:W-:Y:S01]  /*33430*/  IMAD.MOV.U32 R55, RZ, RZ, R146 ;  /* 0x000000ffff377224 */ /* 0x000fe200078e0092 */
[----:B------:R-:W2:Y:S01]  /*33440*/  LDL.LU.64 R144, [R1+0x10c0] ;  /* 0x0010c00001907983 */ /* 0x000ea20000300a00 */
[----:B------:R-:W-:-:S03]  /*33450*/  IMAD.MOV.U32 R58, RZ, RZ, R147 ;  /* 0x000000ffff3a7224 */ /* 0x000fc600078e0093 */
[----:B------:R-:W2:Y:S01]  /*33460*/  LDL.LU.64 R146, [R1+0x10c8] ;  /* 0x0010c80001927983 */ /* 0x000ea20000300a00 */
[----:B---3--:R-:W-:Y:S03]  /*33470*/  HMMA.1688.F32.TF32 R140, R132, R80, R140 ;  /* 0x00000050848c723c */ /* 0x008fe6000008108c */
[----:B------:R-:W-:Y:S04]  /*33480*/  STL [R1+0x57f0], R58 ;  /* 0x0057f03a01007387 */ /* 0x000fe80000100800 */
[----:B------:R-:W-:Y:S04]  /*33490*/  STL [R1+0x57ec], R55 ;  /* 0x0057ec3701007387 */ /* 0x000fe80000100800 */
[----:B------:R-:W-:Y:S04]  /*334a0*/  STL [R1+0x57e8], R54 ;  /* 0x0057e83601007387 */ /* 0x000fe80000100800 */
[----:B------:R3:W-:Y:S09]  /*334b0*/  STL [R1+0x57e4], R51 ;  /* 0x0057e43301007387 */ /* 0x0007f20000100800 */
[----:B------:R-:W-:Y:S01]  /*334c0*/  IMAD.MOV.U32 R27, RZ, RZ, R140 ;  /* 0x000000ffff1b7224 */ /* 0x000fe200078e008c */
[----:B------:R-:W-:Y:S01]  /*334d0*/  MOV R34, R143 ;  /* 0x0000008f00227202 */ /* 0x000fe20000000f00 */
[----:B------:R-:W-:-:S02]  /*334e0*/  IMAD.MOV.U32 R30, RZ, RZ, R141 ;  /* 0x000000ffff1e7224 */ /* 0x000fc400078e008d */
[----:B------:R-:W-:Y:S01]  /*334f0*/  IMAD.MOV.U32 R31, RZ, RZ, R142 ;  /* 0x000000ffff1f7224 */ /* 0x000fe200078e008e */
[----:B------:R-:W3:Y:S04]  /*33500*/  LDL.LU.64 R140, [R1+0x10b0] ;  /* 0x0010b000018c7983 */ /* 0x000ee80000300a00 */
[----:B------:R-:W3:Y:S01]  /*33510*/  LDL.LU.64 R142, [R1+0x10b8] ;  /* 0x0010b800018e7983 */ /* 0x000ee20000300a00 */
[----:B------:R-:W-:Y:S03]  /*33520*/  HMMA.1688.F32.TF32 R152, R132, R104, R152 ;  /* 0x000000688498723c */ /* 0x000fe60000081098 */
[----:B------:R-:W-:Y:S04]  /*33530*/  STL [R1+0x5800], R34 ;  /* 0x0058002201007387 */ /* 0x000fe80000100800 */
[----:B------:R-:W-:Y:S04]  /*33540*/  STL [R1+0x57fc], R31 ;  /* 0x0057fc1f01007387 */ /* 0x000fe80000100800 */
[----:B------:R-:W-:Y:S04]  /*33550*/  STL [R1+0x57f8], R30 ;  /* 0x0057f81e01007387 */ /* 0x000fe80000100800 */
[----:B------:R-:W-:Y:S09]  /*33560*/  STL [R1+0x57f4], R27 ;  /* 0x0057f41b01007387 */ /* 0x000ff20000100800 */
[----:B------:R-:W-:-:S02]  /*33570*/  IMAD.MOV.U32 R127, RZ, RZ, R152 ;  /* 0x000000ffff7f7224 */ /* 0x000fc400078e0098 */
[----:B------:R-:W-:Y:S02]  /*33580*/  IMAD.MOV.U32 R130, RZ, RZ, R153 ;  /* 0x000000ffff827224 */ /* 0x000fe400078e0099 */
[----:B------:R-:W-:Y:S01]  /*33590*/  IMAD.MOV.U32 R131, RZ, RZ, R154 ;  /* 0x000000ffff837224 */ /* 0x000fe200078e009a */
[----:B------:R-:W3:Y:S01]  /*335a0*/  LDL.LU.64 R152, [R1+0x10a0] ;  /* 0x0010a00001987983 */ /* 0x000ee20000300a00 */
[----:B-1----:R-:W-:-:S03]  /*335b0*/  IMAD.MOV.U32 R6, RZ, RZ, R155 ;  /* 0x000000ffff067224 */ /* 0x002fc600078e009b */
[----:B------:R-:W3:Y:S01]  /*335c0*/  LDL.LU.64 R154, [R1+0x10a8] ;  /* 0x0010a800019a7983 */ /* 0x000ee20000300a00 */
[C---:B----4-:R-:W-:Y:S11]  /*335d0*/  HMMA.1688.F32.TF32 R148, R132.reuse, R76, R148 ;  /* 0x0000004c8494723c */ /* 0x050ff60000081094 */
[----:B------:R-:W-:Y:S11]  /*335e0*/  @!UPT UIADD3 URZ, URZ, URZ, URZ ;  /* 0x0000003f3f3ff290 */ /* 0x000ff6000fffe03f */
[----:B------:R-:W-:Y:S02]  /*335f0*/  @!UPT UIADD3 URZ, URZ, URZ, URZ ;  /* 0x0000003f3f3ff290 */ /* 0x000fe4000fffe03f */
[----:B------:R-:W-:Y:S02]  /*33600*/  IMAD.MOV.U32 R82, RZ, RZ, R151 ;  /* 0x000000ffff527224 */ /* 0x000fe400078e0097 */
[----:B------:R-:W-:Y:S02]  /*33610*/  IMAD.MOV.U32 R79, RZ, RZ, R150 ;  /* 0x000000ffff4f7224 */ /* 0x000fe400078e0096 */
[----:B------:R-:W-:Y:S02]  /*33620*/  IMAD.MOV.U32 R78, RZ, RZ, R149 ;  /* 0x000000ffff4e7224 */ /* 0x000fe400078e0095 */
[----:B------:R-:W-:Y:S01]  /*33630*/  IMAD.MOV.U32 R75, RZ, RZ, R148 ;  /* 0x000000ffff4b7224 */ /* 0x000fe200078e0094 */
[----:B--2---:R-:W-:Y:S01]  /*33640*/  HMMA.1688.F32.TF32 R144, R132, R72, R144 ;  /* 0x000000488490723c */ /* 0x004fe20000081090 */
[----:B------:R-:W-:Y:S04]  /*33650*/  STL [R1+0x5810], R82 ;  /* 0x0058105201007387 */ /* 0x000fe80000100800 */
[----:B------:R-:W-:Y:S04]  /*33660*/  STL [R1+0x580c], R79 ;  /* 0x00580c4f01007387 */ /* 0x000fe80000100800 */
[----:B------:R-:W-:Y:S04]  /*33670*/  STL [R1+0x5808], R78 ;  /* 0x0058084e01007387 */ /* 0x000fe80000100800 */
[----:B------:R1:W-:Y:S04]  /*33680*/  STL [R1+0x5804], R75 ;  /* 0x0058044b01007387 */ /* 0x0003e80000100800 */
[----:B------:R-:W2:Y:S04]  /*33690*/  LDL.LU.64 R148, [R1+0x1090] ;  /* 0x0010900001947983 */ /* 0x000ea80000300a00 */
[----:B------:R-:W2:Y:S03]  /*336a0*/  LDL.LU.64 R150, [R1+0x1098] ;  /* 0x0010980001967983 */ /* 0x000ea60000300a00 */
[----:B------:R-:W-:Y:S01]  /*336b0*/  IMAD.MOV.U32 R26, RZ, RZ, R147 ;  /* 0x000000ffff1a7224 */ /* 0x000fe200078e0093 */
[----:B------:R-:W-:Y:S01]  /*336c0*/  MOV R23, R146 ;  /* 0x0000009200177202 */ /* 0x000fe20000000f00 */
[----:B------:R-:W-:-:S02]  /*336d0*/  IMAD.MOV.U32 R22, RZ, RZ, R145 ;  /* 0x000000ffff167224 */ /* 0x000fc400078e0091 */
[----:B------:R-:W-:Y:S01]  /*336e0*/  IMAD.MOV.U32 R35, RZ, RZ, R144 ;  /* 0x000000ffff237224 */ /* 0x000fe200078e0090 */
[----:B------:R-:W-:Y:S04]  /*336f0*/  STL [R1+0x5820], R26 ;  /* 0x0058201a01007387 */ /* 0x000fe80000100800 */
[----:B------:R-:W-:Y:S01]  /*33700*/  STL [R1+0x581c], R23 ;  /* 0x00581c1701007387 */ /* 0x000fe20000100800 */
[----:B---3--:R-:W-:Y:S03]  /*33710*/  HMMA.1688.F32.TF32 R140, R132, R68, R140 ;  /* 0x00000044848c723c */ /* 0x008fe6000008108c */
[----:B------:R-:W-:Y:S04]  /*33720*/  STL [R1+0x5818], R22 ;  /* 0x0058181601007387 */ /* 0x000fe80000100800 */
[----:B------:R3:W-:Y:S04]  /*33730*/  STL [R1+0x5814], R35 ;  /* 0x0058142301007387 */ /* 0x0007e80000100800 */
[----:B------:R-:W4:Y:S04]  /*33740*/  LDL.LU.64 R144, [R1+0x1080] ;  /* 0x0010800001907983 */ /* 0x000f280000300a00 */
[----:B------:R-:W4:Y:S09]  /*33750*/  LDL.LU.64 R146, [R1+0x1088] ;  /* 0x0010880001927983 */ /* 0x000f320000300a00 */
[----:B------:R-:W-:-:S02]  /*33760*/  IMAD.MOV.U32 R43, RZ, RZ, R140 ;  /* 0x000000ffff2b7224 */ /* 0x000fc400078e008c */
[----:B------:R-:W-:Y:S02]  /*33770*/  IMAD.MOV.U32 R42, RZ, RZ, R141 ;  /* 0x000000ffff2a7224 */ /* 0x000fe400078e008d */
[----:B------:R-:W-:Y:S01]  /*33780*/  IMAD.MOV.U32 R39, RZ, RZ, R142 ;  /* 0x000000ffff277224 */ /* 0x000fe200078e008e */
[----:B------:R-:W3:Y:S01]  /*33790*/  LDL.LU.64 R140, [R1+0x1070] ;  /* 0x00107000018c7983 */ /* 0x000ee20000300a00 */
[----:B------:R-:W-:-:S03]  /*337a0*/  IMAD.MOV.U32 R38, RZ, RZ, R143 ;  /* 0x000000ffff267224 */ /* 0x000fc600078e008f */
[----:B------:R-:W3:Y:S01]  /*337b0*/  LDL.LU.64 R142, [R1+0x1078] ;  /* 0x00107800018e7983 */ /* 0x000ee20000300a00 */
[----:B------:R-:W-:Y:S03]  /*337c0*/  HMMA.1688.F32.TF32 R152, R132, R64, R152 ;  /* 0x000000408498723c */ /* 0x000fe60000081098 */
[----:B------:R-:W-:Y:S04]  /*337d0*/  STL [R1+0x5830], R38 ;  /* 0x0058302601007387 */ /* 0x000fe80000100800 */
[----:B------:R-:W-:Y:S04]  /*337e0*/  STL [R1+0x582c], R39 ;  /* 0x00582c2701007387 */ /* 0x000fe80000100800 */
[----:B------:R-:W-:Y:S04]  /*337f0*/  STL [R1+0x5828], R42 ;  /* 0x0058282a01007387 */ /* 0x000fe80000100800 */
[----:B------:R1:W-:Y:S04]  /*33800*/  STL [R1+0x5824], R43 ;  /* 0x0058242b01007387 */ /* 0x0003e80000100800 */
[----:B------:R-:W3:Y:S04]  /*33810*/  LDL.LU.64 R156, [R1+0x1060] ;  /* 0x00106000019c7983 */ /* 0x000ee80000300a00 */
[----:B------:R-:W3:Y:S01]  /*33820*/  LDL.LU.64 R158, [R1+0x1068] ;  /* 0x00106800019e7983 */ /* 0x000ee20000300a00 */
[----:B------:R-:W-:Y:S01]  /*33830*/  IMAD.MOV.U32 R46, RZ, RZ, R155 ;  /* 0x000000ffff2e7224 */ /* 0x000fe200078e009b */
[----:B------:R-:W-:Y:S01]  /*33840*/  MOV R50, R153 ;  /* 0x0000009900327202 */ /* 0x000fe20000000f00 */
[----:B------:R-:W-:-:S02]  /*33850*/  IMAD.MOV.U32 R47, RZ, RZ, R154 ;  /* 0x000000ffff2f7224 */ /* 0x000fc400078e009a */
[----:B------:R-:W-:Y:S02]  /*33860*/  IMAD.MOV.U32 R59, RZ, RZ, R152 ;  /* 0x000000ffff3b7224 */ /* 0x000fe400078e0098 */
[----:B------:R-:W3:Y:S04]  /*33870*/  LDL.LU.64 R152, [R1+0x1050] ;  /* 0x0010500001987983 */ /* 0x000ee80000300a00 */
[----:B------:R-:W3:Y:S04]  /*33880*/  LDL.LU.64 R154, [R1+0x1058] ;  /* 0x00105800019a7983 */ /* 0x000ee80000300a00 */
[----:B------:R-:W-:Y:S04]  /*33890*/  STL [R1+0x5840], R46 ;  /* 0x0058402e01007387 */ /* 0x000fe80000100800 */
[----:B------:R-:W-:Y:S04]  /*338a0*/  STL [R1+0x583c], R47 ;  /* 0x00583c2f01007387 */ /* 0x000fe80000100800 */
[----:B------:R-:W-:Y:S04]  /*338b0*/  STL [R1+0x5838], R50 ;  /* 0x0058383201007387 */ /* 0x000fe80000100800 */
[----:B------:R1:W-:Y:S01]  /*338c0*/  STL [R1+0x5834], R59 ;  /* 0x0058343b01007387 */ /* 0x0003e20000100800 */
[C---:B--2---:R-:W-:Y:S11]  /*338d0*/  HMMA.1688.F32.TF32 R148, R132.reuse, R60, R148 ;  /* 0x0000003c8494723c */ /* 0x044ff60000081094 */
[----:B------:R-:W-:Y:S11]  /*338e0*/  @!UPT UIADD3 URZ, URZ, URZ, URZ ;  /* 0x0000003f3f3ff290 */ /* 0x000ff6000fffe03f */
[----:B------:R-:W-:Y:S02]  /*338f0*/  @!UPT UIADD3 URZ, URZ, URZ, URZ ;  /* 0x0000003f3f3ff290 */ /* 0x000fe4000fffe03f */
[----:B------:R-:W-:Y:S02]  /*33900*/  IMAD.MOV.U32 R83, RZ, RZ, R148 ;  /* 0x000000ffff537224 */ /* 0x000fe400078e0094 */
[----:B------:R-:W-:Y:S02]  /*33910*/  IMAD.MOV.U32 R86, RZ, RZ, R149 ;  /* 0x000000ffff567224 */ /* 0x000fe400078e0095 */
[----:B------:R-:W-:Y:S01]  /*33920*/  IMAD.MOV.U32 R87, RZ, RZ, R150 ;  /* 0x000000ffff577224 */ /* 0x000fe200078e0096 */
[----:B------:R-:W2:Y:S01]  /*33930*/  LDL.LU.64 R148, [R1+0x1040] ;  /* 0x0010400001947983 */ /* 0x000ea20000300a00 */
[----:B------:R-:W-:Y:S01]  /*33940*/  IMAD.MOV.U32 R90, RZ, RZ, R151 ;  /* 0x000000ffff5a7224 */ /* 0x000fe200078e0097 */
[C---:B----4-:R-:W-:Y:S02]  /*33950*/  HMMA.1688.F32.TF32 R144, R132.reuse, R56, R144 ;  /* 0x000000388490723c */ /* 0x050fe40000081090 */
[----:B------:R-:W2:Y:S04]  /*33960*/  LDL.LU.64 R150, [R1+0x1048] ;  /* 0x0010480001967983 */ /* 0x000ea80000300a00 */
[----:B------:R4:W-:Y:S02]  /*33970*/  STL [R1+0x5844], R83 ;  /* 0x0058445301007387 */ /* 0x0009e40000100800 */
[----:B---3--:R-:W-:Y:S11]  /*33980*/  HMMA.1688.F32.TF32 R140, R132, R52, R140 ;  /* 0x00000034848c723c */ /* 0x008ff6000008108c */
[----:B------:R-:W-:Y:S05]  /*33990*/  @!UPT UIADD3 URZ, URZ, URZ, URZ ;  /* 0x0000003f3f3ff290 */ /* 0x000fea000fffe03f */
[----:B------:R-:W-:Y:S01]  /*339a0*/  MOV R67, R144 ;  /* 0x0000009000437202 */ /* 0x000fe20000000f00 */
[----:B------:R-:W-:Y:S02]  /*339b0*/  IMAD.MOV.U32 R66, RZ, RZ, R145 ;  /* 0x000000ffff427224 */ /* 0x000fe400078e0091 */
[----:B------:R-:W-:Y:S01]  /*339c0*/  IMAD.MOV.U32 R63, RZ, RZ, R146 ;  /* 0x000000ffff3f7224 */ /* 0x000fe200078e0092 */
[----:B------:R-:W3:Y:S01]  /*339d0*/  LDL.LU.64 R144, [R1+0x1030] ;  /* 0x0010300001907983 */ /* 0x000ee20000300a00 */
[----:B------:R-:W-:-:S03]  /*339e0*/  IMAD.MOV.U32 R62, RZ, RZ, R147 ;  /* 0x000000ffff3e7224 */ /* 0x000fc600078e0093 */
[----:B------:R-:W3:Y:S01]  /*339f0*/  LDL.LU.64 R146, [R1+0x1038] ;  /* 0x0010380001927983 */ /* 0x000ee20000300a00 */
[----:B------:R-:W-:Y:S01]  /*33a00*/  IMAD.MOV.U32 R51, RZ, RZ, R140 ;  /* 0x000000ffff337224 */ /* 0x000fe200078e008c */
[----:B------:R-:W-:Y:S01]  /*33a10*/  MOV R70, R143 ;  /* 0x0000008f00467202 */ /* 0x000fe20000000f00 */
[----:B------:R-:W-:Y:S02]  /*33a20*/  IMAD.MOV.U32 R74, RZ, RZ, R141 ;  /* 0x000000ffff4a7224 */ /* 0x000fe400078e008d */
[----:B------:R-:W-:Y:S01]  /*33a30*/  IMAD.MOV.U32 R71, RZ, RZ, R142 ;  /* 0x000000ffff477224 */ /* 0x000fe200078e008e */
[----:B------:R-:W4:Y:S04]  /*33a40*/  LDL.LU.64 R140, [R1+0x1020] ;  /* 0x00102000018c7983 */ /* 0x000f280000300a00 */
[----:B------:R-:W4:Y:S04]  /*33a50*/  LDL.LU.64 R142, [R1+0x1028] ;  /* 0x00102800018e7983 */ /* 0x000f280000300a00 */
[----:B------:R-:W4:Y:S04]  /*33a60*/  LDL.LU.64 R168, [R1+0x1010] ;  /* 0x0010100001a87983 */ /* 0x000f280000300a00 */
[----:B------:R-:W4:Y:S01]  /*33a70*/  LDL.LU.64 R170, [R1+0x1018] ;  /* 0x0010180001aa7983 */ /* 0x000f220000300a00 */
[C---:B--2---:R-:W-:Y:S11]  /*33a80*/  HMMA.1688.F32.TF32 R148, R132.reuse, R40, R148 ;  /* 0x000000288494723c */ /* 0x044ff60000081094 */
[----:B------:R-:W-:Y:S11]  /*33a90*/  @!UPT UIADD3 URZ, URZ, URZ, URZ ;  /* 0x0000003f3f3ff290 */ /* 0x000ff6000fffe03f */
[----:B------:R-:W-:Y:S02]  /*33aa0*/  @!UPT UIADD3 URZ, URZ, URZ, URZ ;  /* 0x0000003f3f3ff290 */ /* 0x000fe4000fffe03f */
[----:B-1----:R-:W-:Y:S02]  /*33ab0*/  IMAD.MOV.U32 R75, RZ, RZ, R148 ;  /* 0x000000ffff4b7224 */ /* 0x002fe400078e0094 */
[----:B------:R-:W-:Y:S02]  /*33ac0*/  IMAD.MOV.U32 R34, RZ, RZ, R149 ;  /* 0x000000ffff227224 */ /* 0x000fe400078e0095 */
[----:B------:R-:W-:Y:S01]  /*33ad0*/  IMAD.MOV.U32 R31, RZ, RZ, R150 ;  /* 0x000000ffff1f7224 */ /* 0x000fe200078e0096 */
[----:B------:R-:W2:Y:S01]  /*33ae0*/  LDL.LU.64 R148, [R1+0x1000] ;  /* 0x0010000001947983 */ /* 0x000ea20000300a00 */
[----:B------:R-:W-:Y:S01]  /*33af0*/  IMAD.MOV.U32 R30, RZ, RZ, R151 ;  /* 0x000000ffff1e7224 */ /* 0x000fe200078e0097 */
[C---:B---3--:R-:W-:Y:S02]  /*33b00*/  HMMA.1688.F32.TF32 R144, R132.reuse, R36, R144 ;  /* 0x000000248490723c */ /* 0x048fe40000081090 */
[----:B------:R-:W2:Y:S04]  /*33b10*/  LDL.LU.64 R150, [R1+0x1008] ;  /* 0x0010080001967983 */ /* 0x000ea80000300a00 */
[----:B------:R-:W3:Y:S04]  /*33b20*/  LDL.LU.64 R164, [R1+0xff0] ;  /* 0x000ff00001a47983 */ /* 0x000ee80000300a00 */
[----:B------:R-:W3:Y:S01]  /*33b30*/  LDL.LU.64 R166, [R1+0xff8] ;  /* 0x000ff80001a67983 */ /* 0x000ee20000300a00 */
[----:B----4-:R-:W-:Y:S11]  /*33b40*/  HMMA.1688.F32.TF32 R140, R132, R32, R140 ;  /* 0x00000020848c723c */ /* 0x010ff6000008108c */
[----:B------:R-:W-:Y:S02]  /*33b50*/  @!UPT UIADD3 URZ, URZ, URZ, URZ ;  /* 0x0000003f3f3ff290 */ /* 0x000fe4000fffe03f */
[----:B------:R-:W-:Y:S01]  /*33b60*/  IMAD.MOV.U32 R35, RZ, RZ, R144 ;  /* 0x000000ffff237224 */ /* 0x000fe200078e0090 */
[----:B------:R-:W-:Y:S01]  /*33b70*/  MOV R82, R145 ;  /* 0x0000009100527202 */ /* 0x000fe20000000f00 */
[----:B------:R-:W-:Y:S01]  /*33b80*/  IMAD.MOV.U32 R79, RZ, RZ, R146 ;  /* 0x000000ffff4f7224 */ /* 0x000fe200078e0092 */
[----:B------:R-:W4:Y:S01]  /*33b90*/  LDL.LU.64 R144, [R1+0xfe0] ;  /* 0x000fe00001907983 */ /* 0x000f220000300a00 */
[----:B------:R-:W-:-:S03]  /*33ba0*/  IMAD.MOV.U32 R78, RZ, RZ, R147 ;  /* 0x000000ffff4e7224 */ /* 0x000fc600078e0093 */
[----:B------:R-:W4:Y:S04]  /*33bb0*/  LDL.LU.64 R146, [R1+0xfe8] ;  /* 0x000fe80001927983 */ /* 0x000f280000300a00 */
[----:B------:R-:W-:Y:S02]  /*33bc0*/  IMAD.MOV.U32 R43, RZ, RZ, R140 ;  /* 0x000000ffff2b7224 */ /* 0x000fe400078e008c */
[----:B------:R-:W-:Y:S02]  /*33bd0*/  IMAD.MOV.U32 R26, RZ, RZ, R141 ;  /* 0x000000ffff1a7224 */ /* 0x000fe400078e008d */
[----:B------:R-:W-:Y:S01]  /*33be0*/  IMAD.MOV.U32 R23, RZ, RZ, R142 ;  /* 0x000000ffff177224 */ /* 0x000fe200078e008e */
[----:B------:R-:W4:Y:S01]  /*33bf0*/  LDL.LU.64 R140, [R1+0xfd0] ;  /* 0x000fd000018c7983 */ /* 0x000f220000300a00 */
[----:B------:R-:W-:-:S03]  /*33c00*/  IMAD.MOV.U32 R22, RZ, RZ, R143 ;  /* 0x000000ffff167224 */ /* 0x000fc600078e008f */
[----:B------:R-:W4:Y:S01]  /*33c10*/  LDL.LU.64 R142, [R1+0xfd8] ;  /* 0x000fd800018e7983 */ /* 0x000f220000300a00 */
[C---:B------:R-:W-:Y:S03]  /*33c20*/  HMMA.1688.F32.TF32 R156, R132.reuse, R48, R156 ;  /* 0x00000030849c723c */ /* 0x040fe6000008109c */
[----:B------:R-:W4:Y:S04]  /*33c30*/  LDL.LU.64 R160, [R1+0xfc0] ;  /* 0x000fc00001a07983 */ /* 0x000f280000300a00 */
[----:B------:R-:W4:Y:S01]  /*33c40*/  LDL.LU.64 R162, [R1+0xfc8] ;  /* 0x000fc80001a27983 */ /* 0x000f220000300a00 */
[----:B------:R-:W-:Y:S11]  /*33c50*/  HMMA.1688.F32.TF32 R152, R132, R44, R152 ;  /* 0x0000002c8498723c */ /* 0x000ff60000081098 */
[----:B------:R-:W-:Y:S05]  /*33c60*/  @!UPT UIADD3 URZ, URZ, URZ, URZ ;  /* 0x0000003f3f3ff290 */ /* 0x000fea000fffe03f */
[----:B------:R-:W-:Y:S02]  /*33c70*/  IMAD.MOV.U32 R27, RZ, RZ, R156 ;  /* 0x000000ffff1b7224 */ /* 0x000fe400078e009c */
[----:B------:R-:W-:Y:S02]  /*33c80*/  IMAD.MOV.U32 R58, RZ, RZ, R157 ;  /* 0x000000ffff3a7224 */ /* 0x000fe400078e009d */
[----:B------:R-:W-:Y:S01]  /*33c90*/  IMAD.MOV.U32 R55, RZ, RZ, R158 ;  /* 0x000000ffff377224 */ /* 0x000fe200078e009e */
[----:B------:R-:W4:Y:S01]  /*33ca0*/  LDL.LU.64 R156, [R1+0x8d0] ;  /* 0x0008d000019c7983 */ /* 0x000f220000300a00 */
[----:B------:R-:W-:-:S03]  /*33cb0*/  IMAD.MOV.U32 R54, RZ, RZ, R159 ;  /* 0x000000ffff367224 */ /* 0x000fc600078e009f */
[----:B------:R-:W4:Y:S01]  /*33cc0*/  LDL.LU.64 R158, [R1+0x8d8] ;  /* 0x0008d800019e7983 */ /* 0x000f220000300a00 */
[----:B------:R-:W-:Y:S01]  /*33cd0*/  IMAD.MOV.U32 R102, RZ, RZ, R152 ;  /* 0x000000ffff667224 */ /* 0x000fe200078e0098 */
[----:B------:R-:W-:Y:S01]  /*33ce0*/  MOV R91, R154 ;  /* 0x0000009a005b7202 */ /* 0x000fe20000000f00 */
[----:B------:R-:W-:Y:S02]  /*33cf0*/  IMAD.MOV.U32 R103, RZ, RZ, R153 ;  /* 0x000000ffff677224 */ /* 0x000fe400078e0099 */
[----:B------:R-:W-:Y:S01]  /*33d00*/  IMAD.MOV.U32 R98, RZ, RZ, R155 ;  /* 0x000000ffff627224 */ /* 0x000fe200078e009b */
[----:B------:R-:W4:Y:S04]  /*33d10*/  LDL.LU.64 R152, [R1+0x8c0] ;  /* 0x0008c00001987983 */ /* 0x000f280000300a00 */
[----:B------:R-:W4:Y:S01]  /*33d20*/  LDL.LU.64 R154, [R1+0x8c8] ;  /* 0x0008c800019a7983 */ /* 0x000f220000300a00 */
[C---:B--2---:R-:W-:Y:S08]  /*33d30*/  HMMA.1688.F32.TF32 R148, R132.reuse, R24, R148 ;  /* 0x000000188494723c */ /* 0x044ff00000081094 */
[----:B---3--:R-:W-:Y:S11]  /*33d40*/  HMMA.1688.F32.TF32 R164, R132, R20, R164 ;  /* 0x0000001484a4723c */ /* 0x008ff600000810a4 */
[----:B------:R-:W-:Y:S05]  /*33d50*/  @!UPT UIADD3 URZ, URZ, URZ, URZ ;  /* 0x0000003f3f3ff290 */ /* 0x000fea000fffe03f */
[----:B------:R-:W-:Y:S01]  /*33d60*/  IMAD.MOV.U32 R59, RZ, RZ, R148 ;  /* 0x000000ffff3b7224 */ /* 0x000fe200078e0094 */
[----:B------:R-:W-:Y:S01]  /*33d70*/  MOV R42, R151 ;  /* 0x00000097002a7202 */ /* 0x000fe20000000f00 */
[----:B------:R-:W-:Y:S02]  /*33d80*/  IMAD.MOV.U32 R38, RZ, RZ, R149 ;  /* 0x000000ffff267224 */ /* 0x000fe400078e0095 */
[----:B------:R-:W-:Y:S01]  /*33d90*/  IMAD.MOV.U32 R39, RZ, RZ, R150 ;  /* 0x000000ffff277224 */ /* 0x000fe200078e0096 */
[----:B------:R-:W2:Y:S03]  /*33da0*/  LDL.LU.64 R148, [R1+0xfb0] ;  /* 0x000fb00001947983 */ /* 0x000ea60000300a00 */
[----:B------:R-:W-:Y:S01]  /*33db0*/  IMAD.MOV.U32 R83, RZ, RZ, R164 ;  /* 0x000000ffff537224 */ /* 0x000fe200078e00a4 */
[----:B------:R-:W2:Y:S01]  /*33dc0*/  LDL.LU.64 R150, [R1+0xfb8] ;  /* 0x000fb80001967983 */ /* 0x000ea20000300a00 */
[----:B------:R-:W-:-:S02]  /*33dd0*/  IMAD.MOV.U32 R46, RZ, RZ, R165 ;  /* 0x000000ffff2e7224 */ /* 0x000fc400078e00a5 */
[----:B------:R-:W-:Y:S02]  /*33de0*/  IMAD.MOV.U32 R47, RZ, RZ, R166 ;  /* 0x000000ffff2f7224 */ /* 0x000fe400078e00a6 */
[----:B------:R-:W-:Y:S02]  /*33df0*/  IMAD.MOV.U32 R50, RZ, RZ, R167 ;  /* 0x000000ffff327224 */ /* 0x000fe400078e00a7 */
[C---:B----4-:R-:W-:Y:S01]  /*33e00*/  HMMA.1688.F32.TF32 R164, R132.reuse, R16, R144 ;  /* 0x0000001084a4723c */ /* 0x050fe20000081090 */
[----:B------:R-:W3:Y:S04]  /*33e10*/  LDL.LU.64 R144, [R1+0xfa0] ;  /* 0x000fa00001907983 */ /* 0x000ee80000300a00 */
[----:B------:R-:W3:Y:S11]  /*33e20*/  LDL.LU.64 R146, [R1+0xfa8] ;  /* 0x000fa80001927983 */ /* 0x000ef60000300a00 */
[----:B------:R-:W-:Y:S07]  /*33e30*/  @!UPT UIADD3 URZ, URZ, URZ, URZ ;  /* 0x0000003f3f3ff290 */ /* 0x000fee000fffe03f */
[----:B------:R-:W-:Y:S04]  /*33e40*/  STL.64 [R1+0x2d40], R164 ;  /* 0x002d40a401007387 */ /* 0x000fe80000100a00 */
[----:B------:R1:W-:Y:S02]  /*33e50*/  STL.64 [R1+0x2d48], R166 ;  /* 0x002d48a601007387 */ /* 0x0003e40000100a00 */
[C---:B-1----:R-:W-:Y:S02]  /*33e60*/  HMMA.1688.F32.TF32 R164, R132.reuse, R12, R140 ;  /* 0x0000000c84a4723c */ /* 0x042fe4000008108c */
[----:B------:R-:W4:Y:S04]  /*33e70*/  LDL.LU.64 R140, [R1+0xf90] ;  /* 0x000f9000018c7983 */ /* 0x000f280000300a00 */
[----:B------:R-:W4:Y:S02]  /*33e80*/  LDL.LU.64 R142, [R1+0xf98] ;  /* 0x000f9800018e7983 */ /* 0x000f240000300a00 */
[C---:B------:R-:W-:Y:S08]  /*33e90*/  HMMA.1688.F32.TF32 R160, R132.reuse, R8, R160 ;  /* 0x0000000884a0723c */ /* 0x040ff000000810a0 */
[C---:B------:R-:W-:Y:S08]  /*33ea0*/  HMMA.1688.F32.TF32 R168, R132.reuse, R28, R168 ;  /* 0x0000001c84a8723c */ /* 0x040ff000000810a8 */
[----:B------:R-:W-:Y:S01]  /*33eb0*/  HMMA.1688.F32.TF32 R132, R132, R240, R156 ;  /* 0x000000f08484723c */ /* 0x000fe2000008109c */
[----:B------:R-:W-:Y:S04]  /*33ec0*/  STL.64 [R1+0x2d30], R164 ;  /* 0x002d30a401007387 */ /* 0x000fe80000100a00 */
[----:B------:R-:W-:Y:S04]  /*33ed0*/  STL.64 [R1+0x2d38], R166 ;  /* 0x002d38a601007387 */ /* 0x000fe80000100a00 */
[----:B------:R-:W4:Y:S04]  /*33ee0*/  LDL.LU.64 R172, [R1+0xf80] ;  /* 0x000f800001ac7983 */ /* 0x000f280000300a00 */
[----:B------:R-:W-:Y:S04]  /*33ef0*/  STL.64 [R1+0x2d20], R160 ;  /* 0x002d20a001007387 */ /* 0x000fe80000100a00 */
[----:B------:R-:W-:Y:S04]  /*33f00*/  STL.64 [R1+0x2d28], R162 ;  /* 0x002d28a201007387 */ /* 0x000fe80000100a00 */
[----:B------:R-:W4:Y:S04]  /*33f10*/  LDL.LU.64 R174, [R1+0xf88] ;  /* 0x000f880001ae7983 */ /* 0x000f280000300a00 */
[----:B------:R-:W-:Y:S04]  /*33f20*/  STL.64 [R1+0x2d00], R132 ;  /* 0x002d008401007387 */ /* 0x000fe80000100a00 */
[----:B------:R1:W-:Y:S02]  /*33f30*/  STL.64 [R1+0x2d08], R134 ;  /* 0x002d088601007387 */ /* 0x0003e40000100a00 */
[----:B-1----:R-:W-:Y:S01]  /*33f40*/  HMMA.1688.F32.TF32 R132, R136, R128, R152 ;  /* 0x000000808884723c */ /* 0x002fe20000081098 */
[----:B------:R-:W-:Y:S01]  /*33f50*/  MOV R99, R168 ;  /* 0x000000a800637202 */ /* 0x000fe20000000f00 */
[----:B------:R-:W-:-:S02]  /*33f60*/  IMAD.MOV.U32 R94, RZ, RZ, R169 ;  /* 0x000000ffff5e7224 */ /* 0x000fc400078e00a9 */
[----:B------:R-:W-:Y:S01]  /*33f70*/  IMAD.MOV.U32 R95, RZ, RZ, R170 ;  /* 0x000000ffff5f7224 */ /* 0x000fe200078e00aa */
[----:B------:R-:W4:Y:S01]  /*33f80*/  LDL.LU.64 R168, [R1+0xf70] ;  /* 0x000f700001a87983 */ /* 0x000f220000300a00 */
[----:B------:R-:W-:-:S03]  /*33f90*/  IMAD.MOV.U32 R7, RZ, RZ, R171 ;  /* 0x000000ffff077224 */ /* 0x000fc600078e00ab */
[----:B------:R-:W4:Y:S11]  /*33fa0*/  LDL.LU.64 R170, [R1+0xf78] ;  /* 0x000f780001aa7983 */ /* 0x000f360000300a00 */
[----:B------:R-:W-:Y:S03]  /*33fb0*/  @!UPT UIADD3 URZ, URZ, URZ, URZ ;  /* 0x0000003f3f3ff290 */ /* 0x000fe6000fffe03f */
[----:B------:R-:W-:Y:S04]  /*33fc0*/  STL.64 [R1+0x2cf0], R132 ;  /* 0x002cf08401007387 */ /* 0x000fe80000100a00 */
[----:B------:R-:W-:Y:S04]  /*33fd0*/  STL.64 [R1+0x2cf8], R134 ;  /* 0x002cf88601007387 */ /* 0x000fe80000100a00 */
[----:B------:R-:W4:Y:S04]  /*33fe0*/  LDL.LU.64 R156, [R1+0xf60] ;  /* 0x000f6000019c7983 */ /* 0x000f280000300a00 */
[----:B------:R-:W4:Y:S04]  /*33ff0*/  LDL.LU.64 R158, [R1+0xf68] ;  /* 0x000f6800019e7983 */ /* 0x000f280000300a00 */
[----:B------:R-:W4:Y:S04]  /*34000*/  LDL.LU.64 R152, [R1+0xf50] ;  /* 0x000f500001987983 */ /* 0x000f280000300a00 */
[----:B------:R-:W4:Y:S04]  /*34010*/  LDL.LU.64 R154, [R1+0xf58] ;  /* 0x000f5800019a7983 */ /* 0x000f280000300a00 */
[----:B------:R-:W-:Y:S04]  /*34020*/  LDS R132, [R3+0x100] ;  /* 0x0001000003847984 */ /* 0x000fe80000000800 */
[----:B------:R-:W-:Y:S04]  /*34030*/  LDS R134, [R3+0x2100] ;  /* 0x0021000003867984 */ /* 0x000fe80000000800 */
[----:B------:R-:W-:Y:S04]  /*34040*/  LDS R133, [R4+0x100] ;  /* 0x0001000004857984 */ /* 0x000fe80000000800 */
[----:B------:R-:W1:Y:S01]  /*34050*/  LDS R135, [R4+0x2100] ;  /* 0x0021000004877984 */ /* 0x000e620000000800 */
[C---:B--2---:R-:W-:Y:S03]  /*34060*/  HMMA.1688.F32.TF32 R160, R136.reuse, R124, R148 ;  /* 0x0000007c88a0723c */ /* 0x044fe60000081094 */
[----:B------:R-:W2:Y:S04]  /*34070*/  LDL.LU.64 R148, [R1+0xf40] ;  /* 0x000f400001947983 */ /* 0x000ea80000300a00 */
[----:B------:R-:W2:Y:S11]  /*34080*/  LDL.LU.64 R150, [R1+0xf48] ;  /* 0x000f480001967983 */ /* 0x000eb60000300a00 */
[----:B------:R-:W-:Y:S05]  /*34090*/  @!UPT UIADD3 URZ, URZ, URZ, URZ ;  /* 0x0000003f3f3ff290 */ /* 0x000fea000fffe03f */
[----:B------:R-:W-:Y:S04]  /*340a0*/  STL.64 [R1+0x2d10], R160 ;  /* 0x002d10a001007387 */ /* 0x000fe80000100a00 */
[----:B------:R3:W-:Y:S02]  /*340b0*/  STL.64 [R1+0x2d18], R162 ;  /* 0x002d18a201007387 */ /* 0x0007e40000100a00 */
[C---:B---3--:R-:W-:Y:S02]  /*340c0*/  HMMA.1688.F32.TF32 R160, R136.reuse, R120, R144 ;  /* 0x0000007888a0723c */ /* 0x048fe40000081090 */
[----:B------:R-:W3:Y:S06]  /*340d0*/  LDL.LU.64 R144, [R1+0xf30] ;  /* 0x000f300001907983 */ /* 0x000eec0000300a00 */
[C---:B----4-:R-:W-:Y:S11]  /*340e0*/  HMMA.1688.F32.TF32 R140, R136.reuse, R116, R140 ;  /* 0x00000074888c723c */ /* 0x050ff6000008108c */
[----:B------:R-:W-:Y:S04]  /*340f0*/  @!UPT UIADD3 URZ, URZ, URZ, URZ ;  /* 0x0000003f3f3ff290 */ /* 0x000fe8000fffe03f */
[----:B------:R4:W-:Y:S04]  /*34100*/  STL.64 [R1+0x2ce0], R160 ;  /* 0x002ce0a001007387 */ /* 0x0009e80000100a00 */
[----:B------:R1:W-:Y:S04]  /*34110*/  STL.64 [R1+0x2ce8], R162 ;  /* 0x002ce8a201007387 */ /* 0x0003e80000100a00 */
[----:B------:R-:W3:Y:S04]  /*34120*/  LDL.LU.64 R146, [R1+0xf38] ;  /* 0x000f380001927983 */ /* 0x000ee80000300a00 */
[----:B------:R1:W-:Y:S04]  /*34130*/  STL.64 [R1+0x2cd0], R140 ;  /* 0x002cd08c01007387 */ /* 0x0003e80000100a00 */
[----:B------:R1:W-:Y:S04]  /*34140*/  STL.64 [R1+0x2cd8], R142 ;  /* 0x002cd88e01007387 */ /* 0x0003e80000100a00 */
[----:B------:R-:W3:Y:S04]  /*34150*/  LDL.LU.64 R164, [R1+0xf20] ;  /* 0x000f200001a47983 */ /* 0x000ee80000300a00 */
[----:B------:R-:W3:Y:S04]  /*34160*/  LDL.LU.64 R166, [R1+0xf28] ;  /* 0x000f280001a67983 */ /* 0x000ee80000300a00 */
[----:B----4-:R-:W3:Y:S04]  /*34170*/  LDL.LU.64 R160, [R1+0xf10] ;  /* 0x000f100001a07983 */ /* 0x010ee80000300a00 */
[----:B-1----:R-:W3:Y:S04]  /*34180*/  LDL.LU.64 R162, [R1+0xf18] ;  /* 0x000f180001a27983 */ /* 0x002ee80000300a00 */
[----:B------:R-:W3:Y:S04]  /*34190*/  LDL.LU.64 R140, [R1+0xf00] ;  /* 0x000f0000018c7983 */ /* 0x000ee80000300a00 */
[----:B------:R-:W3:Y:S01]  /*341a0*/  LDL.LU.64 R142, [R1+0xf08] ;  /* 0x000f0800018e7983 */ /* 0x000ee20000300a00 */
[C---:B------:R-:W-:Y:S08]  /*341b0*/  HMMA.1688.F32.TF32 R176, R136.reuse, R112, R172 ;  /* 0x0000007088b0723c */ /* 0x040ff000000810ac */
[C---:B------:R-:W-:Y:S11]  /*341c0*/  HMMA.1688.F32.TF32 R172, R136.reuse, R108, R168 ;  /* 0x0000006c88ac723c */ /* 0x040ff600000810a8 */
[----:B------:R-:W-:Y:S04]  /*341d0*/  @!UPT UIADD3 URZ, URZ, URZ, URZ ;  /* 0x0000003f3f3ff290 */ /* 0x000fe8000fffe03f */
[----:B------:R-:W-:Y:S01]  /*341e0*/  STL.64 [R1+0x2cc0], R176 ;  /* 0x002cc0b001007387 */ /* 0x000fe20000100a00 */
[C---:B------:R-:W-:Y:S08]  /*341f0*/  HMMA.1688.F32.TF32 R168, R136.reuse, R104, R156 ;  /* 0x0000006888a8723c */ /* 0x040ff0000008109c */
[C---:B------:R-:W-:Y:S01]  /*34200*/  HMMA.1688.F32.TF32 R152, R136.reuse, R100, R152 ;  /* 0x000000648898723c */ /* 0x040fe20000081098 */
[----:B------:R-:W-:Y:S04]  /*34210*/  STL.64 [R1+0x2cc8], R178 ;  /* 0x002cc8b201007387 */ /* 0x000fe80000100a00 */
[----:B------:R-:W-:Y:S04]  /*34220*/  STL.64 [R1+0x2cb0], R172 ;  /* 0x002cb0ac01007387 */ /* 0x000fe80000100a00 */
[----:B------:R-:W-:Y:S04]  /*34230*/  STL.64 [R1+0x2cb8], R174 ;  /* 0x002cb8ae01007387 */ /* 0x000fe80000100a00 */
[----:B------:R-:W3:Y:S04]  /*34240*/  LDL.LU.64 R156, [R1+0xef0] ;  /* 0x000ef000019c7983 */ /* 0x000ee80000300a00 */
[----:B------:R-:W-:Y:S04]  /*34250*/  STL.64 [R1+0x2ca0], R168 ;  /* 0x002ca0a801007387 */ /* 0x000fe80000100a00 */
[----:B------:R-:W-:Y:S04]  /*34260*/  STL.64 [R1+0x2ca8], R170 ;  /* 0x002ca8aa01007387 */ /* 0x000fe80000100a00 */
[----:B------:R-:W3:Y:S04]  /*34270*/  LDL.LU.64 R158, [R1+0xef8] ;  /* 0x000ef800019e7983 */ /* 0x000ee80000300a00 */
[----:B------:R1:W-:Y:S04]  /*34280*/  STL.64 [R1+0x2c90], R152 ;  /* 0x002c909801007387 */ /* 0x0003e80000100a00 */
[----:B------:R1:W-:Y:S04]  /*34290*/  STL.64 [R1+0x2c98], R154 ;  /* 0x002c989a01007387 */ /* 0x0003e80000100a00 */
[----:B-1----:R-:W3:Y:S04]  /*342a0*/  LDL.LU.64 R152, [R1+0xee0] ;  /* 0x000ee00001987983 */ /* 0x002ee80000300a00 */
[----:B------:R-:W3:Y:S01]  /*342b0*/  LDL.LU.64 R154, [R1+0xee8] ;  /* 0x000ee800019a7983 */ /* 0x000ee20000300a00 */
[C---:B--2---:R-:W-:Y:S11]  /*342c0*/  HMMA.1688.F32.TF32 R148, R136.reuse, R96, R148 ;  /* 0x000000608894723c */ /* 0x044ff60000081094 */
[----:B------:R-:W-:Y:S11]  /*342d0*/  @!UPT UIADD3 URZ, URZ, URZ, URZ ;  /* 0x0000003f3f3ff290 */ /* 0x000ff6000fffe03f */
[----:B------:R-:W-:Y:S01]  /*342e0*/  @!UPT UIADD3 URZ, URZ, URZ, URZ ;  /* 0x0000003f3f3ff290 */ /* 0x000fe2000fffe03f */
[----:B------:R1:W-:Y:S04]  /*342f0*/  STL.64 [R1+0x2c80], R148 ;  /* 0x002c809401007387 */ /* 0x0003e80000100a00 */
[----:B------:R2:W-:Y:S04]  /*34300*/  STL.64 [R1+0x2c88], R150 ;  /* 0x002c889601007387 */ /* 0x0005e80000100a00 */
[----:B-1----:R-:W4:Y:S04]  /*34310*/  LDL.LU.64 R148, [R1+0xed0] ;  /* 0x000ed00001947983 */ /* 0x002f280000300a00 */
[----:B--2---:R-:W4:Y:S01]  /*34320*/  LDL.LU.64 R150, [R1+0xed8] ;  /* 0x000ed80001967983 */ /* 0x004f220000300a00 */
[C---:B---3--:R-:W-:Y:S03]  /*34330*/  HMMA.1688.F32.TF32 R168, R136.reuse, R92, R144 ;  /* 0x0000005c88a8723c */ /* 0x048fe60000081090 */
[----:B------:R-:W2:Y:S04]  /*34340*/  LDL.LU.64 R144, [R1+0xec0] ;  /* 0x000ec00001907983 */ /* 0x000ea80000300a00 */
[----:B------:R-:W2:Y:S01]  /*34350*/  LDL.LU.64 R146, [R1+0xec8] ;  /* 0x000ec80001927983 */ /* 0x000ea20000300a00 */
[C---:B------:R-:W-:Y:S08]  /*34360*/  HMMA.1688.F32.TF32 R164, R136.reuse, R88, R164 ;  /* 0x0000005888a4723c */ /* 0x040ff000000810a4 */
[C---:B------:R-:W-:Y:S08]  /*34370*/  HMMA.1688.F32.TF32 R160, R136.reuse, R84, R160 ;  /* 0x0000005488a0723c */ /* 0x040ff000000810a0 */
[----:B------:R-:W-:Y:S01]  /*34380*/  HMMA.1688.F32.TF32 R140, R136, R80, R140 ;  /* 0x00000050888c723c */ /* 0x000fe2000008108c */
[----:B------:R-:W-:Y:S04]  /*34390*/  STL.64 [R1+0x2c70], R168 ;  /* 0x002c70a801007387 */ /* 0x000fe80000100a00 */
[----:B------:R-:W-:Y:S04]  /*343a0*/  STL.64 [R1+0x2c78], R170 ;  /* 0x002c78aa01007387 */ /* 0x000fe80000100a00 */
[----:B------:R-:W-:Y:S04]  /*343b0*/  STL.64 [R1+0x2c60], R164 ;  /* 0x002c60a401007387 */ /* 0x000fe80000100a00 */
[----:B------:R-:W-:Y:S04]  /*343c0*/  STL.64 [R1+0x2c68], R166 ;  /* 0x002c68a601007387 */ /* 0x000fe80000100a00 */
[----:B------:R-:W-:Y:S04]  /*343d0*/  STL.64 [R1+0x2c50], R160 ;  /* 0x002c50a001007387 */ /* 0x000fe80000100a00 */
[----:B------:R-:W-:Y:S03]  /*343e0*/  STL.64 [R1+0x2c58], R162 ;  /* 0x002c58a201007387 */ /* 0x000fe60000100a00 */
[----:B------:R-:W-:Y:S01]  /*343f0*/  IMAD.MOV.U32 R242, RZ, RZ, R141 ;  /* 0x000000fffff27224 */ /* 0x000fe200078e008d */
[----:B------:R1:W-:Y:S01]  /*34400*/  STL [R1+0x2c40], R140 ;  /* 0x002c408c01007387 */ /* 0x0003e20000100800 */
[----:B------:R-:W-:Y:S01]  /*34410*/  IMAD.MOV.U32 R10, RZ, RZ, R142 ;  /* 0x000000ffff0a7224 */ /* 0x000fe200078e008e */
[----:B------:R-:W-:-:S02]  /*34420*/  MOV R14, R143 ;  /* 0x0000008f000e7202 */ /* 0x000fc40000000f00 */
[----:B-1----:R-:W3:Y:S04]  /*34430*/  LDL.LU.64 R140, [R1+0xeb0] ;  /* 0x000eb000018c7983 */ /* 0x002ee80000300a00 */
[----:B------:R-:W3:Y:S04]  /*34440*/  LDL.LU.64 R142, [R1+0xeb8] ;  /* 0x000eb800018e7983 */ /* 0x000ee80000300a00 */
[----:B------:R-:W-:Y:S04]  /*34450*/  STL [R1+0x56d0], R14 ;  /* 0x0056d00e01007387 */ /* 0x000fe80000100800 */
[----:B------:R-:W-:Y:S04]  /*34460*/  STL [R1+0x56cc], R10 ;  /* 0x0056cc0a01007387 */ /* 0x000fe80000100800 */
[----:B------:R1:W-:Y:S01]  /*34470*/  STL [R1+0x56c8], R242 ;  /* 0x0056c8f201007387 */ /* 0x0003e20000100800 */
[C---:B------:R-:W-:Y:S08]  /*34480*/  HMMA.1688.F32.TF32 R156, R136.reuse, R76, R156 ;  /* 0x0000004c889c723c */ /* 0x040ff0000008109c */
[----:B------:R-:W-:Y:S11]  /*34490*/  HMMA.1688.F32.TF32 R152, R136, R72, R152 ;  /* 0x000000488898723c */ /* 0x000ff60000081098 */
[----:B------:R-:W-:Y:S04]  /*344a0*/  @!UPT UIADD3 URZ, URZ, URZ, URZ ;  /* 0x0000003f3f3ff290 */ /* 0x000fe8000fffe03f */
[----:B------:R-:W-:Y:S04]  /*344b0*/  STL.64 [R1+0x2c30], R156 ;  /* 0x002c309c01007387 */ /* 0x000fe80000100a00 */
[----:B------:R-:W-:Y:S05]  /*344c0*/  STL.64 [R1+0x2c38], R158 ;  /* 0x002c389e01007387 */ /* 0x000fea0000100a00 */
[----:B-1----:R-:W-:Y:S02]  /*344d0*/  IMAD.MOV.U32 R242, RZ, RZ, R155 ;  /* 0x000000fffff27224 */ /* 0x002fe400078e009b */
[----:B------:R-:W-:-:S02]  /*344e0*/  IMAD.MOV.U32 R10, RZ, RZ, R154 ;  /* 0x000000ffff0a7224 */ /* 0x000fc400078e009a */
[----:B------:R-:W-:Y:S01]  /*344f0*/  IMAD.MOV.U32 R14, RZ, RZ, R153 ;  /* 0x000000ffff0e7224 */ /* 0x000fe200078e0099 */
[----:B------:R1:W-:Y:S04]  /*34500*/  STL [R1+0x2c20], R152 ;  /* 0x002c209801007387 */ /* 0x0003e80000100800 */
[----:B------:R-:W-:Y:S04]  /*34510*/  STL [R1+0x56dc], R242 ;  /* 0x0056dcf201007387 */ /* 0x000fe80000100800 */
[----:B------:R-:W-:Y:S04]  /*34520*/  STL [R1+0x56d8], R10 ;  /* 0x0056d80a01007387 */ /* 0x000fe80000100800 */
[----:B------:R-:W-:Y:S01]  /*34530*/  STL [R1+0x56d4], R14 ;  /* 0x0056d40e01007387 */ /* 0x000fe20000100800 */
[C---:B----4-:R-:W-:Y:S11]  /*34540*/  HMMA.1688.F32.TF32 R148, R136.reuse, R68, R148 ;  /* 0x000000448894723c */ /* 0x050ff60000081094 */
[----:B------:R-:W-:Y:S11]  /*34550*/  @!UPT UIADD3 URZ, URZ, URZ, URZ ;  /* 0x0000003f3f3ff290 */ /* 0x000ff6000fffe03f */
[----:B------:R-:W-:Y:S01]  /*34560*/  @!UPT UIADD3 URZ, URZ, URZ, URZ ;  /* 0x0000003f3f3ff290 */ /* 0x000fe2000fffe03f */
[----:B------:R2:W-:Y:S04]  /*34570*/  STL.64 [R1+0x2c10], R148 ;  /* 0x002c109401007387 */ /* 0x0005e80000100a00 */
[----:B------:R1:W-:Y:S04]  /*34580*/  STL.64 [R1+0x2c18], R150 ;  /* 0x002c189601007387 */ /* 0x0003e80000100a00 */
[----:B------:R-:W4:Y:S04]  /*34590*/  LDL.LU.64 R176, [R1+0xea0] ;  /* 0x000ea00001b07983 */ /* 0x000f280000300a00 */
[----:B------:R-:W4:Y:S04]  /*345a0*/  LDL.LU.64 R178, [R1+0xea8] ;  /* 0x000ea80001b27983 */ /* 0x000f280000300a00 */
[----:B------:R-:W4:Y:S04]  /*345b0*/  LDL.LU.64 R172, [R1+0xe90] ;  /* 0x000e900001ac7983 */ /* 0x000f280000300a00 */
[----:B------:R-:W4:Y:S04]  /*345c0*/  LDL.LU.64 R174, [R1+0xe98] ;  /* 0x000e980001ae7983 */ /* 0x000f280000300a00 */
[----:B------:R-:W4:Y:S04]  /*345d0*/  LDL.LU.64 R168, [R1+0xe80] ;  /* 0x000e800001a87983 */ /* 0x000f280000300a00 */
[----:B------:R-:W4:Y:S01]  /*345e0*/  LDL.LU.64 R170, [R1+0xe88] ;  /* 0x000e880001aa7983 */ /* 0x000f220000300a00 */
[C---:B--2---:R-:W-:Y:S03]  /*345f0*/  HMMA.1688.F32.TF32 R144, R136.reuse, R64, R144 ;  /* 0x000000408890723c */ /* 0x044fe60000081090 */
[----:B------:R-:W2:Y:S04]  /*34600*/  LDL.LU.64 R160, [R1+0xe70] ;  /* 0x000e700001a07983 */ /* 0x000ea80000300a00 */
[----:B------:R-:W2:Y:S11]  /*34610*/  LDL.LU.64 R162, [R1+0xe78] ;  /* 0x000e780001a27983 */ /* 0x000eb60000300a00 */
[----:B------:R-:W-:Y:S06]  /*34620*/  @!UPT UIADD3 URZ, URZ, URZ, URZ ;  /* 0x0000003f3f3ff290 */ /* 0x000fec000fffe03f */
[----:B------:R-:W-:Y:S01]  /*34630*/  MOV R11, R147 ;  /* 0x00000093000b7202 */ /* 0x000fe20000000f00 */
[----:B------:R-:W-:Y:S02]  /*34640*/  IMAD.MOV.U32 R19, RZ, RZ, R146 ;  /* 0x000000ffff137224 */ /* 0x000fe400078e0092 */
[----:B------:R-:W-:Y:S01]  /*34650*/  IMAD.MOV.U32 R18, RZ, RZ, R145 ;  /* 0x000000ffff127224 */ /* 0x000fe200078e0091 */
[----:B---3--:R-:W-:Y:S01]  /*34660*/  HMMA.1688.F32.TF32 R140, R136, R60, R140 ;  /* 0x0000003c888c723c */ /* 0x008fe2000008108c */
[----:B------:R-:W-:Y:S01]  /*34670*/  IMAD.MOV.U32 R15, RZ, RZ, R144 ;  /* 0x000000ffff0f7224 */ /* 0x000fe200078e0090 */
[----:B------:R-:W-:Y:S04]  /*34680*/  STL [R1+0x56ec], R11 ;  /* 0x0056ec0b01007387 */ /* 0x000fe80000100800 */
[----:B------:R-:W-:Y:S04]  /*34690*/  STL [R1+0x56e8], R19 ;  /* 0x0056e81301007387 */ /* 0x000fe80000100800 */
[----:B------:R-:W-:Y:S04]  /*346a0*/  STL [R1+0x56e4], R18 ;  /* 0x0056e41201007387 */ /* 0x000fe80000100800 */
[----:B------:R-:W-:Y:S09]  /*346b0*/  STL [R1+0x56e0], R15 ;  /* 0x0056e00f01007387 */ /* 0x000ff20000100800 */
[----:B------:R3:W-:Y:S04]  /*346c0*/  STL [R1+0x2bf0], R140 ;  /* 0x002bf08c01007387 */ /* 0x0007e80000100800 */
[----:B-1----:R-:W2:Y:S04]  /*346d0*/  LDL.LU.64 R152, [R1+0xe60] ;  /* 0x000e600001987983 */ /* 0x002ea80000300a00 */
[----:B------:R-:W2:Y:S04]  /*346e0*/  LDL.LU.64 R154, [R1+0xe68] ;  /* 0x000e6800019a7983 */ /* 0x000ea80000300a00 */
[----:B------:R-:W2:Y:S04]  /*346f0*/  LDL.LU.64 R148, [R1+0xe50] ;  /* 0x000e500001947983 */ /* 0x000ea80000300a00 */
[----:B------:R-:W2:Y:S04]  /*34700*/  LDL.LU.64 R150, [R1+0xe58] ;  /* 0x000e580001967983 */ /* 0x000ea80000300a00 */
[----:B------:R-:W2:Y:S04]  /*34710*/  LDL.LU.64 R144, [R1+0xe40] ;  /* 0x000e400001907983 */ /* 0x000ea80000300a00 */
[----:B------:R-:W2:Y:S01]  /*34720*/  LDL.LU.64 R146, [R1+0xe48] ;  /* 0x000e480001927983 */ /* 0x000ea20000300a00 */
[----:B------:R-:W-:-:S02]  /*34730*/  IMAD.MOV.U32 R242, RZ, RZ, R141 ;  /* 0x000000fffff27224 */ /* 0x000fc400078e008d */
[----:B------:R-:W-:Y:S01]  /*34740*/  IMAD.MOV.U32 R10, RZ, RZ, R142 ;  /* 0x000000ffff0a7224 */ /* 0x000fe200078e008e */
[----:B---3--:R-:W3:Y:S01]  /*34750*/  LDL.LU.64 R140, [R1+0xe30] ;  /* 0x000e3000018c7983 */ /* 0x008ee20000300a00 */
[----:B------:R-:W-:-:S03]  /*34760*/  IMAD.MOV.U32 R14, RZ, RZ, R143 ;  /* 0x000000ffff0e7224 */ /* 0x000fc600078e008f */
[----:B------:R-:W3:Y:S04]  /*34770*/  LDL.LU.64 R142, [R1+0xe38] ;  /* 0x000e3800018e7983 */ /* 0x000ee80000300a00 */
[----:B------:R-:W3:Y:S04]  /*34780*/  LDL.LU.64 R164, [R1+0xe20] ;  /* 0x000e200001a47983 */ /* 0x000ee80000300a00 */
[----:B------:R-:W3:Y:S04]  /*34790*/  LDL.LU.64 R166, [R1+0xe28] ;  /* 0x000e280001a67983 */ /* 0x000ee80000300a00 */
[----:B------:R-:W3:Y:S04]  /*347a0*/  LDL.LU.64 R156, [R1+0xe10] ;  /* 0x000e1000019c7983 */ /* 0x000ee80000300a00 */
[----:B------:R-:W3:Y:S04]  /*347b0*/  LDL.LU.64 R158, [R1+0xe18] ;  /* 0x000e1800019e7983 */ /* 0x000ee80000300a00 */
[----:B------:R-:W-:Y:S04]  /*347c0*/  STL [R1+0x56f8], R14 ;  /* 0x0056f80e01007387 */ /* 0x000fe80000100800 */
[----:B------:R-:W-:Y:S04]  /*347d0*/  STL [R1+0x56f4], R10 ;  /* 0x0056f40a01007387 */ /* 0x000fe80000100800 */
[----:B------:R-:W-:Y:S01]  /*347e0*/  STL [R1+0x56f0], R242 ;  /* 0x0056f0f201007387 */ /* 0x000fe20000100800 */
[C---:B----4-:R-:W-:Y:S08]  /*347f0*/  HMMA.1688.F32.TF32 R172, R136.reuse, R52, R172 ;  /* 0x0000003488ac723c */ /* 0x050ff000000810ac */
[----:B------:R-:W-:Y:S11]  /*34800*/  HMMA.1688.F32.TF32 R168, R136, R48, R168 ;  /* 0x0000003088a8723c */ /* 0x000ff600000810a8 */
[----:B------:R-:W-:Y:S04]  /*34810*/  @!UPT UIADD3 URZ, URZ, URZ, URZ ;  /* 0x0000003f3f3ff290 */ /* 0x000fe8000fffe03f */
[----:B------:R-:W-:Y:S08]  /*34820*/  STL [R1+0x2bd0], R172 ;  /* 0x002bd0ac01007387 */ /* 0x000ff00000100800 */
[----:B------:R-:W-:Y:S01]  /*34830*/  STL [R1+0x2bc4], R169 ;  /* 0x002bc4a901007387 */ /* 0x000fe20000100800 */
[----:B------:R-:W-:-:S03]  /*34840*/  IMAD.MOV.U32 R243, RZ, RZ, R168 ;  /* 0x000000fffff37224 */ /* 0x000fc600078e00a8 */
[----:B------:R2:W-:Y:S02]  /*34850*/  STL.64 [R1+0x2bc8], R170 ;  /* 0x002bc8aa01007387 */ /* 0x0005e40000100a00 */
[C---:B--2---:R-:W-:Y:S02]  /*34860*/  HMMA.1688.F32.TF32 R168, R136.reuse, R44, R160 ;  /* 0x0000002c88a8723c */ /* 0x044fe400000810a0 */
[----:B------:R-:W2:Y:S04]  /*34870*/  LDL.LU.64 R160, [R1+0xe00] ;  /* 0x000e000001a07983 */ /* 0x000ea80000300a00 */
[----:B------:R-:W2:Y:S11]  /*34880*/  LDL.LU.64 R162, [R1+0xe08] ;  /* 0x000e080001a27983 */ /* 0x000eb60000300a00 */
[----:B------:R-:W-:Y:S06]  /*34890*/  @!UPT UIADD3 URZ, URZ, URZ, URZ ;  /* 0x0000003f3f3ff290 */ /* 0x000fec000fffe03f */
[----:B------:R-:W-:Y:S04]  /*348a0*/  STL.64 [R1+0x2bb0], R168 ;  /* 0x002bb0a801007387 */ /* 0x000fe80000100a00 */
[----:B------:R1:W-:Y:S02]  /*348b0*/  STL.64 [R1+0x2bb8], R170 ;  /* 0x002bb8aa01007387 */ /* 0x0003e40000100a00 */
[C---:B-1----:R-:W-:Y:S02]  /*348c0*/  HMMA.1688.F32.TF32 R168, R136.reuse, R40, R152 ;  /* 0x0000002888a8723c */ /* 0x042fe40000081098 */
[----:B------:R-:W4:Y:S04]  /*348d0*/  LDL.LU.64 R152, [R1+0xdf0] ;  /* 0x000df00001987983 */ /* 0x000f280000300a00 */
[----:B------:R-:W4:Y:S11]  /*348e0*/  LDL.LU.64 R154, [R1+0xdf8] ;  /* 0x000df800019a7983 */ /* 0x000f360000300a00 */
        /* <DEDUP_REMOVED lines=15> */
[C---:B---3--:R-:W-:Y:S02]  /*349e0*/  HMMA.1688.F32.TF32 R168, R136.reuse, R28, R140 ;  /* 0x0000001c88a8723c */ /* 0x048fe4000008108c */
[----:B------:R-:W3:Y:S04]  /*349f0*/  LDL.LU.64 R140, [R1+0x8a0] ;  /* 0x0008a000018c7983 */ /* 0x000ee80000300a00 */
[----:B------:R-:W3:Y:S11]  /*34a00*/  LDL.LU.64 R142, [R1+0x8a8] ;  /* 0x0008a800018e7983 */ /* 0x000ef60000300a00 */
[----:B------:R-:W-:Y:S06]  /*34a10*/  @!UPT UIADD3 URZ, URZ, URZ, URZ ;  /* 0x0000003f3f3ff290 */ /* 0x000fec000fffe03f */
[----:B------:R-:W-:Y:S04]  /*34a20*/  STL.64 [R1+0x2b70], R168 ;  /* 0x002b70a801007387 */ /* 0x000fe80000100a00 */
[----:B------:R1:W-:Y:S02]  /*34a30*/  STL.64 [R1+0x2b78], R170 ;  /* 0x002b78aa01007387 */ /* 0x0003e40000100a00 */
[C---:B-1----:R-:W-:Y:S08]  /*34a40*/  HMMA.1688.F32.TF32 R168, R136.reuse, R24, R164 ;  /* 0x0000001888a8723c */ /* 0x042ff000000810a4 */
[C---:B------:R-:W-:Y:S01]  /*34a50*/  HMMA.1688.F32.TF32 R164, R136.reuse, R20, R156 ;  /* 0x0000001488a4723c */ /* 0x040fe2000008109c */
[----:B------:R-:W3:Y:S11]  /*34a60*/  LDL.LU.64 R156, [R1+0xdd0] ;  /* 0x000dd000019c7983 */ /* 0x000ef60000300a00 */
[----:B------:R-:W-:Y:S03]  /*34a70*/  @!UPT UIADD3 URZ, URZ, URZ, URZ ;  /* 0x0000003f3f3ff290 */ /* 0x000fe6000fffe03f */
        /* <DEDUP_REMOVED lines=10> */
[----:B------:R-:W-:Y:S04]  /*34b20*/  STL.64 [R1+0x2b40], R160 ;  /* 0x002b40a001007387 */ /* 0x000fe80000100a00 */
[----:B------:R4:W-:Y:S02]  /*34b30*/  STL.64 [R1+0x2b48], R162 ;  /* 0x002b48a201007387 */ /* 0x0009e40000100a00 */
[C---:B----4-:R-:W-:Y:S02]  /*34b40*/  HMMA.1688.F32.TF32 R160, R136.reuse, R12, R152 ;  /* 0x0000000c88a0723c */ /* 0x050fe40000081098 */
[----:B------:R-:W2:Y:S04]  /*34b50*/  LDL.LU.64 R152, [R1+0xdb0] ;  /* 0x000db00001987983 */ /* 0x000ea80000300a00 */
[----:B------:R-:W2:Y:S11]  /*34b60*/  LDL.LU.64 R154, [R1+0xdb8] ;  /* 0x000db800019a7983 */ /* 0x000eb60000300a00 */
[----:B------:R-:W-:Y:S06]  /*34b70*/  @!UPT UIADD3 URZ, URZ, URZ, URZ ;  /* 0x0000003f3f3ff290 */ /* 0x000fec000fffe03f */
[----:B------:R-:W-:Y:S04]  /*34b80*/  STL.64 [R1+0x2b30], R160 ;  /* 0x002b30a001007387 */ /* 0x000fe80000100a00 */
[----:B------:R1:W-:Y:S02]  /*34b90*/  STL.64 [R1+0x2b38], R162 ;  /* 0x002b38a201007387 */ /* 0x0003e40000100a00 */
[C---:B-1----:R-:W-:Y:S02]  /*34ba0*/  HMMA.1688.F32.TF32 R160, R136.reuse, R8, R148 ;  /* 0x0000000888a0723c */ /* 0x042fe40000081094 */
[----:B------:R-:W4:Y:S04]  /*34bb0*/  LDL.LU.64 R148, [R1+0xda0] ;  /* 0x000da00001947983 */ /* 0x000f280000300a00 */
[----:B------:R-:W4:Y:S02]  /*34bc0*/  LDL.LU.64 R150, [R1+0xda8] ;  /* 0x000da80001967983 */ /* 0x000f240000300a00 */
[C---:B------:R-:W-:Y:S11]  /*34bd0*/  HMMA.1688.F32.TF32 R176, R136.reuse, R56, R176 ;  /* 0x0000003888b0723c */ /* 0x040ff600000810b0 */
[----:B------:R-:W-:Y:S04]  /*34be0*/  @!UPT UIADD3 URZ, URZ, URZ, URZ ;  /* 0x0000003f3f3ff290 */ /* 0x000fe8000fffe03f */
[----:B------:R-:W-:Y:S04]  /*34bf0*/  STL.64 [R1+0x2b20], R160 ;  /* 0x002b20a001007387 */ /* 0x000fe80000100a00 */
[----:B------:R-:W-:Y:S01]  /*34c00*/  STL.64 [R1+0x2b28], R162 ;  /* 0x002b28a201007387 */ /* 0x000fe20000100a00 */
[----:B------:R-:W-:Y:S03]  /*34c10*/  HMMA.1688.F32.TF32 R136, R136, R240, R144 ;  /* 0x000000f08888723c */ /* 0x000fe60000081090 */
[----:B------:R-:W4:Y:S04]  /*34c20*/  LDL.LU.64 R144, [R1+0xd90] ;  /* 0x000d900001907983 */ /* 0x000f280000300a00 */
[----:B------:R-:W4:Y:S11]  /*34c30*/  LDL.LU.64 R146, [R1+0xd98] ;  /* 0x000d980001927983 */ /* 0x000f360000300a00 */
[----:B------:R-:W-:Y:S05]  /*34c40*/  @!UPT UIADD3 URZ, URZ, URZ, URZ ;  /* 0x0000003f3f3ff290 */ /* 0x000fea000fffe03f */
[----:B------:R-:W-:Y:S04]  /*34c50*/  STL.64 [R1+0x1e90], R136 ;  /* 0x001e908801007387 */ /* 0x000fe80000100a00 */
[----:B------:R3:W-:Y:S02]  /*34c60*/  STL.64 [R1+0x1e98], R138 ;  /* 0x001e988a01007387 */ /* 0x0007e40000100a00 */
[C---:B---3--:R-:W-:Y:S02]  /*34c70*/  HMMA.1688.F32.TF32 R136, R132.reuse, R128, R140 ;  /* 0x000000808488723c */ /* 0x048fe4000008108c */
[----:B------:R-:W3:Y:S04]  /*34c80*/  LDL.LU.64 R140, [R1+0xd80] ;  /* 0x000d8000018c7983 */ /* 0x000ee80000300a00 */
[----:B------:R-:W3:Y:S11]  /*34c90*/  LDL.LU.64 R142, [R1+0xd88] ;  /* 0x000d8800018e7983 */ /* 0x000ef60000300a00 */
[----:B------:R-:W-:Y:S06]  /*34ca0*/  @!UPT UIADD3 URZ, URZ, URZ, URZ ;  /* 0x0000003f3f3ff290 */ /* 0x000fec000fffe03f */
[----:B------:R-:W-:Y:S04]  /*34cb0*/  STL.64 [R1+0x1e60], R136 ;  /* 0x001e608801007387 */ /* 0x000fe80000100a00 */
[----:B------:R-:W-:Y:S04]  /*34cc0*/  STL.64 [R1+0x1e68], R138 ;  /* 0x001e688a01007387 */ /* 0x000fe80000100a00 */
[----:B------:R-:W3:Y:S04]  /*34cd0*/  LDL.LU.64 R160, [R1+0xd70] ;  /* 0x000d700001a07983 */ /* 0x000ee80000300a00 */
[----:B------:R-:W3:Y:S04]  /*34ce0*/  LDL.LU.64 R162, [R1+0xd78] ;  /* 0x000d780001a27983 */ /* 0x000ee80000300a00 */
[----:B------:R-:W-:Y:S04]  /*34cf0*/  LDS R136, [R3+0x180] ;  /* 0x0001800003887984 */ /* 0x000fe80000000800 */
[----:B------:R-:W-:Y:S04]  /*34d00*/  LDS R138, [R3+0x2180] ;  /* 0x00218000038a7984 */ /* 0x000fe80000000800 */
[----:B------:R-:W-:Y:S04]  /*34d10*/  LDS R137, [R4+0x180] ;  /* 0x0001800004897984 */ /* 0x000fe80000000800 */
[----:B------:R-:W1:Y:S01]  /*34d20*/  LDS R139, [R4+0x2180] ;  /* 0x00218000048b7984 */ /* 0x000e620000000800 */
[C---:B------:R-:W-:Y:S03]  /*34d30*/  HMMA.1688.F32.TF32 R168, R132.reuse, R124, R156 ;  /* 0x0000007c84a8723c */ /* 0x040fe6000008109c */
[----:B------:R-:W3:Y:S04]  /*34d40*/  LDL.LU.64 R156, [R1+0xd60] ;  /* 0x000d6000019c7983 */ /* 0x000ee80000300a00 */
[----:B------:R-:W3:Y:S11]  /*34d50*/  LDL.LU.64 R158, [R1+0xd68] ;  /* 0x000d6800019e7983 */ /* 0x000ef60000300a00 */
[----:B------:R-:W-:Y:S05]  /*34d60*/  @!UPT UIADD3 URZ, URZ, URZ, URZ ;  /* 0x0000003f3f3ff290 */ /* 0x000fea000fffe03f */
[----:B------:R-:W-:Y:S04]  /*34d70*/  STL.64 [R1+0x1e40], R168 ;  /* 0x001e40a801007387 */ /* 0x000fe80000100a00 */
[----:B------:R1:W-:Y:S02]  /*34d80*/  STL.64 [R1+0x1e48], R170 ;  /* 0x001e48aa01007387 */ /* 0x0003e40000100a00 */
[C---:B-1----:R-:W-:Y:S08]  /*34d90*/  HMMA.1688.F32.TF32 R168, R132.reuse, R120, R164 ;  /* 0x0000007884a8723c */ /* 0x042ff000000810a4 */
[C---:B--2---:R-:W-:Y:S01]  /*34da0*/  HMMA.1688.F32.TF32 R164, R132.reuse, R116, R152 ;  /* 0x0000007484a4723c */ /* 0x044fe20000081098 */
[----:B------:R-:W2:Y:S11]  /*34db0*/  LDL.LU.64 R152, [R1+0xd50] ;  /* 0x000d500001987983 */ /* 0x000eb60000300a00 */
[----:B------:R-:W-:Y:S03]  /*34dc0*/  @!UPT UIADD3 URZ, URZ, URZ, URZ ;  /* 0x0000003f3f3ff290 */ /* 0x000fe6000fffe03f */
[----:B------:R-:W-:Y:S04]  /*34dd0*/  STL.64 [R1+0x1e00], R168 ;  /* 0x001e00a801007387 */ /* 0x000fe80000100a00 */
[----:B------:R-:W-:Y:S04]  /*34de0*/  STL.64 [R1+0x1e08], R170 ;  /* 0x001e08aa01007387 */ /* 0x000fe80000100a00 */
[----:B------:R-:W2:Y:S04]  /*34df0*/  LDL.LU.64 R154, [R1+0xd58] ;  /* 0x000d5800019a7983 */ /* 0x000ea80000300a00 */
[----:B------:R-:W-:Y:S04]  /*34e00*/  STL.64 [R1+0x1df0], R164 ;  /* 0x001df0a401007387 */ /* 0x000fe80000100a00 */
[----:B------:R4:W-:Y:S02]  /*34e10*/  STL.64 [R1+0x1df8], R166 ;  /* 0x001df8a601007387 */ /* 0x0009e40000100a00 */
[C---:B----4-:R-:W-:Y:S02]  /*34e20*/  HMMA.1688.F32.TF32 R164, R132.reuse, R112, R148 ;  /* 0x0000007084a4723c */ /* 0x050fe40000081094 */
        /* <DEDUP_REMOVED lines=17> */
[C---:B-1----:R-:W-:Y:S02]  /*34f40*/  HMMA.1688.F32.TF32 R164, R132.reuse, R100, R160 ;  /* 0x0000006484a4723c */ /* 0x042fe400000810a0 */
[----:B------:R-:W3:Y:S04]  /*34f50*/  LDL.LU.64 R160, [R1+0xd10] ;  /* 0x000d100001a07983 */ /* 0x000ee80000300a00 */
[----:B------:R-:W3:Y:S11]  /*34f60*/  LDL.LU.64 R162, [R1+0xd18] ;  /* 0x000d180001a27983 */ /* 0x000ef60000300a00 */
[----:B------:R-:W-:Y:S06]  /*34f70*/  @!UPT UIADD3 URZ, URZ, URZ, URZ ;  /* 0x0000003f3f3ff290 */ /* 0x000fec000fffe03f */
[----:B------:R1:W-:Y:S01]  /*34f80*/  STL.64 [R1+0x1da0], R164 ;  /* 0x001da0a401007387 */ /* 0x0003e20000100a00 */
[C---:B------:R-:W-:Y:S03]  /*34f90*/  HMMA.1688.F32.TF32 R156, R132.reuse, R96, R156 ;  /* 0x00000060849c723c */ /* 0x040fe6000008109c */
[----:B------:R1:W-:Y:S04]  /*34fa0*/  STL.64 [R1+0x1da8], R166 ;  /* 0x001da8a601007387 */ /* 0x0003e80000100a00 */
[----:B-1----:R-:W3:Y:S04]  /*34fb0*/  LDL.LU.64 R164, [R1+0xd00] ;  /* 0x000d000001a47983 */ /* 0x002ee80000300a00 */
[----:B------:R-:W3:Y:S11]  /*34fc0*/  LDL.LU.64 R166, [R1+0xd08] ;  /* 0x000d080001a67983 */ /* 0x000ef60000300a00 */
[----:B------:R-:W-:Y:S01]  /*34fd0*/  @!UPT UIADD3 URZ, URZ, URZ, URZ ;  /* 0x0000003f3f3ff290 */ /* 0x000fe2000fffe03f */
[----:B------:R1:W-:Y:S04]  /*34fe0*/  STL.64 [R1+0x1d90], R156 ;  /* 0x001d909c01007387 */ /* 0x0003e80000100a00 */
[----:B------:R1:W-:Y:S04]  /*34ff0*/  STL.64 [R1+0x1d98], R158 ;  /* 0x001d989e01007387 */ /* 0x0003e80000100a00 */
[----:B-1----:R-:W3:Y:S04]  /*35000*/  LDL.LU.64 R156, [R1+0xcf0] ;  /* 0x000cf000019c7983 */ /* 0x002ee80000300a00 */
[----:B------:R-:W3:Y:S01]  /*35010*/  LDL.LU.64 R158, [R1+0xcf8] ;  /* 0x000cf800019e7983 */ /* 0x000ee20000300a00 */
[C---:B--2---:R-:W-:Y:S03]  /*35020*/  HMMA.1688.F32.TF32 R168, R132.reuse, R92, R152 ;  /* 0x0000005c84a8723c */ /* 0x044fe60000081098 */
[----:B------:R-:W2:Y:S04]  /*35030*/  LDL.LU.64 R152, [R1+0xce0] ;  /* 0x000ce00001987983 */ /* 0x000ea80000300a00 */
[----:B------:R-:W2:Y:S11]  /*35040*/  LDL.LU.64 R154, [R1+0xce8] ;  /* 0x000ce800019a7983 */ /* 0x000eb60000300a00 */
[----:B------:R-:W-:Y:S05]  /*35050*/  @!UPT UIADD3 URZ, URZ, URZ, URZ ;  /* 0x0000003f3f3ff290 */ /* 0x000fea000fffe03f */
        /* <DEDUP_REMOVED lines=33> */
[----:B------:R-:W-:Y:S04]  /*35270*/  STL.64 [R1+0x1d10], R164 ;  /* 0x001d10a401007387 */ /* 0x000fe80000100a00 */
[----:B------:R2:W-:Y:S02]  /*35280*/  STL.64 [R1+0x1d18], R166 ;  /* 0x001d18a601007387 */ /* 0x0005e40000100a00 */
[C---:B--2---:R-:W-:Y:S02]  /*35290*/  HMMA.1688.F32.TF32 R164, R132.reuse, R64, R152 ;  /* 0x0000004084a4723c */ /* 0x044fe40000081098 */
[----:B------:R-:W2:Y:S04]  /*352a0*/  LDL.LU.64 R152, [R1+0xc80] ;  /* 0x000c800001987983 */ /* 0x000ea80000300a00 */
[----:B------:R-:W2:Y:S11]  /*352b0*/  LDL.LU.64 R154, [R1+0xc88] ;  /* 0x000c8800019a7983 */ /* 0x000eb60000300a00 */
[----:B------:R-:W-:Y:S06]  /*352c0*/  @!UPT UIADD3 URZ, URZ, URZ, URZ ;  /* 0x0000003f3f3ff290 */ /* 0x000fec000fffe03f */
        /* <DEDUP_REMOVED lines=16> */
[----:B------:R-:W3:Y:S02]  /*353d0*/  LDL.LU.64 R142, [R1+0xc58] ;  /* 0x000c5800018e7983 */ /* 0x000ee40000300a00 */
[C---:B------:R-:W-:Y:S11]  /*353e0*/  HMMA.1688.F32.TF32 R160, R132.reuse, R48, R160 ;  /* 0x0000003084a0723c */ /* 0x040ff600000810a0 */
[----:B------:R-:W-:Y:S04]  /*353f0*/  @!UPT UIADD3 URZ, URZ, URZ, URZ ;  /* 0x0000003f3f3ff290 */ /* 0x000fe8000fffe03f */
[----:B------:R1:W-:Y:S04]  /*35400*/  STL.64 [R1+0x1cd0], R164 ;  /* 0x001cd0a401007387 */ /* 0x0003e80000100a00 */
[----:B------:R1:W-:Y:S04]  /*35410*/  STL.64 [R1+0x1cd8], R166 ;  /* 0x001cd8a601007387 */ /* 0x0003e80000100a00 */
[----:B-1----:R-:W3:Y:S04]  /*35420*/  LDL.LU.64 R164, [R1+0xc40] ;  /* 0x000c400001a47983 */ /* 0x002ee80000300a00 */
[----:B------:R-:W3:Y:S04]  /*35430*/  LDL.LU.64 R166, [R1+0xc48] ;  /* 0x000c480001a67983 */ /* 0x000ee80000300a00 */
[----:B------:R1:W-:Y:S04]  /*35440*/  STL.64 [R1+0x1cc0], R160 ;  /* 0x001cc0a001007387 */ /* 0x0003e80000100a00 */
[----:B------:R1:W-:Y:S04]  /*35450*/  STL.64 [R1+0x1cc8], R162 ;  /* 0x001cc8a201007387 */ /* 0x0003e80000100a00 */
[----:B-1----:R-:W3:Y:S04]  /*35460*/  LDL.LU.64 R160, [R1+0xc30] ;  /* 0x000c300001a07983 */ /* 0x002ee80000300a00 */
[----:B------:R-:W3:Y:S01]  /*35470*/  LDL.LU.64 R162, [R1+0xc38] ;  /* 0x000c380001a27983 */ /* 0x000ee20000300a00 */
[C---:B------:R-:W-:Y:S03]  /*35480*/  HMMA.1688.F32.TF32 R168, R132.reuse, R44, R156 ;  /* 0x0000002c84a8723c */ /* 0x040fe6000008109c */
[----:B------:R-:W3:Y:S04]  /*35490*/  LDL.LU.64 R156, [R1+0xc20] ;  /* 0x000c2000019c7983 */ /* 0x000ee80000300a00 */
[----:B------:R-:W3:Y:S11]  /*354a0*/  LDL.LU.64 R158, [R1+0xc28] ;  /* 0x000c2800019e7983 */ /* 0x000ef60000300a00 */
[----:B------:R-:W-:Y:S05]  /*354b0*/  @!UPT UIADD3 URZ, URZ, URZ, URZ ;  /* 0x0000003f3f3ff290 */ /* 0x000fea000fffe03f */
        /* <DEDUP_REMOVED lines=59> */
[----:B---3--:R-:W-:Y:S02]  /*35870*/  HMMA.1688.F32.TF32 R132, R136, R128, R140 ;  /* 0x000000808884723c */ /* 0x008fe4000008108c */
[----:B------:R-:W4:Y:S04]  /*35880*/  LDL.LU.64 R140, [R1+0xba0] ;  /* 0x000ba000018c7983 */ /* 0x000f280000300a00 */
[----:B------:R-:W4:Y:S11]  /*35890*/  LDL.LU.64 R142, [R1+0xba8] ;  /* 0x000ba800018e7983 */ /* 0x000f360000300a00 */
[----:B------:R-:W-:Y:S06]  /*358a0*/  @!UPT UIADD3 URZ, URZ, URZ, URZ ;  /* 0x0000003f3f3ff290 */ /* 0x000fec000fffe03f */
[----:B------:R-:W-:Y:S04]  /*358b0*/  STL.64 [R1+0x1bc0], R132 ;  /* 0x001bc08401007387 */ /* 0x000fe80000100a00 */
[----:B------:R-:W-:Y:S01]  /*358c0*/  STL.64 [R1+0x1bc8], R134 ;  /* 0x001bc88601007387 */ /* 0x000fe20000100a00 */
[----:B------:R-:W-:Y:S02]  /*358d0*/  IMAD.MOV.U32 R14, RZ, RZ, R173 ;  /* 0x000000ffff0e7224 */ /* 0x000fe400078e00ad */
[----:B------:R-:W-:Y:S02]  /*358e0*/  IMAD.MOV.U32 R10, RZ, RZ, R174 ;  /* 0x000000ffff0a7224 */ /* 0x000fe400078e00ae */
[----:B------:R-:W-:Y:S01]  /*358f0*/  IMAD.MOV.U32 R242, RZ, RZ, R175 ;  /* 0x000000fffff27224 */ /* 0x000fe200078e00af */
[----:B------:R-:W-:Y:S01]  /*35900*/  MOV R15, R179 ;  /* 0x000000b3000f7202 */ /* 0x000fe20000000f00 */
[----:B------:R-:W-:Y:S01]  /*35910*/  IMAD.MOV.U32 R11, RZ, RZ, R176 ;  /* 0x000000ffff0b7224 */ /* 0x000fe200078e00b0 */
[----:B------:R-:W-:Y:S01]  /*35920*/  LDS R132, [R3+0x200] ;  /* 0x0002000003847984 */ /* 0x000fe20000000800 */
[----:B------:R-:W-:-:S02]  /*35930*/  IMAD.MOV.U32 R19, RZ, RZ, R177 ;  /* 0x000000ffff137224 */ /* 0x000fc400078e00b1 */
[----:B------:R-:W-:Y:S01]  /*35940*/  IMAD.MOV.U32 R18, RZ, RZ, R178 ;  /* 0x000000ffff127224 */ /* 0x000fe200078e00b2 */
[----:B------:R-:W-:Y:S04]  /*35950*/  LDS R134, [R3+0x2200] ;  /* 0x0022000003867984 */ /* 0x000fe80000000800 */
[----:B------:R-:W-:Y:S04]  /*35960*/  LDS R133, [R4+0x200] ;  /* 0x0002000004857984 */ /* 0x000fe80000000800 */
[----:B------:R-:W1:Y:S01]  /*35970*/  LDS R135, [R4+0x2200] ;  /* 0x0022000004877984 */ /* 0x000e620000000800 */
[C---:B------:R-:W-:Y:S08]  /*35980*/  HMMA.1688.F32.TF32 R164, R136.reuse, R124, R160 ;  /* 0x0000007c88a4723c */ /* 0x040ff000000810a0 */
        /* <DEDUP_REMOVED lines=10> */
[----:B------:R-:W2:Y:S02]  /*35a30*/  LDL.LU.64 R154, [R1+0xb88] ;  /* 0x000b8800019a7983 */ /* 0x000ea40000300a00 */
[C---:B----4-:R-:W-:Y:S11]  /*35a40*/  HMMA.1688.F32.TF32 R148, R136.reuse, R112, R148 ;  /* 0x000000708894723c */ /* 0x050ff60000081094 */
[----:B------:R-:W-:Y:S04]  /*35a50*/  @!UPT UIADD3 URZ, URZ, URZ, URZ ;  /* 0x0000003f3f3ff290 */ /* 0x000fe8000fffe03f */
[----:B------:R-:W-:Y:S04]  /*35a60*/  STL.64 [R1+0x1b80], R160 ;  /* 0x001b80a001007387 */ /* 0x000fe80000100a00 */
[----:B------:R-:W-:Y:S04]  /*35a70*/  STL.64 [R1+0x1b88], R162 ;  /* 0x001b88a201007387 */ /* 0x000fe80000100a00 */
[----:B------:R-:W4:Y:S04]  /*35a80*/  LDL.LU.64 R172, [R1+0xb70] ;  /* 0x000b700001ac7983 */ /* 0x000f280000300a00 */
[----:B------:R-:W4:Y:S04]  /*35a90*/  LDL.LU.64 R174, [R1+0xb78] ;  /* 0x000b780001ae7983 */ /* 0x000f280000300a00 */
[----:B------:R1:W-:Y:S04]  /*35aa0*/  STL.64 [R1+0x1b70], R148 ;  /* 0x001b709401007387 */ /* 0x0003e80000100a00 */
[----:B------:R1:W-:Y:S04]  /*35ab0*/  STL.64 [R1+0x1b78], R150 ;  /* 0x001b789601007387 */ /* 0x0003e80000100a00 */
[----:B------:R-:W4:Y:S04]  /*35ac0*/  LDL.LU.64 R168, [R1+0xb60] ;  /* 0x000b600001a87983 */ /* 0x000f280000300a00 */
[----:B------:R-:W4:Y:S01]  /*35ad0*/  LDL.LU.64 R170, [R1+0xb68] ;  /* 0x000b680001aa7983 */ /* 0x000f220000300a00 */
[C---:B------:R-:W-:Y:S11]  /*35ae0*/  HMMA.1688.F32.TF32 R144, R136.reuse, R108, R144 ;  /* 0x0000006c8890723c */ /* 0x040ff60000081090 */
[----:B------:R-:W-:Y:S11]  /*35af0*/  @!UPT UIADD3 URZ, URZ, URZ, URZ ;  /* 0x0000003f3f3ff290 */ /* 0x000ff6000fffe03f */
[----:B------:R-:W-:Y:S01]  /*35b00*/  @!UPT UIADD3 URZ, URZ, URZ, URZ ;  /* 0x0000003f3f3ff290 */ /* 0x000fe2000fffe03f */
[----:B------:R1:W-:Y:S04]  /*35b10*/  STL.64 [R1+0x1b40], R144 ;  /* 0x001b409001007387 */ /* 0x0003e80000100a00 */
[----:B------:R1:W-:Y:S04]  /*35b20*/  STL.64 [R1+0x1b48], R146 ;  /* 0x001b489201007387 */ /* 0x0003e80000100a00 */
[----:B-1----:R-:W4:Y:S04]  /*35b30*/  LDL.LU.64 R148, [R1+0xb50] ;  /* 0x000b500001947983 */ /* 0x002f280000300a00 */
[----:B------:R-:W4:Y:S04]  /*35b40*/  LDL.LU.64 R150, [R1+0xb58] ;  /* 0x000b580001967983 */ /* 0x000f280000300a00 */
[----:B------:R-:W4:Y:S04]  /*35b50*/  LDL.LU.64 R144, [R1+0xb40] ;  /* 0x000b400001907983 */ /* 0x000f280000300a00 */
[----:B------:R-:W4:Y:S01]  /*35b60*/  LDL.LU.64 R146, [R1+0xb48] ;  /* 0x000b480001927983 */ /* 0x000f220000300a00 */
[C---:B------:R-:W-:Y:S11]  /*35b70*/  HMMA.1688.F32.TF32 R140, R136.reuse, R104, R140 ;  /* 0x00000068888c723c */ /* 0x040ff6000008108c */
        /* <DEDUP_REMOVED lines=8> */
[----:B-1----:R-:W4:Y:S04]  /*35c00*/  LDL.LU.64 R140, [R1+0xb10] ;  /* 0x000b1000018c7983 */ /* 0x002f280000300a00 */
[----:B------:R-:W4:Y:S01]  /*35c10*/  LDL.LU.64 R142, [R1+0xb18] ;  /* 0x000b1800018e7983 */ /* 0x000f220000300a00 */
[C---:B---3--:R-:W-:Y:S03]  /*35c20*/  HMMA.1688.F32.TF32 R176, R136.reuse, R100, R156 ;  /* 0x0000006488b0723c */ /* 0x048fe6000008109c */
        /* <DEDUP_REMOVED lines=11> */
[C---:B----4-:R-:W-:Y:S08]  /*35ce0*/  HMMA.1688.F32.TF32 R176, R136.reuse, R92, R172 ;  /* 0x0000005c88b0723c */ /* 0x050ff000000810ac */
[C---:B------:R-:W-:Y:S11]  /*35cf0*/  HMMA.1688.F32.TF32 R172, R136.reuse, R88, R168 ;  /* 0x0000005888ac723c */ /* 0x040ff600000810a8 */
[----:B------:R-:W-:Y:S04]  /*35d00*/  @!UPT UIADD3 URZ, URZ, URZ, URZ ;  /* 0x0000003f3f3ff290 */ /* 0x000fe8000fffe03f */
[----:B------:R-:W-:Y:S04]  /*35d10*/  STL.64 [R1+0x1aa0], R176 ;  /* 0x001aa0b001007387 */ /* 0x000fe80000100a00 */
[----:B------:R-:W-:Y:S01]  /*35d20*/  STL.64 [R1+0x1aa8], R178 ;  /* 0x001aa8b201007387 */ /* 0x000fe20000100a00 */
[C---:B------:R-:W-:Y:S03]  /*35d30*/  HMMA.1688.F32.TF32 R168, R136.reuse, R84, R148 ;  /* 0x0000005488a8723c */ /* 0x040fe60000081094 */
[----:B------:R-:W4:Y:S04]  /*35d40*/  LDL.LU.64 R148, [R1+0xae0] ;  /* 0x000ae00001947983 */ /* 0x000f280000300a00 */
[----:B------:R-:W-:Y:S04]  /*35d50*/  STL.64 [R1+0x1a50], R172 ;  /* 0x001a50ac01007387 */ /* 0x000fe80000100a00 */
[----:B------:R-:W-:Y:S04]  /*35d60*/  STL.64 [R1+0x1a58], R174 ;  /* 0x001a58ae01007387 */ /* 0x000fe80000100a00 */
[----:B------:R-:W4:Y:S08]  /*35d70*/  LDL.LU.64 R150, [R1+0xae8] ;  /* 0x000ae80001967983 */ /* 0x000f300000300a00 */
        /* <DEDUP_REMOVED lines=8> */
[C---:B-1----:R-:W-:Y:S08]  /*35e00*/  HMMA.1688.F32.TF32 R168, R136.reuse, R76, R164 ;  /* 0x0000004c88a8723c */ /* 0x042ff000000810a4 */
[C---:B------:R-:W-:Y:S08]  /*35e10*/  HMMA.1688.F32.TF32 R164, R136.reuse, R72, R160 ;  /* 0x0000004888a4723c */ /* 0x040ff000000810a0 */
[C---:B------:R-:W-:Y:S07]  /*35e20*/  HMMA.1688.F32.TF32 R160, R136.reuse, R68, R140 ;  /* 0x0000004488a0723c */ /* 0x040fee000008108c */
[----:B------:R1:W-:Y:S04]  /*35e30*/  STL.64 [R1+0x19a0], R168 ;  /* 0x0019a0a801007387 */ /* 0x0003e80000100a00 */
[----:B------:R1:W-:Y:S04]  /*35e40*/  STL.64 [R1+0x19a8], R170 ;  /* 0x0019a8aa01007387 */ /* 0x0003e80000100a00 */
[----:B------:R-:W4:Y:S04]  /*35e50*/  LDL.LU.64 R140, [R1+0xac0] ;  /* 0x000ac000018c7983 */ /* 0x000f280000300a00 */
[----:B------:R-:W-:Y:S04]  /*35e60*/  STL.64 [R1+0x18f0], R164 ;  /* 0x0018f0a401007387 */ /* 0x000fe80000100a00 */
[----:B------:R-:W-:Y:S04]  /*35e70*/  STL.64 [R1+0x18f8], R166 ;  /* 0x0018f8a601007387 */ /* 0x000fe80000100a00 */
[----:B------:R-:W4:Y:S01]  /*35e80*/  LDL.LU.64 R142, [R1+0xac8] ;  /* 0x000ac800018e7983 */ /* 0x000f220000300a00 */
[C---:B---3--:R-:W-:Y:S03]  /*35e90*/  HMMA.1688.F32.TF32 R156, R136.reuse, R64, R156 ;  /* 0x00000040889c723c */ /* 0x048fe6000008109c */
[----:B------:R-:W-:Y:S04]  /*35ea0*/  STL.64 [R1+0x18e0], R160 ;  /* 0x0018e0a001007387 */ /* 0x000fe80000100a00 */
[----:B------:R-:W-:Y:S04]  /*35eb0*/  STL.64 [R1+0x18e8], R162 ;  /* 0x0018e8a201007387 */ /* 0x000fe80000100a00 */
[----:B------:R-:W3:Y:S04]  /*35ec0*/  LDL.LU.64 R172, [R1+0xab0] ;  /* 0x000ab00001ac7983 */ /* 0x000ee80000300a00 */
[----:B------:R-:W3:Y:S08]  /*35ed0*/  LDL.LU.64 R174, [R1+0xab8] ;  /* 0x000ab80001ae7983 */ /* 0x000ef00000300a00 */
[----:B------:R-:W-:Y:S04]  /*35ee0*/  STL.64 [R1+0x18b0], R156 ;  /* 0x0018b09c01007387 */ /* 0x000fe80000100a00 */
[----:B------:R-:W-:Y:S04]  /*35ef0*/  STL.64 [R1+0x18b8], R158 ;  /* 0x0018b89e01007387 */ /* 0x000fe80000100a00 */
[----:B-1----:R-:W3:Y:S04]  /*35f00*/  LDL.LU.64 R168, [R1+0xaa0] ;  /* 0x000aa00001a87983 */ /* 0x002ee80000300a00 */
[----:B------:R-:W3:Y:S01]  /*35f10*/  LDL.LU.64 R170, [R1+0xaa8] ;  /* 0x000aa80001aa7983 */ /* 0x000ee20000300a00 */
[C---:B--2---:R-:W-:Y:S11]  /*35f20*/  HMMA.1688.F32.TF32 R152, R136.reuse, R60, R152 ;  /* 0x0000003c8898723c */ /* 0x044ff60000081098 */
[----:B------:R-:W-:Y:S11]  /*35f30*/  @!UPT UIADD3 URZ, URZ, URZ, URZ ;  /* 0x0000003f3f3ff290 */ /* 0x000ff6000fffe03f */
[----:B------:R-:W-:Y:S01]  /*35f40*/  @!UPT UIADD3 URZ, URZ, URZ, URZ ;  /* 0x0000003f3f3ff290 */ /* 0x000fe2000fffe03f */
[----:B------:R1:W-:Y:S04]  /*35f50*/  STL.64 [R1+0x18a0], R152 ;  /* 0x0018a09801007387 */ /* 0x0003e80000100a00 */
[----:B------:R2:W-:Y:S04]  /*35f60*/  STL.64 [R1+0x18a8], R154 ;  /* 0x0018a89a01007387 */ /* 0x0005e80000100a00 */
[----:B-1----:R-:W3:Y:S04]  /*35f70*/  LDL.LU.64 R152, [R1+0xa90] ;  /* 0x000a900001987983 */ /* 0x002ee80000300a00 */
[----:B--2---:R-:W2:Y:S01]  /*35f80*/  LDL.LU.64 R154, [R1+0xa98] ;  /* 0x000a9800019a7983 */ /* 0x004ea20000300a00 */
[C---:B----4-:R-:W-:Y:S03]  /*35f90*/  HMMA.1688.F32.TF32 R156, R136.reuse, R56, R148 ;  /* 0x00000038889c723c */ /* 0x050fe60000081094 */
[----:B------:R-:W4:Y:S04]  /*35fa0*/  LDL.LU.64 R148, [R1+0xa80] ;  /* 0x000a800001947983 */ /* 0x000f280000300a00 */
[----:B------:R-:W4:Y:S11]  /*35fb0*/  LDL.LU.64 R150, [R1+0xa88] ;  /* 0x000a880001967983 */ /* 0x000f360000300a00 */
[----:B------:R-:W-:Y:S05]  /*35fc0*/  @!UPT UIADD3 URZ, URZ, URZ, URZ ;  /* 0x0000003f3f3ff290 */ /* 0x000fea000fffe03f */
[----:B------:R-:W-:Y:S04]  /*35fd0*/  STL.64 [R1+0x1880], R156 ;  /* 0x0018809c01007387 */ /* 0x000fe80000100a00 */
[----:B------:R1:W-:Y:S02]  /*35fe0*/  STL.64 [R1+0x1888], R158 ;  /* 0x0018889e01007387 */ /* 0x0003e40000100a00 */
[C---:B-1----:R-:W-:Y:S02]  /*35ff0*/  HMMA.1688.F32.TF32 R156, R136.reuse, R52, R144 ;  /* 0x00000034889c723c */ /* 0x042fe40000081090 */
[----:B------:R-:W4:Y:S04]  /*36000*/  LDL.LU.64 R144, [R1+0xa70] ;  /* 0x000a700001907983 */ /* 0x000f280000300a00 */
[----:B------:R-:W4:Y:S11]  /*36010*/  LDL.LU.64 R146, [R1+0xa78] ;  /* 0x000a780001927983 */ /* 0x000f360000300a00 */
[----:B------:R-:W-:Y:S06]  /*36020*/  @!UPT UIADD3 URZ, URZ, URZ, URZ ;  /* 0x0000003f3f3ff290 */ /* 0x000fec000fffe03f */
        /* <DEDUP_REMOVED lines=8> */
[C---:B------:R-:W-:Y:S03]  /*360b0*/  HMMA.1688.F32.TF32 R176, R136.reuse, R48, R140 ;  /* 0x0000003088b0723c */ /* 0x040fe6000008108c */
[----:B------:R-:W4:Y:S04]  /*360c0*/  LDL.LU.64 R140, [R1+0xa30] ;  /* 0x000a3000018c7983 */ /* 0x000f280000300a00 */
[----:B------:R-:W4:Y:S11]  /*360d0*/  LDL.LU.64 R142, [R1+0xa38] ;  /* 0x000a3800018e7983 */ /* 0x000f360000300a00 */
[----:B------:R-:W-:Y:S05]  /*360e0*/  @!UPT UIADD3 URZ, URZ, URZ, URZ ;  /* 0x0000003f3f3ff290 */ /* 0x000fea000fffe03f */
[----:B------:R-:W-:Y:S04]  /*360f0*/  STL.64 [R1+0x1840], R176 ;  /* 0x001840b001007387 */ /* 0x000fe80000100a00 */
[----:B------:R3:W-:Y:S02]  /*36100*/  STL.64 [R1+0x1848], R178 ;  /* 0x001848b201007387 */ /* 0x0007e40000100a00 */
[C---:B---3--:R-:W-:Y:S08]  /*36110*/  HMMA.1688.F32.TF32 R176, R136.reuse, R44, R172 ;  /* 0x0000002c88b0723c */ /* 0x048ff000000810ac */
[C---:B------:R-:W-:Y:S11]  /*36120*/  HMMA.1688.F32.TF32 R172, R136.reuse, R40, R168 ;  /* 0x0000002888ac723c */ /* 0x040ff600000810a8 */
[----:B------:R-:W-:Y:S04]  /*36130*/  @!UPT UIADD3 URZ, URZ, URZ, URZ ;  /* 0x0000003f3f3ff290 */ /* 0x000fe8000fffe03f */
[----:B------:R-:W-:Y:S04]  /*36140*/  STL.64 [R1+0x1830], R176 ;  /* 0x001830b001007387 */ /* 0x000fe80000100a00 */
[----:B------:R-:W-:Y:S01]  /*36150*/  STL.64 [R1+0x1838], R178 ;  /* 0x001838b201007387 */ /* 0x000fe20000100a00 */
[C---:B--2---:R-:W-:Y:S03]  /*36160*/  HMMA.1688.F32.TF32 R168, R136.reuse, R36, R152 ;  /* 0x0000002488a8723c */ /* 0x044fe60000081098 */
[----:B------:R-:W2:Y:S04]  /*36170*/  LDL.LU.64 R152, [R1+0xa20] ;  /* 0x000a200001987983 */ /* 0x000ea80000300a00 */
[----:B------:R-:W-:Y:S04]  /*36180*/  STL.64 [R1+0x1820], R172 ;  /* 0x001820ac01007387 */ /* 0x000fe80000100a00 */
[----:B------:R-:W-:Y:S04]  /*36190*/  STL.64 [R1+0x1828], R174 ;  /* 0x001828ae01007387 */ /* 0x000fe80000100a00 */
[----:B------:R-:W2:Y:S08]  /*361a0*/  LDL.LU.64 R154, [R1+0xa28] ;  /* 0x000a2800019a7983 */ /* 0x000eb00000300a00 */
[----:B------:R-:W-:Y:S04]  /*361b0*/  STL.64 [R1+0x1810], R168 ;  /* 0x001810a801007387 */ /* 0x000fe80000100a00 */
[----:B------:R4:W-:Y:S02]  /*361c0*/  STL.64 [R1+0x1818], R170 ;  /* 0x001818aa01007387 */ /* 0x0009e40000100a00 */
[C---:B----4-:R-:W-:Y:S02]  /*361d0*/  HMMA.1688.F32.TF32 R168, R136.reuse, R32, R148 ;  /* 0x0000002088a8723c */ /* 0x050fe40000081094 */
[----:B------:R-:W3:Y:S04]  /*361e0*/  LDL.LU.64 R148, [R1+0x870] ;  /* 0x0008700001947983 */ /* 0x000ee80000300a00 */
[----:B------:R-:W3:Y:S11]  /*361f0*/  LDL.LU.64 R150, [R1+0x878] ;  /* 0x0008780001967983 */ /* 0x000ef60000300a00 */
[----:B------:R-:W-:Y:S06]  /*36200*/  @!UPT UIADD3 URZ, URZ, URZ, URZ ;  /* 0x0000003f3f3ff290 */ /* 0x000fec000fffe03f */
[----:B------:R-:W-:Y:S04]  /*36210*/  STL.64 [R1+0x1800], R168 ;  /* 0x001800a801007387 */ /* 0x000fe80000100a00 */
[----:B------:R1:W-:Y:S02]  /*36220*/  STL.64 [R1+0x1808], R170 ;  /* 0x001808aa01007387 */ /* 0x0003e40000100a00 */
[C---:B-1----:R-:W-:Y:S02]  /*36230*/  HMMA.1688.F32.TF32 R168, R136.reuse, R28, R144 ;  /* 0x0000001c88a8723c */ /* 0x042fe40000081090 */
[----:B------:R-:W4:Y:S04]  /*36240*/  LDL.LU.64 R144, [R1+0x860] ;  /* 0x0008600001907983 */ /* 0x000f280000300a00 */
[----:B------:R-:W4:Y:S02]  /*36250*/  LDL.LU.64 R146, [R1+0x868] ;  /* 0x0008680001927983 */ /* 0x000f240000300a00 */
[C---:B------:R-:W-:Y:S08]  /*36260*/  HMMA.1688.F32.TF32 R164, R136.reuse, R24, R164 ;  /* 0x0000001888a4723c */ /* 0x040ff000000810a4 */
[C---:B------:R-:W-:Y:S08]  /*36270*/  HMMA.1688.F32.TF32 R160, R136.reuse, R20, R160 ;  /* 0x0000001488a0723c */ /* 0x040ff000000810a0 */
[C---:B------:R-:W-:Y:S01]  /*36280*/  HMMA.1688.F32.TF32 R156, R136.reuse, R16, R156 ;  /* 0x00000010889c723c */ /* 0x040fe2000008109c */
[----:B------:R1:W-:Y:S04]  /*36290*/  STL.64 [R1+0x17e0], R168 ;  /* 0x0017e0a801007387 */ /* 0x0003e80000100a00 */
[----:B------:R1:W-:Y:S04]  /*362a0*/  STL.64 [R1+0x17e8], R170 ;  /* 0x0017e8aa01007387 */ /* 0x0003e80000100a00 */
[----:B------:R1:W-:Y:S04]  /*362b0*/  STL.64 [R1+0x17c0], R164 ;  /* 0x0017c0a401007387 */ /* 0x0003e80000100a00 */
[----:B------:R1:W-:Y:S04]  /*362c0*/  STL.64 [R1+0x17c8], R166 ;  /* 0x0017c8a601007387 */ /* 0x0003e80000100a00 */
[----:B-1----:R-:W4:Y:S04]  /*362d0*/  LDL.LU.64 R168, [R1+0xa10] ;  /* 0x000a100001a87983 */ /* 0x002f280000300a00 */
[----:B------:R-:W-:Y:S01]  /*362e0*/  STL.64 [R1+0x17a0], R160 ;  /* 0x0017a0a001007387 */ /* 0x000fe20000100a00 */
[C---:B------:R-:W-:Y:S03]  /*362f0*/  HMMA.1688.F32.TF32 R140, R136.reuse, R12, R140 ;  /* 0x0000000c888c723c */ /* 0x040fe6000008108c */
[----:B------:R-:W-:Y:S04]  /*36300*/  STL.64 [R1+0x17a8], R162 ;  /* 0x0017a8a201007387 */ /* 0x000fe80000100a00 */
[----:B------:R-:W4:Y:S04]  /*36310*/  LDL.LU.64 R170, [R1+0xa18] ;  /* 0x000a180001aa7983 */ /* 0x000f280000300a00 */
[----:B------:R-:W-:Y:S04]  /*36320*/  STL.64 [R1+0x1790], R156 ;  /* 0x0017909c01007387 */ /* 0x000fe80000100a00 */
[----:B------:R-:W-:Y:S04]  /*36330*/  STL.64 [R1+0x1798], R158 ;  /* 0x0017989e01007387 */ /* 0x000fe80000100a00 */
[----:B------:R-:W4:Y:S04]  /*36340*/  LDL.LU.64 R164, [R1+0xa00] ;  /* 0x000a000001a47983 */ /* 0x000f280000300a00 */
[----:B------:R-:W4:Y:S04]  /*36350*/  LDL.LU.64 R166, [R1+0xa08] ;  /* 0x000a080001a67983 */ /* 0x000f280000300a00 */
[----:B------:R1:W-:Y:S04]  /*36360*/  STL.64 [R1+0x1770], R140 ;  /* 0x0017708c01007387 */ /* 0x0003e80000100a00 */
[----:B------:R1:W-:Y:S04]  /*36370*/  STL.64 [R1+0x1778], R142 ;  /* 0x0017788e01007387 */ /* 0x0003e80000100a00 */
[----:B-1----:R-:W4:Y:S04]  /*36380*/  LDL.LU.64 R140, [R1+0x9f0] ;  /* 0x0009f000018c7983 */ /* 0x002f280000300a00 */
[----:B------:R-:W4:Y:S04]  /*36390*/  LDL.LU.64 R142, [R1+0x9f8] ;  /* 0x0009f800018e7983 */ /* 0x000f280000300a00 */
[----:B------:R-:W4:Y:S04]  /*363a0*/  LDL.LU.64 R160, [R1+0x9e0] ;  /* 0x0009e00001a07983 */ /* 0x000f280000300a00 */
[----:B------:R-:W4:Y:S01]  /*363b0*/  LDL.LU.64 R162, [R1+0x9e8] ;  /* 0x0009e80001a27983 */ /* 0x000f220000300a00 */
[C---:B--2---:R-:W-:Y:S11]  /*363c0*/  HMMA.1688.F32.TF32 R152, R136.reuse, R8, R152 ;  /* 0x000000088898723c */ /* 0x044ff60000081098 */
[----:B------:R-:W-:Y:S11]  /*363d0*/  @!UPT UIADD3 URZ, URZ, URZ, URZ ;  /* 0x0000003f3f3ff290 */ /* 0x000ff6000fffe03f */
[----:B------:R-:W-:Y:S01]  /*363e0*/  @!UPT UIADD3 URZ, URZ, URZ, URZ ;  /* 0x0000003f3f3ff290 */ /* 0x000fe2000fffe03f */
[----:B------:R-:W-:Y:S04]  /*363f0*/  STL.64 [R1+0x1760], R152 ;  /* 0x0017609801007387 */ /* 0x000fe80000100a00 */
[----:B------:R-:W-:Y:S04]  /*36400*/  STL.64 [R1+0x1768], R154 ;  /* 0x0017689a01007387 */ /* 0x000fe80000100a00 */
[----:B------:R-:W2:Y:S04]  /*36410*/  LDL.LU.64 R156, [R1+0x9d0] ;  /* 0x0009d000019c7983 */ /* 0x000ea80000300a00 */
[----:B------:R-:W2:Y:S01]  /*36420*/  LDL.LU.64 R158, [R1+0x9d8] ;  /* 0x0009d800019e7983 */ /* 0x000ea20000300a00 */
[----:B---3--:R-:W-:Y:S11]  /*36430*/  HMMA.1688.F32.TF32 R136, R136, R240, R148 ;  /* 0x000000f08888723c */ /* 0x008ff60000081094 */
[----:B------:R-:W-:Y:S11]  /*36440*/  @!UPT UIADD3 URZ, URZ, URZ, URZ ;  /* 0x0000003f3f3ff290 */ /* 0x000ff6000fffe03f */
[----:B------:R-:W-:Y:S01]  /*36450*/  @!UPT UIADD3 URZ, URZ, URZ, URZ ;  /* 0x0000003f3f3ff290 */ /* 0x000fe2000fffe03f */
[----:B------:R-:W-:Y:S04]  /*36460*/  STL.64 [R1+0x1730], R136 ;  /* 0x0017308801007387 */ /* 0x000fe80000100a00 */
[----:B------:R4:W-:Y:S04]  /*36470*/  STL.64 [R1+0x1738], R138 ;  /* 0x0017388a01007387 */ /* 0x0009e80000100a00 */
[----:B------:R-:W3:Y:S04]  /*36480*/  LDL.LU.64 R148, [R1+0x9c0] ;  /* 0x0009c00001947983 */ /* 0x000ee80000300a00 */
[----:B------:R-:W3:Y:S01]  /*36490*/  LDL.LU.64 R150, [R1+0x9c8] ;  /* 0x0009c80001967983 */ /* 0x000ee20000300a00 */
[C---:B----4-:R-:W-:Y:S11]  /*364a0*/  HMMA.1688.F32.TF32 R136, R132.reuse, R128, R144 ;  /* 0x000000808488723c */ /* 0x050ff60000081090 */
[----:B------:R-:W-:Y:S11]  /*364b0*/  @!UPT UIADD3 URZ, URZ, URZ, URZ ;  /* 0x0000003f3f3ff290 */ /* 0x000ff6000fffe03f */
[----:B------:R-:W-:Y:S01]  /*364c0*/  @!UPT UIADD3 URZ, URZ, URZ, URZ ;  /* 0x0000003f3f3ff290 */ /* 0x000fe2000fffe03f */
[----:B------:R-:W-:Y:S04]  /*364d0*/  STL.64 [R1+0x16d0], R136 ;  /* 0x0016d08801007387 */ /* 0x000fe80000100a00 */
[----:B------:R1:W-:Y:S04]  /*364e0*/  STL.64 [R1+0x16d8], R138 ;  /* 0x0016d88a01007387 */ /* 0x0003e80000100a00 */
[----:B------:R-:W4:Y:S04]  /*364f0*/  LDL.LU.64 R152, [R1+0x9b0] ;  /* 0x0009b00001987983 */ /* 0x000f280000300a00 */
[----:B------:R-:W4:Y:S04]  /*36500*/  LDL.LU.64 R154, [R1+0x9b8] ;  /* 0x0009b800019a7983 */ /* 0x000f280000300a00 */
[----:B------:R-:W4:Y:S04]  /*36510*/  LDL.LU.64 R144, [R1+0x9a0] ;  /* 0x0009a00001907983 */ /* 0x000f280000300a00 */
[----:B------:R-:W4:Y:S01]  /*36520*/  LDL.LU.64 R146, [R1+0x9a8] ;  /* 0x0009a80001927983 */ /* 0x000f220000300a00 */
[C---:B------:R-:W-:Y:S08]  /*36530*/  HMMA.1688.F32.TF32 R168, R132.reuse, R124, R168 ;  /* 0x0000007c84a8723c */ /* 0x040ff000000810a8 */
[C---:B------:R-:W-:Y:S11]  /*36540*/  HMMA.1688.F32.TF32 R164, R132.reuse, R120, R164 ;  /* 0x0000007884a4723c */ /* 0x040ff600000810a4 */
[----:B------:R-:W-:Y:S04]  /*36550*/  @!UPT UIADD3 URZ, URZ, URZ, URZ ;  /* 0x0000003f3f3ff290 */ /* 0x000fe8000fffe03f */
[----:B------:R-:W-:Y:S04]  /*36560*/  STL.64 [R1+0x16c0], R168 ;  /* 0x0016c0a801007387 */ /* 0x000fe80000100a00 */
[----:B------:R-:W-:Y:S01]  /*36570*/  STL.64 [R1+0x16c8], R170 ;  /* 0x0016c8aa01007387 */ /* 0x000fe20000100a00 */
[C---:B-1----:R-:W-:Y:S03]  /*36580*/  HMMA.1688.F32.TF32 R136, R132.reuse, R116, R140 ;  /* 0x000000748488723c */ /* 0x042fe6000008108c */
[----:B------:R-:W4:Y:S04]  /*36590*/  LDL.LU.64 R140, [R1+0x990] ;  /* 0x00099000018c7983 */ /* 0x000f280000300a00 */
[----:B------:R-:W-:Y:S04]  /*365a0*/  STL.64 [R1+0x16a0], R164 ;  /* 0x0016a0a401007387 */ /* 0x000fe80000100a00 */
[----:B------:R-:W-:Y:S04]  /*365b0*/  STL.64 [R1+0x16a8], R166 ;  /* 0x0016a8a601007387 */ /* 0x000fe80000100a00 */
[----:B------:R-:W4:Y:S08]  /*365c0*/  LDL.LU.64 R142, [R1+0x998] ;  /* 0x00099800018e7983 */ /* 0x000f300000300a00 */
[----:B------:R1:W-:Y:S04]  /*365d0*/  STL.64 [R1+0x1690], R136 ;  /* 0x0016908801007387 */ /* 0x0003e80000100a00 */
[----:B------:R1:W-:Y:S04]  /*365e0*/  STL.64 [R1+0x1698], R138 ;  /* 0x0016988a01007387 */ /* 0x0003e80000100a00 */
[----:B-1----:R-:W4:Y:S04]  /*365f0*/  LDL.LU.64 R136, [R1+0x980] ;  /* 0x0009800001887983 */ /* 0x002f280000300a00 */
[----:B------:R-:W4:Y:S01]  /*36600*/  LDL.LU.64 R138, [R1+0x988] ;  /* 0x00098800018a7983 */ /* 0x000f220000300a00 */
[C---:B------:R-:W-:Y:S11]  /*36610*/  HMMA.1688.F32.TF32 R160, R132.reuse, R112, R160 ;  /* 0x0000007084a0723c */ /* 0x040ff600000810a0 */
[----:B------:R-:W-:Y:S11]  /*36620*/  @!UPT UIADD3 URZ, URZ, URZ, URZ ;  /* 0x0000003f3f3ff290 */ /* 0x000ff6000fffe03f */
[----:B------:R-:W-:Y:S01]  /*36630*/  @!UPT UIADD3 URZ, URZ, URZ, URZ ;  /* 0x0000003f3f3ff290 */ /* 0x000fe2000fffe03f */
[----:B------:R-:W-:Y:S04]  /*36640*/  STL.64 [R1+0x1680], R160 ;  /* 0x001680a001007387 */ /* 0x000fe80000100a00 */
[----:B------:R2:W-:Y:S02]  /*36650*/  STL.64 [R1+0x1688], R162 ;  /* 0x001688a201007387 */ /* 0x0005e40000100a00 */
[C---:B--2---:R-:W-:Y:S08]  /*36660*/  HMMA.1688.F32.TF32 R160, R132.reuse, R108, R156 ;  /* 0x0000006c84a0723c */ /* 0x044ff0000008109c */
[C---:B---3--:R-:W-:Y:S01]  /*36670*/  HMMA.1688.F32.TF32 R156, R132.reuse, R104, R148 ;  /* 0x00000068849c723c */ /* 0x048fe20000081094 */
[----:B------:R-:W2:Y:S11]  /*36680*/  LDL.LU.64 R148, [R1+0x970] ;  /* 0x0009700001947983 */ /* 0x000eb60000300a00 */
[----:B------:R-:W-:Y:S03]  /*36690*/  @!UPT UIADD3 URZ, URZ, URZ, URZ ;  /* 0x0000003f3f3ff290 */ /* 0x000fe6000fffe03f */
[----:B------:R1:W-:Y:S04]  /*366a0*/  STL.64 [R1+0x1660], R160 ;  /* 0x001660a001007387 */ /* 0x0003e80000100a00 */
[----:B------:R3:W-:Y:S04]  /*366b0*/  STL.64 [R1+0x1668], R162 ;  /* 0x001668a201007387 */ /* 0x0007e80000100a00 */
[----:B------:R-:W2:Y:S01]  /*366c0*/  LDL.LU.64 R150, [R1+0x978] ;  /* 0x0009780001967983 */ /* 0x000ea20000300a00 */
[C---:B----4-:R-:W-:Y:S08]  /*366d0*/  HMMA.1688.F32.TF32 R152, R132.reuse, R100, R152 ;  /* 0x000000648498723c */ /* 0x050ff00000081098 */
[C---:B------:R-:W-:Y:S01]  /*366e0*/  HMMA.1688.F32.TF32 R144, R132.reuse, R96, R144 ;  /* 0x000000608490723c */ /* 0x040fe20000081090 */
[----:B------:R-:W-:Y:S04]  /*366f0*/  STL.64 [R1+0x1640], R156 ;  /* 0x0016409c01007387 */ /* 0x000fe80000100a00 */
[----:B------:R-:W-:Y:S04]  /*36700*/  STL.64 [R1+0x1648], R158 ;  /* 0x0016489e01007387 */ /* 0x000fe80000100a00 */
[----:B------:R-:W4:Y:S04]  /*36710*/  LDL.LU.64 R168, [R1+0x960] ;  /* 0x0009600001a87983 */ /* 0x000f280000300a00 */
        /* <DEDUP_REMOVED lines=8> */
[----:B---3--:R-:W3:Y:S04]  /*367a0*/  LDL.LU.64 R162, [R1+0x948] ;  /* 0x0009480001a27983 */ /* 0x008ee80000300a00 */
[----:B------:R-:W3:Y:S04]  /*367b0*/  LDL.LU.64 R144, [R1+0x930] ;  /* 0x0009300001907983 */ /* 0x000ee80000300a00 */
[----:B------:R-:W3:Y:S01]  /*367c0*/  LDL.LU.64 R146, [R1+0x938] ;  /* 0x0009380001927983 */ /* 0x000ee20000300a00 */
[C---:B------:R-:W-:Y:S03]  /*367d0*/  HMMA.1688.F32.TF32 R152, R132.reuse, R92, R140 ;  /* 0x0000005c8498723c */ /* 0x040fe6000008108c */
[----:B------:R-:W3:Y:S04]  /*367e0*/  LDL.LU.64 R140, [R1+0x920] ;  /* 0x00092000018c7983 */ /* 0x000ee80000300a00 */
[----:B------:R-:W3:Y:S11]  /*367f0*/  LDL.LU.64 R142, [R1+0x928] ;  /* 0x00092800018e7983 */ /* 0x000ef60000300a00 */
[----:B------:R-:W-:Y:S05]  /*36800*/  @!UPT UIADD3 URZ, URZ, URZ, URZ ;  /* 0x0000003f3f3ff290 */ /* 0x000fea000fffe03f */
[----:B------:R-:W-:Y:S04]  /*36810*/  STL.64 [R1+0x15d0], R152 ;  /* 0x0015d09801007387 */ /* 0x000fe80000100a00 */
[----:B------:R1:W-:Y:S02]  /*36820*/  STL.64 [R1+0x15d8], R154 ;  /* 0x0015d89a01007387 */ /* 0x0003e40000100a00 */
[C---:B-1----:R-:W-:Y:S02]  /*36830*/  HMMA.1688.F32.TF32 R152, R132.reuse, R88, R136 ;  /* 0x000000588498723c */ /* 0x042fe40000081088 */
[----:B------:R-:W3:Y:S04]  /*36840*/  LDL.LU.64 R136, [R1+0x910] ;  /* 0x0009100001887983 */ /* 0x000ee80000300a00 */
[----:B------:R-:W3:Y:S11]  /*36850*/  LDL.LU.64 R138, [R1+0x918] ;  /* 0x00091800018a7983 */ /* 0x000ef60000300a00 */
[----:B------:R-:W-:Y:S06]  /*36860*/  @!UPT UIADD3 URZ, URZ, URZ, URZ ;  /* 0x0000003f3f3ff290 */ /* 0x000fec000fffe03f */
[----:B------:R1:W-:Y:S04]  /*36870*/  STL.64 [R1+0x15c0], R152 ;  /* 0x0015c09801007387 */ /* 0x0003e80000100a00 */
[----:B------:R1:W-:Y:S04]  /*36880*/  STL.64 [R1+0x15c8], R154 ;  /* 0x0015c89a01007387 */ /* 0x0003e80000100a00 */
[----:B------:R-:W3:Y:S04]  /*36890*/  LDL.LU.64 R156, [R1+0x900] ;  /* 0x00090000019c7983 */ /* 0x000ee80000300a00 */
[----:B------:R-:W3:Y:S04]  /*368a0*/  LDL.LU.64 R158, [R1+0x908] ;  /* 0x00090800019e7983 */ /* 0x000ee80000300a00 */
        /* <DEDUP_REMOVED lines=8> */
[C---:B----4-:R-:W-:Y:S08]  /*36930*/  HMMA.1688.F32.TF32 R172, R132.reuse, R80, R168 ;  /* 0x0000005084ac723c */ /* 0x050ff000000810a8 */
[C---:B------:R-:W-:Y:S08]  /*36940*/  HMMA.1688.F32.TF32 R168, R132.reuse, R76, R164 ;  /* 0x0000004c84a8723c */ /* 0x040ff000000810a4 */
[C---:B---3--:R-:W-:Y:S07]  /*36950*/  HMMA.1688.F32.TF32 R164, R132.reuse, R72, R160 ;  /* 0x0000004884a4723c */ /* 0x048fee00000810a0 */
[----:B------:R-:W-:Y:S04]  /*36960*/  STL.64 [R1+0x1580], R172 ;  /* 0x001580ac01007387 */ /* 0x000fe80000100a00 */
[----:B------:R-:W-:Y:S01]  /*36970*/  STL.64 [R1+0x1588], R174 ;  /* 0x001588ae01007387 */ /* 0x000fe20000100a00 */
[C---:B------:R-:W-:Y:S03]  /*36980*/  HMMA.1688.F32.TF32 R160, R132.reuse, R68, R144 ;  /* 0x0000004484a0723c */ /* 0x040fe60000081090 */
[----:B------:R-:W-:Y:S04]  /*36990*/  STL.64 [R1+0x1570], R168 ;  /* 0x001570a801007387 */ /* 0x000fe80000100a00 */
[----:B------:R-:W-:Y:S04]  /*369a0*/  STL.64 [R1+0x1578], R170 ;  /* 0x001578aa01007387 */ /* 0x000fe80000100a00 */
[----:B------:R-:W3:Y:S04]  /*369b0*/  LDL.LU.64 R144, [R1+0x850] ;  /* 0x0008500001907983 */ /* 0x000ee80000300a00 */
[----:B------:R-:W-:Y:S04]  /*369c0*/  STL.64 [R1+0x1540], R164 ;  /* 0x001540a401007387 */ /* 0x000fe80000100a00 */
[----:B------:R-:W-:Y:S04]  /*369d0*/  STL.64 [R1+0x1548], R166 ;  /* 0x001548a601007387 */ /* 0x000fe80000100a00 */
[----:B------:R-:W3:Y:S04]  /*369e0*/  LDL.LU.64 R146, [R1+0x858] ;  /* 0x0008580001927983 */ /* 0x000ee80000300a00 */
        /* <DEDUP_REMOVED lines=10> */
[----:B------:R-:W4:Y:S02]  /*36a90*/  LDL.LU.64 R138, [R1+0x838] ;  /* 0x00083800018a7983 */ /* 0x000f240000300a00 */
[C---:B------:R-:W-:Y:S08]  /*36aa0*/  HMMA.1688.F32.TF32 R156, R132.reuse, R56, R156 ;  /* 0x00000038849c723c */ /* 0x040ff0000008109c */
[C---:B------:R-:W-:Y:S07]  /*36ab0*/  HMMA.1688.F32.TF32 R152, R132.reuse, R52, R152 ;  /* 0x000000348498723c */ /* 0x040fee0000081098 */
[----:B------:R1:W-:Y:S04]  /*36ac0*/  STL.64 [R1+0x14f0], R160 ;  /* 0x0014f0a001007387 */ /* 0x0003e80000100a00 */
[----:B------:R1:W-:Y:S04]  /*36ad0*/  STL.64 [R1+0x14f8], R162 ;  /* 0x0014f8a201007387 */ /* 0x0003e80000100a00 */
[----:B------:R-:W4:Y:S04]  /*36ae0*/  LDL.LU.64 R168, [R1+0x820] ;  /* 0x0008200001a87983 */ /* 0x000f280000300a00 */
[----:B------:R-:W-:Y:S04]  /*36af0*/  STL.64 [R1+0x14c0], R156 ;  /* 0x0014c09c01007387 */ /* 0x000fe80000100a00 */
[----:B------:R-:W-:Y:S04]  /*36b00*/  STL.64 [R1+0x14c8], R158 ;  /* 0x0014c89e01007387 */ /* 0x000fe80000100a00 */
[----:B------:R-:W4:Y:S04]  /*36b10*/  LDL.LU.64 R170, [R1+0x828] ;  /* 0x0008280001aa7983 */ /* 0x000f280000300a00 */
[----:B------:R1:W-:Y:S04]  /*36b20*/  STL.64 [R1+0x14b0], R152 ;  /* 0x0014b09801007387 */ /* 0x0003e80000100a00 */
[----:B------:R1:W-:Y:S04]  /*36b30*/  STL.64 [R1+0x14b8], R154 ;  /* 0x0014b89a01007387 */ /* 0x0003e80000100a00 */
[----:B------:R-:W4:Y:S04]  /*36b40*/  LDL.LU.64 R164, [R1+0x810] ;  /* 0x0008100001a47983 */ /* 0x000f280000300a00 */
[----:B------:R-:W4:Y:S01]  /*36b50*/  LDL.LU.64 R166, [R1+0x818] ;  /* 0x0008180001a67983 */ /* 0x000f220000300a00 */
[C---:B--2---:R-:W-:Y:S11]  /*36b60*/  HMMA.1688.F32.TF32 R148, R132.reuse, R48, R148 ;  /* 0x000000308494723c */ /* 0x044ff60000081094 */
[----:B------:R-:W-:Y:S11]  /*36b70*/  @!UPT UIADD3 URZ, URZ, URZ, URZ ;  /* 0x0000003f3f3ff290 */ /* 0x000ff6000fffe03f */
[----:B------:R-:W-:Y:S01]  /*36b80*/  @!UPT UIADD3 URZ, URZ, URZ, URZ ;  /* 0x0000003f3f3ff290 */ /* 0x000fe2000fffe03f */
[----:B------:R-:W-:Y:S04]  /*36b90*/  STL.64 [R1+0x1470], R148 ;  /* 0x0014709401007387 */ /* 0x000fe80000100a00 */
[----:B------:R3:W-:Y:S04]  /*36ba0*/  STL.64 [R1+0x1478], R150 ;  /* 0x0014789601007387 */ /* 0x0007e80000100a00 */
[----:B-1----:R-:W2:Y:S04]  /*36bb0*/  LDL.LU.64 R160, [R1+0x800] ;  /* 0x0008000001a07983 */ /* 0x002ea80000300a00 */
[----:B------:R-:W2:Y:S04]  /*36bc0*/  LDL.LU.64 R162, [R1+0x808] ;  /* 0x0008080001a27983 */ /* 0x000ea80000300a00 */
[----:B------:R-:W2:Y:S04]  /*36bd0*/  LDL.LU.64 R152, [R1+0x7f0] ;  /* 0x0007f00001987983 */ /* 0x000ea80000300a00 */
[----:B------:R-:W2:Y:S01]  /*36be0*/  LDL.LU.64 R154, [R1+0x7f8] ;  /* 0x0007f800019a7983 */ /* 0x000ea20000300a00 */
[C---:B---3--:R-:W-:Y:S03]  /*36bf0*/  HMMA.1688.F32.TF32 R148, R132.reuse, R44, R144 ;  /* 0x0000002c8494723c */ /* 0x048fe60000081090 */
[----:B------:R-:W3:Y:S04]  /*36c00*/  LDL.LU.64 R144, [R1+0x7e0] ;  /* 0x0007e00001907983 */ /* 0x000ee80000300a00 */
[----:B------:R-:W3:Y:S11]  /*36c10*/  LDL.LU.64 R146, [R1+0x7e8] ;  /* 0x0007e80001927983 */ /* 0x000ef60000300a00 */
        /* <DEDUP_REMOVED lines=13> */
[----:B------:R1:W-:Y:S01]  /*36cf0*/  STL.64 [R1+0x1400], R148 ;  /* 0x0014009401007387 */ /* 0x0003e20000100a00 */
[C---:B------:R-:W-:Y:S03]  /*36d00*/  HMMA.1688.F32.TF32 R172, R132.reuse, R32, R168 ;  /* 0x0000002084ac723c */ /* 0x040fe600000810a8 */
[----:B------:R1:W-:Y:S04]  /*36d10*/  STL.64 [R1+0x1408], R150 ;  /* 0x0014089601007387 */ /* 0x0003e80000100a00 */
[----:B------:R-:W4:Y:S04]  /*36d20*/  LDL.LU.64 R156, [R1+0x7b0] ;  /* 0x0007b000019c7983 */ /* 0x000f280000300a00 */
[----:B------:R-:W4:Y:S04]  /*36d30*/  LDL.LU.64 R158, [R1+0x7b8] ;  /* 0x0007b800019e7983 */ /* 0x000f280000300a00 */
[----:B-1----:R-:W4:Y:S01]  /*36d40*/  LDL.LU.64 R148, [R1+0x7a0] ;  /* 0x0007a00001947983 */ /* 0x002f220000300a00 */
[C---:B------:R-:W-:Y:S03]  /*36d50*/  HMMA.1688.F32.TF32 R168, R132.reuse, R28, R164 ;  /* 0x0000001c84a8723c */ /* 0x040fe600000810a4 */
[----:B------:R-:W4:Y:S04]  /*36d60*/  LDL.LU.64 R150, [R1+0x7a8] ;  /* 0x0007a80001967983 */ /* 0x000f280000300a00 */
[----:B------:R-:W-:Y:S04]  /*36d70*/  STL.64 [R1+0x1370], R172 ;  /* 0x001370ac01007387 */ /* 0x000fe80000100a00 */
[----:B------:R-:W-:Y:S11]  /*36d80*/  STL.64 [R1+0x1378], R174 ;  /* 0x001378ae01007387 */ /* 0x000ff60000100a00 */
[----:B------:R-:W-:Y:S01]  /*36d90*/  @!UPT UIADD3 URZ, URZ, URZ, URZ ;  /* 0x0000003f3f3ff290 */ /* 0x000fe2000fffe03f */
[----:B------:R-:W-:Y:S04]  /*36da0*/  STL.64 [R1+0x1360], R168 ;  /* 0x001360a801007387 */ /* 0x000fe80000100a00 */
[----:B------:R-:W-:Y:S01]  /*36db0*/  STL.64 [R1+0x1368], R170 ;  /* 0x001368aa01007387 */ /* 0x000fe20000100a00 */
[C---:B--2---:R-:W-:Y:S08]  /*36dc0*/  HMMA.1688.F32.TF32 R164, R132.reuse, R24, R160 ;  /* 0x0000001884a4723c */ /* 0x044ff000000810a0 */
[C---:B------:R-:W-:Y:S01]  /*36dd0*/  HMMA.1688.F32.TF32 R160, R132.reuse, R20, R152 ;  /* 0x0000001484a0723c */ /* 0x040fe20000081098 */
[----:B------:R-:W2:Y:S11]  /*36de0*/  LDL.LU.64 R152, [R1+0x790] ;  /* 0x0007900001987983 */ /* 0x000eb60000300a00 */
[----:B------:R-:W-:Y:S03]  /*36df0*/  @!UPT UIADD3 URZ, URZ, URZ, URZ ;  /* 0x0000003f3f3ff290 */ /* 0x000fe6000fffe03f */
[----:B------:R-:W-:Y:S04]  /*36e00*/  STL.64 [R1+0x1350], R164 ;  /* 0x001350a401007387 */ /* 0x000fe80000100a00 */
[----:B------:R-:W-:Y:S04]  /*36e10*/  STL.64 [R1+0x1358], R166 ;  /* 0x001358a601007387 */ /* 0x000fe80000100a00 */
[----:B------:R-:W2:Y:S04]  /*36e20*/  LDL.LU.64 R154, [R1+0x798] ;  /* 0x00079800019a7983 */ /* 0x000ea80000300a00 */
        /* <DEDUP_REMOVED lines=17> */
[----:B------:R-:W-:Y:S11]  /*36f40*/  HMMA.1688.F32.TF32 R156, R132, R240, R156 ;  /* 0x000000f0849c723c */ /* 0x000ff6000008109c */
        /* <DEDUP_REMOVED lines=9> */
[----:B------:R-:W-:Y:S04]  /*36fe0*/  STL.64 [R1+0x12c8], R134 ;  /* 0x0012c88601007387 */ /* 0x000fe80000100a00 */
[----:B------:R-:W4:Y:S04]  /*36ff0*/  LDL.LU.64 R168, [R1+0x740] ;  /* 0x0007400001a87983 */ /* 0x000f280000300a00 */
[----:B------:R-:W4:Y:S04]  /*37000*/  LDL.LU.64 R170, [R1+0x748] ;  /* 0x0007480001aa7983 */ /* 0x000f280000300a00 */
[----:B------:R-:W-:Y:S04]  /*37010*/  LDS R132, [R3+0x300] ;  /* 0x0003000003847984 */ /* 0x000fe80000000800 */
[----:B------:R-:W-:Y:S04]  /*37020*/  LDS R134, [R3+0x2300] ;  /* 0x0023000003867984 */ /* 0x000fe80000000800 */
[----:B------:R-:W-:Y:S04]  /*37030*/  LDS R133, [R4+0x300] ;  /* 0x0003000004857984 */ /* 0x000fe80000000800 */
[----:B------:R-:W1:Y:S01]  /*37040*/  LDS R135, [R4+0x2300] ;  /* 0x0023000004877984 */ /* 0x000e620000000800 */
[C---:B--2---:R-:W-:Y:S11]  /*37050*/  HMMA.1688.F32.TF32 R152, R244.reuse, R124, R152 ;  /* 0x0000007cf498723c */ /* 0x044ff60000081098 */
[----:B------:R-:W-:Y:S11]  /*37060*/  @!UPT UIADD3 URZ, URZ, URZ, URZ ;  /* 0x0000003f3f3ff290 */ /* 0x000ff6000fffe03f */
[----:B------:R-:W-:Y:S01]  /*37070*/  @!UPT UIADD3 URZ, URZ, URZ, URZ ;  /* 0x0000003f3f3ff290 */ /* 0x000fe2000fffe03f */
[----:B------:R-:W-:Y:S04]  /*37080*/  STL.64 [R1+0x12b0], R152 ;  /* 0x0012b09801007387 */ /* 0x000fe80000100a00 */
[----:B------:R-:W-:Y:S04]  /*37090*/  STL.64 [R1+0x12b8], R154 ;  /* 0x0012b89a01007387 */ /* 0x000fe80000100a00 */
[----:B------:R-:W2:Y:S04]  /*370a0*/  LDL.LU.64 R164, [R1+0x730] ;  /* 0x0007300001a47983 */ /* 0x000ea80000300a00 */
[----:B------:R-:W2:Y:S01]  /*370b0*/  LDL.LU.64 R166, [R1+0x738] ;  /* 0x0007380001a67983 */ /* 0x000ea20000300a00 */
[C---:B---3--:R-:W-:Y:S11]  /*370c0*/  HMMA.1688.F32.TF32 R144, R244.reuse, R120, R144 ;  /* 0x00000078f490723c */ /* 0x048ff60000081090 */
[----:B------:R-:W-:Y:S11]  /*370d0*/  @!UPT UIADD3 URZ, URZ, URZ, URZ ;  /* 0x0000003f3f3ff290 */ /* 0x000ff6000fffe03f */
[----:B------:R-:W-:Y:S01]  /*370e0*/  @!UPT UIADD3 URZ, URZ, URZ, URZ ;  /* 0x0000003f3f3ff290 */ /* 0x000fe2000fffe03f */
[----:B------:R3:W-:Y:S04]  /*370f0*/  STL.64 [R1+0x12a0], R144 ;  /* 0x0012a09001007387 */ /* 0x0007e80000100a00 */
[----:B------:R1:W-:Y:S04]  /*37100*/  STL.64 [R1+0x12a8], R146 ;  /* 0x0012a89201007387 */ /* 0x0003e80000100a00 */
[----:B---3--:R-:W3:Y:S04]  /*37110*/  LDL.LU.64 R144, [R1+0x720] ;  /* 0x0007200001907983 */ /* 0x008ee80000300a00 */
[----:B-1----:R-:W3:Y:S01]  /*37120*/  LDL.LU.64 R146, [R1+0x728] ;  /* 0x0007280001927983 */ /* 0x002ee20000300a00 */
[C---:B----4-:R-:W-:Y:S03]  /*37130*/  HMMA.1688.F32.TF32 R152, R244.reuse, R116, R140 ;  /* 0x00000074f498723c */ /* 0x050fe6000008108c */
[----:B------:R-:W4:Y:S04]  /*37140*/  LDL.LU.64 R140, [R1+0x710] ;  /* 0x00071000018c7983 */ /* 0x000f280000300a00 */
[----:B------:R-:W4:Y:S11]  /*37150*/  LDL.LU.64 R142, [R1+0x718] ;  /* 0x00071800018e7983 */ /* 0x000f360000300a00 */
[----:B------:R-:W-:Y:S05]  /*37160*/  @!UPT UIADD3 URZ, URZ, URZ, URZ ;  /* 0x0000003f3f3ff290 */ /* 0x000fea000fffe03f */
[----:B------:R-:W-:Y:S04]  /*37170*/  STL.64 [R1+0x1290], R152 ;  /* 0x0012909801007387 */ /* 0x000fe80000100a00 */
[----:B------:R-:W-:Y:S04]  /*37180*/  STL.64 [R1+0x1298], R154 ;  /* 0x0012989a01007387 */ /* 0x000fe80000100a00 */
        /* <DEDUP_REMOVED lines=10> */
[----:B------:R-:W4:Y:S04]  /*37230*/  LDL.LU.64 R158, [R1+0x6e8] ;  /* 0x0006e800019e7983 */ /* 0x000f280000300a00 */
[----:B------:R-:W4:Y:S04]  /*37240*/  LDL.LU.64 R152, [R1+0x1190] ;  /* 0x0011900001987983 */ /* 0x000f280000300a00 */
[----:B------:R-:W4:Y:S01]  /*37250*/  LDL.LU.64 R154, [R1+0x1198] ;  /* 0x00119800019a7983 */ /* 0x000f220000300a00 */
[C---:B------:R-:W-:Y:S03]  /*37260*/  HMMA.1688.F32.TF32 R172, R244.reuse, R108, R148 ;  /* 0x0000006cf4ac723c */ /* 0x040fe60000081094 */
[----:B------:R-:W4:Y:S04]  /*37270*/  LDL.LU.64 R148, [R1+0x11a0] ;  /* 0x0011a00001947983 */ /* 0x000f280000300a00 */
[----:B------:R-:W4:Y:S11]  /*37280*/  LDL.LU.64 R150, [R1+0x11a8] ;  /* 0x0011a80001967983 */ /* 0x000f360000300a00 */
[----:B------:R-:W-:Y:S05]  /*37290*/  @!UPT UIADD3 URZ, URZ, URZ, URZ ;  /* 0x0000003f3f3ff290 */ /* 0x000fea000fffe03f */
[----:B------:R-:W-:Y:S04]  /*372a0*/  STL.64 [R1+0x1270], R172 ;  /* 0x001270ac01007387 */ /* 0x000fe80000100a00 */
[----:B------:R1:W-:Y:S02]  /*372b0*/  STL.64 [R1+0x1278], R174 ;  /* 0x001278ae01007387 */ /* 0x0003e40000100a00 */
[C---:B-1----:R-:W-:Y:S11]  /*372c0*/  HMMA.1688.F32.TF32 R172, R244.reuse, R104, R168 ;  /* 0x00000068f4ac723c */ /* 0x042ff600000810a8 */
[----:B------:R-:W-:Y:S11]  /*372d0*/  @!UPT UIADD3 URZ, URZ, URZ, URZ ;  /* 0x0000003f3f3ff290 */ /* 0x000ff6000fffe03f */
[----:B------:R-:W-:Y:S01]  /*372e0*/  @!UPT UIADD3 URZ, URZ, URZ, URZ ;  /* 0x0000003f3f3ff290 */ /* 0x000fe2000fffe03f */
[----:B------:R-:W-:Y:S04]  /*372f0*/  STL.64 [R1+0x1260], R172 ;  /* 0x001260ac01007387 */ /* 0x000fe80000100a00 */
[----:B------:R-:W-:Y:S01]  /*37300*/  STL.64 [R1+0x1268], R174 ;  /* 0x001268ae01007387 */ /* 0x000fe20000100a00 */
[C---:B--2---:R-:W-:Y:S08]  /*37310*/  HMMA.1688.F32.TF32 R168, R244.reuse, R100, R164 ;  /* 0x00000064f4a8723c */ /* 0x044ff000000810a4 */
[C---:B---3--:R-:W-:Y:S01]  /*37320*/  HMMA.1688.F32.TF32 R164, R244.reuse, R96, R144 ;  /* 0x00000060f4a4723c */ /* 0x048fe20000081090 */
        /* <DEDUP_REMOVED lines=13> */
[C---:B-1----:R-:W-:Y:S08]  /*37400*/  HMMA.1688.F32.TF32 R164, R244.reuse, R88, R160 ;  /* 0x00000058f4a4723c */ /* 0x042ff000000810a0 */
[C---:B------:R-:W-:Y:S01]  /*37410*/  HMMA.1688.F32.TF32 R160, R244.reuse, R84, R136 ;  /* 0x00000054f4a0723c */ /* 0x040fe20000081088 */
[----:B------:R-:W4:Y:S11]  /*37420*/  LDL.LU.64 R136, [R1+0x1220] ;  /* 0x0012200001887983 */ /* 0x000f360000300a00 */
[----:B------:R-:W-:Y:S03]  /*37430*/  @!UPT UIADD3 URZ, URZ, URZ, URZ ;  /* 0x0000003f3f3ff290 */ /* 0x000fe6000fffe03f */
[----:B------:R1:W-:Y:S04]  /*37440*/  STL.64 [R1+0x11f0], R164 ;  /* 0x0011f0a401007387 */ /* 0x0003e80000100a00 */
[----:B------:R1:W-:Y:S04]  /*37450*/  STL.64 [R1+0x11f8], R166 ;  /* 0x0011f8a601007387 */ /* 0x0003e80000100a00 */
[----:B------:R-:W4:Y:S01]  /*37460*/  LDL.LU.64 R138, [R1+0x1228] ;  /* 0x00122800018a7983 */ /* 0x000f220000300a00 */
[C---:B------:R-:W-:Y:S08]  /*37470*/  HMMA.1688.F32.TF32 R156, R244.reuse, R80, R156 ;  /* 0x00000050f49c723c */ /* 0x040ff0000008109c */
[C---:B------:R-:W-:Y:S08]  /*37480*/  HMMA.1688.F32.TF32 R152, R244.reuse, R76, R152 ;  /* 0x0000004cf498723c */ /* 0x040ff00000081098 */
[C---:B------:R-:W-:Y:S01]  /*37490*/  HMMA.1688.F32.TF32 R148, R244.reuse, R72, R148 ;  /* 0x00000048f494723c */ /* 0x040fe20000081094 */
[----:B------:R-:W-:Y:S04]  /*374a0*/  STL.64 [R1+0x11d0], R160 ;  /* 0x0011d0a001007387 */ /* 0x000fe80000100a00 */
[----:B------:R-:W-:Y:S04]  /*374b0*/  STL.64 [R1+0x11d8], R162 ;  /* 0x0011d8a201007387 */ /* 0x000fe80000100a00 */
[----:B------:R-:W4:Y:S04]  /*374c0*/  LDL.LU.64 R168, [R1+0x12e0] ;  /* 0x0012e00001a87983 */ /* 0x000f280000300a00 */
[----:B------:R-:W-:Y:S04]  /*374d0*/  STL.64 [R1+0x11c0], R156 ;  /* 0x0011c09c01007387 */ /* 0x000fe80000100a00 */
[----:B------:R-:W-:Y:S04]  /*374e0*/  STL.64 [R1+0x11c8], R158 ;  /* 0x0011c89e01007387 */ /* 0x000fe80000100a00 */
[----:B------:R-:W4:Y:S04]  /*374f0*/  LDL.LU.64 R170, [R1+0x12e8] ;  /* 0x0012e80001aa7983 */ /* 0x000f280000300a00 */
[----:B------:R-:W-:Y:S04]  /*37500*/  STL.64 [R1+0x11b0], R152 ;  /* 0x0011b09801007387 */ /* 0x000fe80000100a00 */
[----:B------:R-:W-:Y:S04]  /*37510*/  STL.64 [R1+0x11b8], R154 ;  /* 0x0011b89a01007387 */ /* 0x000fe80000100a00 */
[----:B-1----:R-:W4:Y:S04]  /*37520*/  LDL.LU.64 R164, [R1+0x12f0] ;  /* 0x0012f00001a47983 */ /* 0x002f280000300a00 */
[----:B------:R-:W4:Y:S04]  /*37530*/  LDL.LU.64 R166, [R1+0x12f8] ;  /* 0x0012f80001a67983 */ /* 0x000f280000300a00 */
[----:B------:R1:W-:Y:S04]  /*37540*/  STL.64 [R1+0x11a0], R148 ;  /* 0x0011a09401007387 */ /* 0x0003e80000100a00 */
[----:B------:R1:W-:Y:S04]  /*37550*/  STL.64 [R1+0x11a8], R150 ;  /* 0x0011a89601007387 */ /* 0x0003e80000100a00 */
[----:B-1----:R-:W4:Y:S04]  /*37560*/  LDL.LU.64 R148, [R1+0x1300] ;  /* 0x0013000001947983 */ /* 0x002f280000300a00 */
[----:B------:R-:W4:Y:S01]  /*37570*/  LDL.LU.64 R150, [R1+0x1308] ;  /* 0x0013080001967983 */ /* 0x000f220000300a00 */
[C---:B--2---:R-:W-:Y:S03]  /*37580*/  HMMA.1688.F32.TF32 R152, R244.reuse, R68, R144 ;  /* 0x00000044f498723c */ /* 0x044fe60000081090 */
[----:B------:R-:W2:Y:S04]  /*37590*/  LDL.LU.64 R144, [R1+0x1380] ;  /* 0x0013800001907983 */ /* 0x000ea80000300a00 */
[----:B------:R-:W2:Y:S11]  /*375a0*/  LDL.LU.64 R146, [R1+0x1388] ;  /* 0x0013880001927983 */ /* 0x000eb60000300a00 */
[----:B------:R-:W-:Y:S05]  /*375b0*/  @!UPT UIADD3 URZ, URZ, URZ, URZ ;  /* 0x0000003f3f3ff290 */ /* 0x000fea000fffe03f */
[----:B------:R-:W-:Y:S04]  /*375c0*/  STL.64 [R1+0x1190], R152 ;  /* 0x0011909801007387 */ /* 0x000fe80000100a00 */
[----:B------:R-:W-:Y:S01]  /*375d0*/  STL.64 [R1+0x1198], R154 ;  /* 0x0011989a01007387 */ /* 0x000fe20000100a00 */
[C---:B---3--:R-:W-:Y:S03]  /*375e0*/  HMMA.1688.F32.TF32 R140, R244.reuse, R64, R140 ;  /* 0x00000040f48c723c */ /* 0x048fe6000008108c */
[----:B------:R-:W3:Y:S04]  /*375f0*/  LDL.LU.64 R160, [R1+0x1390] ;  /* 0x0013900001a07983 */ /* 0x000ee80000300a00 */
[----:B------:R-:W3:Y:S11]  /*37600*/  LDL.LU.64 R162, [R1+0x1398] ;  /* 0x0013980001a27983 */ /* 0x000ef60000300a00 */
[----:B------:R-:W-:Y:S05]  /*37610*/  @!UPT UIADD3 URZ, URZ, URZ, URZ ;  /* 0x0000003f3f3ff290 */ /* 0x000fea000fffe03f */
[----:B------:R1:W-:Y:S04]  /*37620*/  STL.64 [R1+0x1180], R140 ;  /* 0x0011808c01007387 */ /* 0x0003e80000100a00 */
[----:B------:R1:W-:Y:S04]  /*37630*/  STL.64 [R1+0x1188], R142 ;  /* 0x0011888e01007387 */ /* 0x0003e80000100a00 */
[----:B-1----:R-:W3:Y:S04]  /*37640*/  LDL.LU.64 R140, [R1+0x13a0] ;  /* 0x0013a000018c7983 */ /* 0x002ee80000300a00 */
[----:B------:R-:W3:Y:S01]  /*37650*/  LDL.LU.64 R142, [R1+0x13a8] ;  /* 0x0013a800018e7983 */ /* 0x000ee20000300a00 */
[C---:B----4-:R-:W-:Y:S03]  /*37660*/  HMMA.1688.F32.TF32 R152, R244.reuse, R60, R136 ;  /* 0x0000003cf498723c */ /* 0x050fe60000081088 */
[----:B------:R-:W4:Y:S04]  /*37670*/  LDL.LU.64 R136, [R1+0x13b0] ;  /* 0x0013b00001887983 */ /* 0x000f280000300a00 */
[----:B------:R-:W4:Y:S01]  /*37680*/  LDL.LU.64 R138, [R1+0x13b8] ;  /* 0x0013b800018a7983 */ /* 0x000f220000300a00 */
[C---:B------:R-:W-:Y:S11]  /*37690*/  HMMA.1688.F32.TF32 R172, R244.reuse, R56, R168 ;  /* 0x00000038f4ac723c */ /* 0x040ff600000810a8 */
[----:B------:R-:W-:Y:S04]  /*376a0*/  @!UPT UIADD3 URZ, URZ, URZ, URZ ;  /* 0x0000003f3f3ff290 */ /* 0x000fe8000fffe03f */
[----:B------:R1:W-:Y:S01]  /*376b0*/  STL.64 [R1+0x1170], R152 ;  /* 0x0011709801007387 */ /* 0x0003e20000100a00 */
[C---:B------:R-:W-:Y:S03]  /*376c0*/  HMMA.1688.F32.TF32 R168, R244.reuse, R52, R164 ;  /* 0x00000034f4a8723c */ /* 0x040fe600000810a4 */
[----:B------:R1:W-:Y:S04]  /*376d0*/  STL.64 [R1+0x1178], R154 ;  /* 0x0011789a01007387 */ /* 0x0003e80000100a00 */
[----:B------:R-:W4:Y:S04]  /*376e0*/  LDL.LU.64 R156, [R1+0x13c0] ;  /* 0x0013c000019c7983 */ /* 0x000f280000300a00 */
[----:B------:R-:W4:Y:S04]  /*376f0*/  LDL.LU.64 R158, [R1+0x13c8] ;  /* 0x0013c800019e7983 */ /* 0x000f280000300a00 */
[----:B-1----:R-:W4:Y:S04]  /*37700*/  LDL.LU.64 R152, [R1+0x13d0] ;  /* 0x0013d00001987983 */ /* 0x002f280000300a00 */
[----:B------:R-:W4:Y:S01]  /*37710*/  LDL.LU.64 R154, [R1+0x13d8] ;  /* 0x0013d800019a7983 */ /* 0x000f220000300a00 */
[C---:B------:R-:W-:Y:S03]  /*37720*/  HMMA.1688.F32.TF32 R164, R244.reuse, R48, R148 ;  /* 0x00000030f4a4723c */ /* 0x040fe60000081094 */
        /* <DEDUP_REMOVED lines=14> */
[C---:B---3--:R-:W-:Y:S08]  /*37810*/  HMMA.1688.F32.TF32 R164, R244.reuse, R40, R160 ;  /* 0x00000028f4a4723c */ /* 0x048ff000000810a0 */
        /* <DEDUP_REMOVED lines=8> */
[C---:B----4-:R-:W-:Y:S02]  /*378a0*/  HMMA.1688.F32.TF32 R160, R244.reuse, R32, R136 ;  /* 0x00000020f4a0723c */ /* 0x050fe40000081088 */
[----:B------:R-:W4:Y:S04]  /*378b0*/  LDL.LU.64 R136, [R1+0x1430] ;  /* 0x0014300001887983 */ /* 0x000f280000300a00 */
[----:B------:R-:W4:Y:S11]  /*378c0*/  LDL.LU.64 R138, [R1+0x1438] ;  /* 0x00143800018a7983 */ /* 0x000f360000300a00 */
[----:B------:R-:W-:Y:S06]  /*378d0*/  @!UPT UIADD3 URZ, URZ, URZ, URZ ;  /* 0x0000003f3f3ff290 */ /* 0x000fec000fffe03f */
[----:B------:R1:W-:Y:S04]  /*378e0*/  STL.64 [R1+0x1100], R160 ;  /* 0x001100a001007387 */ /* 0x0003e80000100a00 */
[----:B------:R1:W-:Y:S04]  /*378f0*/  STL.64 [R1+0x1108], R162 ;  /* 0x001108a201007387 */ /* 0x0003e80000100a00 */
[----:B------:R-:W4:Y:S01]  /*37900*/  LDL.LU.64 R168, [R1+0x1420] ;  /* 0x0014200001a87983 */ /* 0x000f220000300a00 */
[C---:B------:R-:W-:Y:S08]  /*37910*/  HMMA.1688.F32.TF32 R156, R244.reuse, R28, R156 ;  /* 0x0000001cf49c723c */ /* 0x040ff0000008109c */
[C---:B------:R-:W-:Y:S08]  /*37920*/  HMMA.1688.F32.TF32 R152, R244.reuse, R24, R152 ;  /* 0x00000018f498723c */ /* 0x040ff00000081098 */
[C---:B------:R-:W-:Y:S07]  /*37930*/  HMMA.1688.F32.TF32 R148, R244.reuse, R20, R148 ;  /* 0x00000014f494723c */ /* 0x040fee0000081094 */
[----:B------:R1:W-:Y:S04]  /*37940*/  STL.64 [R1+0x10f0], R156 ;  /* 0x0010f09c01007387 */ /* 0x0003e80000100a00 */
[----:B------:R1:W-:Y:S04]  /*37950*/  STL.64 [R1+0x10f8], R158 ;  /* 0x0010f89e01007387 */ /* 0x0003e80000100a00 */
[----:B------:R-:W4:Y:S04]  /*37960*/  LDL.LU.64 R170, [R1+0x1428] ;  /* 0x0014280001aa7983 */ /* 0x000f280000300a00 */
[----:B------:R1:W-:Y:S04]  /*37970*/  STL.64 [R1+0x10e0], R152 ;  /* 0x0010e09801007387 */ /* 0x0003e80000100a00 */
[----:B------:R1:W-:Y:S04]  /*37980*/  STL.64 [R1+0x10e8], R154 ;  /* 0x0010e89a01007387 */ /* 0x0003e80000100a00 */
[----:B------:R-:W4:Y:S04]  /*37990*/  LDL.LU.64 R164, [R1+0x1440] ;  /* 0x0014400001a47983 */ /* 0x000f280000300a00 */
[----:B------:R-:W4:Y:S04]  /*379a0*/  LDL.LU.64 R166, [R1+0x1448] ;  /* 0x0014480001a67983 */ /* 0x000f280000300a00 */
[----:B-1----:R-:W4:Y:S04]  /*379b0*/  LDL.LU.64 R160, [R1+0x1480] ;  /* 0x0014800001a07983 */ /* 0x002f280000300a00 */
[----:B------:R-:W4:Y:S04]  /*379c0*/  LDL.LU.64 R162, [R1+0x1488] ;  /* 0x0014880001a27983 */ /* 0x000f280000300a00 */
[----:B------:R-:W-:Y:S04]  /*379d0*/  STL.64 [R1+0x10d0], R148 ;  /* 0x0010d09401007387 */ /* 0x000fe80000100a00 */
[----:B------:R-:W-:Y:S04]  /*379e0*/  STL.64 [R1+0x10d8], R150 ;  /* 0x0010d89601007387 */ /* 0x000fe80000100a00 */
[----:B------:R-:W4:Y:S04]  /*379f0*/  LDL.LU.64 R156, [R1+0x1490] ;  /* 0x00149000019c7983 */ /* 0x000f280000300a00 */
[----:B------:R-:W4:Y:S01]  /*37a00*/  LDL.LU.64 R158, [R1+0x1498] ;  /* 0x00149800019e7983 */ /* 0x000f220000300a00 */
[C---:B--2---:R-:W-:Y:S11]  /*37a10*/  HMMA.1688.F32.TF32 R144, R244.reuse, R16, R144 ;  /* 0x00000010f490723c */ /* 0x044ff60000081090 */
[----:B------:R-:W-:Y:S11]  /*37a20*/  @!UPT UIADD3 URZ, URZ, URZ, URZ ;  /* 0x0000003f3f3ff290 */ /* 0x000ff6000fffe03f */
[----:B------:R-:W-:Y:S01]  /*37a30*/  @!UPT UIADD3 URZ, URZ, URZ, URZ ;  /* 0x0000003f3f3ff290 */ /* 0x000fe2000fffe03f */
[----:B------:R-:W-:Y:S04]  /*37a40*/  STL.64 [R1+0x10c0], R144 ;  /* 0x0010c09001007387 */ /* 0x000fe80000100a00 */
[----:B------:R3:W-:Y:S04]  /*37a50*/  STL.64 [R1+0x10c8], R146 ;  /* 0x0010c89201007387 */ /* 0x0007e80000100a00 */
        /* <DEDUP_REMOVED lines=18> */
[----:B------:R-:W-:Y:S08]  /*37b80*/  HMMA.1688.F32.TF32 R244, R244, R240, R168 ;  /* 0x000000f0f4f4723c */ /* 0x000ff000000810a8 */
[C---:B------:R-:W-:Y:S08]  /*37b90*/  HMMA.1688.F32.TF32 R236, R132.reuse, R128, R164 ;  /* 0x0000008084ec723c */ /* 0x040ff000000810a4 */
[C---:B------:R-:W-:Y:S07]  /*37ba0*/  HMMA.1688.F32.TF32 R160, R132.reuse, R124, R160 ;  /* 0x0000007c84a0723c */ /* 0x040fee00000810a0 */
[----:B------:R-:W-:Y:S01]  /*37bb0*/  STL.64 [R1+0x5620], R246 ;  /* 0x005620f601007387 */ /* 0x000fe20000100a00 */
[C---:B------:R-:W-:Y:S03]  /*37bc0*/  HMMA.1688.F32.TF32 R156, R132.reuse, R120, R156 ;  /* 0x00000078849c723c */ /* 0x040fe6000008109c */
[----:B------:R-:W-:Y:S04]  /*37bd0*/  STL.64 [R1+0x5618], R244 ;  /* 0x005618f401007387 */ /* 0x000fe80000100a00 */
[----:B------:R-:W-:Y:S04]  /*37be0*/  STL [R1+0x560c], R236 ;  /* 0x00560cec01007387 */ /* 0x000fe80000100800 */
[----:B------:R-:W-:Y:S04]  /*37bf0*/  STL [R1+0x5608], R237 ;  /* 0x005608ed01007387 */ /* 0x000fe80000100800 */
[----:B------:R-:W-:Y:S04]  /*37c00*/  STL [R1+0x5604], R238 ;  /* 0x005604ee01007387 */ /* 0x000fe80000100800 */
[----:B------:R-:W-:Y:S04]  /*37c10*/  STL [R1+0x5600], R239 ;  /* 0x005600ef01007387 */ /* 0x000fe80000100800 */
[----:B------:R-:W-:Y:S04]  /*37c20*/  STL.64 [R1+0x1090], R160 ;  /* 0x001090a001007387 */ /* 0x000fe80000100a00 */
[----:B------:R-:W-:Y:S04]  /*37c30*/  STL.64 [R1+0x1098], R162 ;  /* 0x001098a201007387 */ /* 0x000fe80000100a00 */
[----:B------:R-:W4:Y:S04]  /*37c40*/  LDL.LU.64 R168, [R1+0x1550] ;  /* 0x0015500001a87983 */ /* 0x000f280000300a00 */
[----:B------:R-:W-:Y:S04]  /*37c50*/  STL.64 [R1+0x1080], R156 ;  /* 0x0010809c01007387 */ /* 0x000fe80000100a00 */
[----:B------:R-:W-:Y:S04]  /*37c60*/  STL.64 [R1+0x1088], R158 ;  /* 0x0010889e01007387 */ /* 0x000fe80000100a00 */
        /* <DEDUP_REMOVED lines=13> */
[----:B-1----:R-:W2:Y:S04]  /*37d40*/  LDL.LU.64 R140, [R1+0x1590] ;  /* 0x00159000018c7983 */ /* 0x002ea80000300a00 */
[----:B---3--:R-:W3:Y:S01]  /*37d50*/  LDL.LU.64 R142, [R1+0x1598] ;  /* 0x00159800018e7983 */ /* 0x008ee20000300a00 */
[C---:B------:R-:W-:Y:S11]  /*37d60*/  HMMA.1688.F32.TF32 R136, R132.reuse, R108, R136 ;  /* 0x0000006c8488723c */ /* 0x040ff60000081088 */
[----:B------:R-:W-:Y:S11]  /*37d70*/  @!UPT UIADD3 URZ, URZ, URZ, URZ ;  /* 0x0000003f3f3ff290 */ /* 0x000ff6000fffe03f */
[----:B------:R-:W-:Y:S01]  /*37d80*/  @!UPT UIADD3 URZ, URZ, URZ, URZ ;  /* 0x0000003f3f3ff290 */ /* 0x000fe2000fffe03f */
[----:B------:R1:W-:Y:S04]  /*37d90*/  STL.64 [R1+0x1050], R136 ;  /* 0x0010508801007387 */ /* 0x0003e80000100a00 */
[----:B------:R1:W-:Y:S04]  /*37da0*/  STL.64 [R1+0x1058], R138 ;  /* 0x0010588a01007387 */ /* 0x0003e80000100a00 */
[----:B-1----:R-:W3:Y:S04]  /*37db0*/  LDL.LU.64 R136, [R1+0x15a0] ;  /* 0x0015a00001887983 */ /* 0x002ee80000300a00 */
[----:B------:R-:W3:Y:S01]  /*37dc0*/  LDL.LU.64 R138, [R1+0x15a8] ;  /* 0x0015a800018a7983 */ /* 0x000ee20000300a00 */
[C---:B------:R-:W-:Y:S08]  /*37dd0*/  HMMA.1688.F32.TF32 R148, R132.reuse, R104, R148 ;  /* 0x000000688494723c */ /* 0x040ff00000081094 */
[C---:B------:R-:W-:Y:S11]  /*37de0*/  HMMA.1688.F32.TF32 R144, R132.reuse, R100, R144 ;  /* 0x000000648490723c */ /* 0x040ff60000081090 */
[----:B------:R-:W-:Y:S05]  /*37df0*/  @!UPT UIADD3 URZ, URZ, URZ, URZ ;  /* 0x0000003f3f3ff290 */ /* 0x000fea000fffe03f */
[----:B------:R-:W-:Y:S01]  /*37e00*/  IMAD.MOV.U32 R236, RZ, RZ, R151 ;  /* 0x000000ffffec7224 */ /* 0x000fe200078e0097 */
[----:B------:R1:W-:Y:S04]  /*37e10*/  STL.64 [R1+0x1040], R148 ;  /* 0x0010409401007387 */ /* 0x0003e80000100a00 */
[----:B------:R1:W-:Y:S04]  /*37e20*/  STL [R1+0x1048], R150 ;  /* 0x0010489601007387 */ /* 0x0003e80000100800 */
[----:B------:R-:W-:Y:S04]  /*37e30*/  STL [R1+0x5610], R236 ;  /* 0x005610ec01007387 */ /* 0x000fe80000100800 */
[----:B------:R-:W3:Y:S04]  /*37e40*/  LDL.LU.64 R156, [R1+0x15e0] ;  /* 0x0015e000019c7983 */ /* 0x000ee80000300a00 */
[----:B------:R-:W3:Y:S04]  /*37e50*/  LDL.LU.64 R158, [R1+0x15e8] ;  /* 0x0015e800019e7983 */ /* 0x000ee80000300a00 */
[----:B------:R1:W-:Y:S04]  /*37e60*/  STL.64 [R1+0x1030], R144 ;  /* 0x0010309001007387 */ /* 0x0003e80000100a00 */
[----:B------:R1:W-:Y:S04]  /*37e70*/  STL.64 [R1+0x1038], R146 ;  /* 0x0010389201007387 */ /* 0x0003e80000100a00 */
[----:B------:R-:W3:Y:S04]  /*37e80*/  LDL.LU.64 R152, [R1+0x15f0] ;  /* 0x0015f00001987983 */ /* 0x000ee80000300a00 */
[----:B------:R-:W3:Y:S04]  /*37e90*/  LDL.LU.64 R154, [R1+0x15f8] ;  /* 0x0015f800019a7983 */ /* 0x000ee80000300a00 */
[----:B------:R-:W3:Y:S04]  /*37ea0*/  LDL.LU.64 R160, [R1+0x1620] ;  /* 0x0016200001a07983 */ /* 0x000ee80000300a00 */
[----:B------:R-:W3:Y:S04]  /*37eb0*/  LDL.LU.64 R162, [R1+0x1628] ;  /* 0x0016280001a27983 */ /* 0x000ee80000300a00 */
[----:B-1----:R-:W3:Y:S04]  /*37ec0*/  LDL.LU.64 R148, [R1+0x1630] ;  /* 0x0016300001947983 */ /* 0x002ee80000300a00 */
[----:B------:R-:W3:Y:S04]  /*37ed0*/  LDL.LU.64 R150, [R1+0x1638] ;  /* 0x0016380001967983 */ /* 0x000ee80000300a00 */
[----:B------:R-:W3:Y:S04]  /*37ee0*/  LDL.LU.64 R144, [R1+0x1650] ;  /* 0x0016500001907983 */ /* 0x000ee80000300a00 */
[----:B------:R-:W3:Y:S01]  /*37ef0*/  LDL.LU.64 R146, [R1+0x1658] ;  /* 0x0016580001927983 */ /* 0x000ee20000300a00 */
[C---:B----4-:R-:W-:Y:S11]  /*37f00*/  HMMA.1688.F32.TF32 R168, R132.reuse, R96, R168 ;  /* 0x0000006084a8723c */ /* 0x050ff600000810a8 */
[----:B------:R-:W-:Y:S11]  /*37f10*/  @!UPT UIADD3 URZ, URZ, URZ, URZ ;  /* 0x0000003f3f3ff290 */ /* 0x000ff6000fffe03f */
[----:B------:R-:W-:Y:S02]  /*37f20*/  @!UPT UIADD3 URZ, URZ, URZ, URZ ;  /* 0x0000003f3f3ff290 */ /* 0x000fe4000fffe03f */
[----:B------:R-:W-:Y:S01]  /*37f30*/  MOV R238, R169 ;  /* 0x000000a900ee7202 */ /* 0x000fe20000000f00 */
[----:B------:R-:W-:Y:S01]  /*37f40*/  IMAD.MOV.U32 R239, RZ, RZ, R170 ;  /* 0x000000ffffef7224 */ /* 0x000fe200078e00aa */
[----:B------:R-:W-:Y:S01]  /*37f50*/  STL [R1+0x102c], R171 ;  /* 0x00102cab01007387 */ /* 0x000fe20000100800 */
[----:B------:R-:W-:Y:S01]  /*37f60*/  IMAD.MOV.U32 R237, RZ, RZ, R168 ;  /* 0x000000ffffed7224 */ /* 0x000fe200078e00a8 */
[C---:B--2---:R-:W-:Y:S11]  /*37f70*/  HMMA.1688.F32.TF32 R164, R132.reuse, R92, R164 ;  /* 0x0000005c84a4723c */ /* 0x044ff600000810a4 */
[----:B------:R-:W-:Y:S11]  /*37f80*/  @!UPT UIADD3 URZ, URZ, URZ, URZ ;  /* 0x0000003f3f3ff290 */ /* 0x000ff6000fffe03f */
[----:B------:R-:W-:Y:S02]  /*37f90*/  @!UPT UIADD3 URZ, URZ, URZ, URZ ;  /* 0x0000003f3f3ff290 */ /* 0x000fe4000fffe03f */
[----:B------:R-:W-:Y:S01]  /*37fa0*/  IMAD.MOV.U32 R236, RZ, RZ, R167 ;  /* 0x000000ffffec7224 */ /* 0x000fe200078e00a7 */
[----:B------:R-:W-:Y:S04]  /*37fb0*/  STL.64 [R1+0x1010], R164 ;  /* 0x001010a401007387 */ /* 0x000fe80000100a00 */
[----:B------:R3:W-:Y:S04]  /*37fc0*/  STL [R1+0x1018], R166 ;  /* 0x001018a601007387 */ /* 0x0007e80000100800 */
[----:B------:R-:W-:Y:S04]  /*37fd0*/  STL.64 [R1+0x5630], R238 ;  /* 0x005630ee01007387 */ /* 0x000fe80000100a00 */
[----:B------:R-:W-:Y:S01]  /*37fe0*/  STL.64 [R1+0x5628], R236 ;  /* 0x005628ec01007387 */ /* 0x000fe20000100a00 */
[C---:B---3--:R-:W-:Y:S03]  /*37ff0*/  HMMA.1688.F32.TF32 R164, R132.reuse, R88, R140 ;  /* 0x0000005884a4723c */ /* 0x048fe6000008108c */
[----:B------:R-:W2:Y:S04]  /*38000*/  LDL.LU.64 R140, [R1+0x1670] ;  /* 0x00167000018c7983 */ /* 0x000ea80000300a00 */
[----:B------:R-:W2:Y:S11]  /*38010*/  LDL.LU.64 R142, [R1+0x1678] ;  /* 0x00167800018e7983 */ /* 0x000eb60000300a00 */
[----:B------:R-:W-:Y:S05]  /*38020*/  @!UPT UIADD3 URZ, URZ, URZ, URZ ;  /* 0x0000003f3f3ff290 */ /* 0x000fea000fffe03f */
        /* <DEDUP_REMOVED lines=21> */
[C---:B------:R-:W-:Y:S01]  /*38180*/  HMMA.1688.F32.TF32 R160, R132.reuse, R68, R148 ;  /* 0x0000004484a0723c */ /* 0x040fe20000081094 */
[----:B------:R-:W4:Y:S11]  /*38190*/  LDL.LU.64 R148, [R1+0x1700] ;  /* 0x0017000001947983 */ /* 0x000f360000300a00 */
[----:B------:R-:W-:Y:S03]  /*381a0*/  @!UPT UIADD3 URZ, URZ, URZ, URZ ;  /* 0x0000003f3f3ff290 */ /* 0x000fe6000fffe03f */
[----:B------:R-:W-:Y:S04]  /*381b0*/  STL.64 [R1+0xfc0], R164 ;  /* 0x000fc0a401007387 */ /* 0x000fe80000100a00 */
[----:B------:R-:W-:Y:S04]  /*381c0*/  STL.64 [R1+0xfc8], R166 ;  /* 0x000fc8a601007387 */ /* 0x000fe80000100a00 */
[----:B------:R-:W4:Y:S04]  /*381d0*/  LDL.LU.64 R150, [R1+0x1708] ;  /* 0x0017080001967983 */ /* 0x000f280000300a00 */
        /* <DEDUP_REMOVED lines=26> */
[----:B-1----:R-:W4:Y:S01]  /*38380*/  LDL.LU.64 R160, [R1+0x1780] ;  /* 0x0017800001a07983 */ /* 0x002f220000300a00 */
[C---:B------:R-:W-:Y:S03]  /*38390*/  HMMA.1688.F32.TF32 R152, R132.reuse, R48, R152 ;  /* 0x000000308498723c */ /* 0x040fe60000081098 */
[----:B------:R-:W4:Y:S11]  /*383a0*/  LDL.LU.64 R162, [R1+0x1788] ;  /* 0x0017880001a27983 */ /* 0x000f360000300a00 */
[----:B------:R-:W-:Y:S09]  /*383b0*/  @!UPT UIADD3 URZ, URZ, URZ, URZ ;  /* 0x0000003f3f3ff290 */ /* 0x000ff2000fffe03f */
[----:B------:R1:W-:Y:S04]  /*383c0*/  STL.64 [R1+0xf60], R152 ;  /* 0x000f609801007387 */ /* 0x0003e80000100a00 */
[----:B------:R1:W-:Y:S04]  /*383d0*/  STL.64 [R1+0xf68], R154 ;  /* 0x000f689a01007387 */ /* 0x0003e80000100a00 */
        /* <DEDUP_REMOVED lines=58> */
[----:B------:R-:W-:Y:S01]  /*38780*/  STL.64 [R1+0x18], R162 ;  /* 0x000018a201007387 */ /* 0x000fe20000100a00 */
[----:B---3--:R-:W-:Y:S03]  /*38790*/  HMMA.1688.F32.TF32 R132, R132, R240, R136 ;  /* 0x000000f08484723c */ /* 0x008fe60000081088 */
[----:B------:R-:W3:Y:S04]  /*387a0*/  LDL.LU.64 R136, [R1+0x1920] ;  /* 0x0019200001887983 */ /* 0x000ee80000300a00 */
[----:B------:R-:W3:Y:S01]  /*387b0*/  LDL.LU.64 R138, [R1+0x1928] ;  /* 0x00192800018a7983 */ /* 0x000ee20000300a00 */
[C---:B----4-:R-:W-:Y:S11]  /*387c0*/  HMMA.1688.F32.TF32 R248, R220.reuse, R128, R156 ;  /* 0x00000080dcf8723c */ /* 0x050ff6000008109c */
[----:B------:R-:W-:Y:S04]  /*387d0*/  @!UPT UIADD3 URZ, URZ, URZ, URZ ;  /* 0x0000003f3f3ff290 */ /* 0x000fe8000fffe03f */
[----:B------:R-:W-:Y:S04]  /*387e0*/  STL.64 [R1], R132 ;  /* 0x0000008401007387 */ /* 0x000fe80000100a00 */
[----:B------:R-:W-:Y:S04]  /*387f0*/  STL.64 [R1+0x8], R134 ;  /* 0x0000088601007387 */ /* 0x000fe80000100a00 */
[----:B------:R-:W-:Y:S04]  /*38800*/  LDS R132, [R3+0x400] ;  /* 0x0004000003847984 */ /* 0x000fe80000000800 */
[----:B------:R-:W-:Y:S04]  /*38810*/  LDS R134, [R3+0x2400] ;  /* 0x0024000003867984 */ /* 0x000fe80000000800 */
[----:B------:R-:W-:Y:S04]  /*38820*/  LDS R133, [R4+0x400] ;  /* 0x0004000004857984 */ /* 0x000fe80000000800 */
[----:B------:R-:W1:Y:S04]  /*38830*/  LDS R135, [R4+0x2400] ;  /* 0x0024000004877984 */ /* 0x000e680000000800 */
[----:B------:R-:W-:Y:S04]  /*38840*/  STL [R1+0x55fc], R248 ;  /* 0x0055fcf801007387 */ /* 0x000fe80000100800 */
[----:B------:R-:W-:Y:S04]  /*38850*/  STL [R1+0x55f8], R249 ;  /* 0x0055f8f901007387 */ /* 0x000fe80000100800 */
[----:B------:R-:W-:Y:S04]  /*38860*/  STL [R1+0x55f4], R250 ;  /* 0x0055f4fa01007387 */ /* 0x000fe80000100800 */
[----:B------:R-:W-:Y:S04]  /*38870*/  STL [R1+0x55f0], R251 ;  /* 0x0055f0fb01007387 */ /* 0x000fe80000100800 */
[----:B------:R-:W4:Y:S04]  /*38880*/  LDL.LU.64 R172, [R1+0x1930] ;  /* 0x0019300001ac7983 */ /* 0x000f280000300a00 */
[----:B------:R-:W4:Y:S01]  /*38890*/  LDL.LU.64 R174, [R1+0x1938] ;  /* 0x0019380001ae7983 */ /* 0x000f220000300a00 */
[C---:B------:R-:W-:Y:S11]  /*388a0*/  HMMA.1688.F32.TF32 R152, R220.reuse, R124, R152 ;  /* 0x0000007cdc98723c */ /* 0x040ff60000081098 */
[----:B------:R-:W-:Y:S11]  /*388b0*/  @!UPT UIADD3 URZ, URZ, URZ, URZ ;  /* 0x0000003f3f3ff290 */ /* 0x000ff6000fffe03f */
[----:B------:R-:W-:Y:S01]  /*388c0*/  @!UPT UIADD3 URZ, URZ, URZ, URZ ;  /* 0x0000003f3f3ff290 */ /* 0x000fe2000fffe03f */
        /* <DEDUP_REMOVED lines=16> */
[----:B------:R-:W2:Y:S02]  /*389d0*/  LDL.LU.64 R142, [R1+0x1968] ;  /* 0x00196800018e7983 */ /* 0x000ea40000300a00 */
[C---:B---3--:R-:W-:Y:S11]  /*389e0*/  HMMA.1688.F32.TF32 R136, R220.reuse, R108, R136 ;  /* 0x0000006cdc88723c */ /* 0x048ff60000081088 */
[----:B------:R-:W-:Y:S04]  /*389f0*/  @!UPT UIADD3 URZ, URZ, URZ, URZ ;  /* 0x0000003f3f3ff290 */ /* 0x000fe8000fffe03f */
[----:B------:R-:W-:Y:S04]  /*38a00*/  STL.64 [R1+0xf10], R152 ;  /* 0x000f109801007387 */ /* 0x000fe80000100a00 */
[----:B------:R-:W-:Y:S04]  /*38a10*/  STL.64 [R1+0xf18], R154 ;  /* 0x000f189a01007387 */ /* 0x000fe80000100a00 */
        /* <DEDUP_REMOVED lines=11> */
[----:B------:R-:W3:Y:S04]  /*38ad0*/  LDL.LU.64 R158, [R1+0x19d8] ;  /* 0x0019d800019e7983 */ /* 0x000ee80000300a00 */
[----:B------:R-:W3:Y:S04]  /*38ae0*/  LDL.LU.64 R152, [R1+0x19e0] ;  /* 0x0019e00001987983 */ /* 0x000ee80000300a00 */
[----:B------:R-:W3:Y:S01]  /*38af0*/  LDL.LU.64 R154, [R1+0x19e8] ;  /* 0x0019e800019a7983 */ /* 0x000ee20000300a00 */
[----:B----4-:R-:W-:Y:S11]  /*38b00*/  HMMA.1688.F32.TF32 R172, R220, R104, R172 ;  /* 0x00000068dcac723c */ /* 0x010ff600000810ac */
[----:B------:R-:W-:Y:S11]  /*38b10*/  @!UPT UIADD3 URZ, URZ, URZ, URZ ;  /* 0x0000003f3f3ff290 */ /* 0x000ff6000fffe03f */
[----:B------:R-:W-:Y:S02]  /*38b20*/  @!UPT UIADD3 URZ, URZ, URZ, URZ ;  /* 0x0000003f3f3ff290 */ /* 0x000fe4000fffe03f */
[----:B------:R-:W-:Y:S02]  /*38b30*/  IMAD.MOV.U32 R248, RZ, RZ, R172 ;  /* 0x000000fffff87224 */ /* 0x000fe400078e00ac */
[----:B------:R-:W-:Y:S02]  /*38b40*/  IMAD.MOV.U32 R249, RZ, RZ, R173 ;  /* 0x000000fffff97224 */ /* 0x000fe400078e00ad */
[----:B------:R-:W-:Y:S02]  /*38b50*/  IMAD.MOV.U32 R250, RZ, RZ, R174 ;  /* 0x000000fffffa7224 */ /* 0x000fe400078e00ae */
[----:B------:R-:W-:-:S05]  /*38b60*/  IMAD.MOV.U32 R251, RZ, RZ, R175 ;  /* 0x000000fffffb7224 */ /* 0x000fca00078e00af */
[----:B------:R-:W-:Y:S04]  /*38b70*/  STL.64 [R1+0x5640], R250 ;  /* 0x005640fa01007387 */ /* 0x000fe80000100a00 */
[----:B------:R-:W-:Y:S01]  /*38b80*/  STL.64 [R1+0x5638], R248 ;  /* 0x005638f801007387 */ /* 0x000fe20000100a00 */
        /* <DEDUP_REMOVED lines=19> */
[C---:B------:R-:W-:Y:S08]  /*38cc0*/  HMMA.1688.F32.TF32 R168, R220.reuse, R84, R164 ;  /* 0x00000054dca8723c */ /* 0x040ff000000810a4 */
[C---:B------:R-:W-:Y:S07]  /*38cd0*/  HMMA.1688.F32.TF32 R164, R220.reuse, R80, R160 ;  /* 0x00000050dca4723c */ /* 0x040fee00000810a0 */
[----:B------:R1:W-:Y:S04]  /*38ce0*/  STL.64 [R1+0xeb0], R172 ;  /* 0x000eb0ac01007387 */ /* 0x0003e80000100a00 */
[----:B------:R3:W-:Y:S01]  /*38cf0*/  STL.64 [R1+0xeb8], R174 ;  /* 0x000eb8ae01007387 */ /* 0x0007e20000100a00 */
[C---:B------:R-:W-:Y:S03]  /*38d00*/  HMMA.1688.F32.TF32 R160, R220.reuse, R76, R136 ;  /* 0x0000004cdca0723c */ /* 0x040fe60000081088 */
[----:B------:R1:W-:Y:S04]  /*38d10*/  STL.64 [R1+0xea0], R168 ;  /* 0x000ea0a801007387 */ /* 0x0003e80000100a00 */
[----:B------:R1:W-:Y:S04]  /*38d20*/  STL.64 [R1+0xea8], R170 ;  /* 0x000ea8aa01007387 */ /* 0x0003e80000100a00 */
[----:B------:R-:W2:Y:S04]  /*38d30*/  LDL.LU.64 R136, [R1+0x1a30] ;  /* 0x001a300001887983 */ /* 0x000ea80000300a00 */
[----:B------:R1:W-:Y:S04]  /*38d40*/  STL.64 [R1+0xe90], R164 ;  /* 0x000e90a401007387 */ /* 0x0003e80000100a00 */
[----:B------:R1:W-:Y:S04]  /*38d50*/  STL.64 [R1+0xe98], R166 ;  /* 0x000e98a601007387 */ /* 0x0003e80000100a00 */
[----:B------:R-:W2:Y:S01]  /*38d60*/  LDL.LU.64 R138, [R1+0x1a38] ;  /* 0x001a3800018a7983 */ /* 0x000ea20000300a00 */
[C---:B------:R-:W-:Y:S08]  /*38d70*/  HMMA.1688.F32.TF32 R156, R220.reuse, R72, R156 ;  /* 0x00000048dc9c723c */ /* 0x040ff0000008109c */
[C---:B------:R-:W-:Y:S01]  /*38d80*/  HMMA.1688.F32.TF32 R152, R220.reuse, R68, R152 ;  /* 0x00000044dc98723c */ /* 0x040fe20000081098 */
[----:B------:R1:W-:Y:S04]  /*38d90*/  STL.64 [R1+0xe80], R160 ;  /* 0x000e80a001007387 */ /* 0x0003e80000100a00 */
[----:B------:R1:W-:Y:S04]  /*38da0*/  STL.64 [R1+0xe88], R162 ;  /* 0x000e88a201007387 */ /* 0x0003e80000100a00 */
[----:B------:R-:W2:Y:S06]  /*38db0*/  LDL.LU.64 R176, [R1+0x1a40] ;  /* 0x001a400001b07983 */ /* 0x000eac0000300a00 */
[----:B------:R-:W-:Y:S04]  /*38dc0*/  STL.64 [R1+0xe70], R156 ;  /* 0x000e709c01007387 */ /* 0x000fe80000100a00 */
[----:B------:R-:W-:Y:S04]  /*38dd0*/  STL.64 [R1+0xe78], R158 ;  /* 0x000e789e01007387 */ /* 0x000fe80000100a00 */
[----:B------:R-:W2:Y:S04]  /*38de0*/  LDL.LU.64 R178, [R1+0x1a48] ;  /* 0x001a480001b27983 */ /* 0x000ea80000300a00 */
[----:B------:R-:W-:Y:S04]  /*38df0*/  STL.64 [R1+0xe60], R152 ;  /* 0x000e609801007387 */ /* 0x000fe80000100a00 */
[----:B------:R-:W-:Y:S04]  /*38e00*/  STL.64 [R1+0xe68], R154 ;  /* 0x000e689a01007387 */ /* 0x000fe80000100a00 */
[----:B-1----:R-:W2:Y:S04]  /*38e10*/  LDL.LU.64 R172, [R1+0x1a60] ;  /* 0x001a600001ac7983 */ /* 0x002ea80000300a00 */
[----:B---3--:R-:W3:Y:S01]  /*38e20*/  LDL.LU.64 R174, [R1+0x1a68] ;  /* 0x001a680001ae7983 */ /* 0x008ee20000300a00 */
[C---:B----4-:R-:W-:Y:S08]  /*38e30*/  HMMA.1688.F32.TF32 R148, R220.reuse, R64, R148 ;  /* 0x00000040dc94723c */ /* 0x050ff00000081094 */
[C---:B------:R-:W-:Y:S11]  /*38e40*/  HMMA.1688.F32.TF32 R144, R220.reuse, R60, R144 ;  /* 0x0000003cdc90723c */ /* 0x040ff60000081090 */
        /* <DEDUP_REMOVED lines=14> */
[----:B------:R-:W4:Y:S04]  /*38f30*/  LDL.LU.64 R160, [R1+0x1a90] ;  /* 0x001a900001a07983 */ /* 0x000f280000300a00 */
[----:B------:R-:W4:Y:S04]  /*38f40*/  LDL.LU.64 R162, [R1+0x1a98] ;  /* 0x001a980001a27983 */ /* 0x000f280000300a00 */
[----:B-1----:R-:W4:Y:S04]  /*38f50*/  LDL.LU.64 R144, [R1+0x1ac0] ;  /* 0x001ac00001907983 */ /* 0x002f280000300a00 */
[----:B------:R-:W4:Y:S01]  /*38f60*/  LDL.LU.64 R146, [R1+0x1ac8] ;  /* 0x001ac80001927983 */ /* 0x000f220000300a00 */
[C---:B--2---:R-:W-:Y:S03]  /*38f70*/  HMMA.1688.F32.TF32 R140, R220.reuse, R52, R136 ;  /* 0x00000034dc8c723c */ /* 0x044fe60000081088 */
[----:B------:R-:W2:Y:S04]  /*38f80*/  LDL.LU.64 R136, [R1+0x1ad0] ;  /* 0x001ad00001887983 */ /* 0x000ea80000300a00 */
[----:B------:R-:W2:Y:S11]  /*38f90*/  LDL.LU.64 R138, [R1+0x1ad8] ;  /* 0x001ad800018a7983 */ /* 0x000eb60000300a00 */
[----:B------:R-:W-:Y:S05]  /*38fa0*/  @!UPT UIADD3 URZ, URZ, URZ, URZ ;  /* 0x0000003f3f3ff290 */ /* 0x000fea000fffe03f */
[----:B------:R1:W-:Y:S04]  /*38fb0*/  STL.64 [R1+0xe20], R140 ;  /* 0x000e208c01007387 */ /* 0x0003e80000100a00 */
[----:B------:R1:W-:Y:S04]  /*38fc0*/  STL.64 [R1+0xe28], R142 ;  /* 0x000e288e01007387 */ /* 0x0003e80000100a00 */
[----:B------:R-:W2:Y:S04]  /*38fd0*/  LDL.LU.64 R156, [R1+0x1af0] ;  /* 0x001af000019c7983 */ /* 0x000ea80000300a00 */
[----:B------:R-:W2:Y:S04]  /*38fe0*/  LDL.LU.64 R158, [R1+0x1af8] ;  /* 0x001af800019e7983 */ /* 0x000ea80000300a00 */
[----:B------:R-:W2:Y:S04]  /*38ff0*/  LDL.LU.64 R152, [R1+0x1b00] ;  /* 0x001b000001987983 */ /* 0x000ea80000300a00 */
[----:B------:R-:W2:Y:S04]  /*39000*/  LDL.LU.64 R154, [R1+0x1b08] ;  /* 0x001b0800019a7983 */ /* 0x000ea80000300a00 */
[----:B------:R-:W2:Y:S04]  /*39010*/  LDL.LU.64 R148, [R1+0x1b20] ;  /* 0x001b200001947983 */ /* 0x000ea80000300a00 */
[----:B------:R-:W2:Y:S04]  /*39020*/  LDL.LU.64 R150, [R1+0x1b28] ;  /* 0x001b280001967983 */ /* 0x000ea80000300a00 */
[----:B-1----:R-:W2:Y:S04]  /*39030*/  LDL.LU.64 R140, [R1+0x1b50] ;  /* 0x001b5000018c7983 */ /* 0x002ea80000300a00 */
[----:B------:R-:W2:Y:S01]  /*39040*/  LDL.LU.64 R142, [R1+0x1b58] ;  /* 0x001b5800018e7983 */ /* 0x000ea20000300a00 */
[C---:B------:R-:W-:Y:S08]  /*39050*/  HMMA.1688.F32.TF32 R180, R220.reuse, R48, R176 ;  /* 0x00000030dcb4723c */ /* 0x040ff000000810b0 */
[C---:B---3--:R-:W-:Y:S11]  /*39060*/  HMMA.1688.F32.TF32 R176, R220.reuse, R44, R172 ;  /* 0x0000002cdcb0723c */ /* 0x048ff600000810ac */
[----:B------:R-:W-:Y:S04]  /*39070*/  @!UPT UIADD3 URZ, URZ, URZ, URZ ;  /* 0x0000003f3f3ff290 */ /* 0x000fe8000fffe03f */
[----:B------:R-:W-:Y:S04]  /*39080*/  STL.64 [R1+0x1f0], R180 ;  /* 0x0001f0b401007387 */ /* 0x000fe80000100a00 */
[----:B------:R-:W-:Y:S04]  /*39090*/  STL.64 [R1+0x1f8], R182 ;  /* 0x0001f8b601007387 */ /* 0x000fe80000100a00 */
[----:B------:R-:W-:Y:S04]  /*390a0*/  STL.64 [R1+0x1e0], R176 ;  /* 0x0001e0b001007387 */ /* 0x000fe80000100a00 */
[----:B------:R-:W-:Y:S01]  /*390b0*/  STL.64 [R1+0x1e8], R178 ;  /* 0x0001e8b201007387 */ /* 0x000fe20000100a00 */
[C---:B----4-:R-:W-:Y:S08]  /*390c0*/  HMMA.1688.F32.TF32 R172, R220.reuse, R40, R168 ;  /* 0x00000028dcac723c */ /* 0x050ff000000810a8 */
[C---:B------:R-:W-:Y:S11]  /*390d0*/  HMMA.1688.F32.TF32 R168, R220.reuse, R36, R164 ;  /* 0x00000024dca8723c */ /* 0x040ff600000810a4 */
[----:B------:R-:W-:Y:S04]  /*390e0*/  @!UPT UIADD3 URZ, URZ, URZ, URZ ;  /* 0x0000003f3f3ff290 */ /* 0x000fe8000fffe03f */
[----:B------:R-:W-:Y:S04]  /*390f0*/  STL.64 [R1+0x140], R172 ;  /* 0x000140ac01007387 */ /* 0x000fe80000100a00 */
[----:B------:R-:W-:Y:S04]  /*39100*/  STL.64 [R1+0x148], R174 ;  /* 0x000148ae01007387 */ /* 0x000fe80000100a00 */
[----:B------:R-:W-:Y:S04]  /*39110*/  STL.64 [R1+0x100], R168 ;  /* 0x000100a801007387 */ /* 0x000fe80000100a00 */
[----:B------:R-:W-:Y:S01]  /*39120*/  STL.64 [R1+0x108], R170 ;  /* 0x000108aa01007387 */ /* 0x000fe20000100a00 */
        /* <DEDUP_REMOVED lines=12> */
[C---:B------:R-:W-:Y:S11]  /*391f0*/  HMMA.1688.F32.TF32 R156, R220.reuse, R20, R156 ;  /* 0x00000014dc9c723c */ /* 0x040ff6000008109c */
[----:B------:R-:W-:Y:S04]  /*39200*/  @!UPT UIADD3 URZ, URZ, URZ, URZ ;  /* 0x0000003f3f3ff290 */ /* 0x000fe8000fffe03f */
[----:B------:R-:W-:Y:S04]  /*39210*/  STL.64 [R1+0xd0], R160 ;  /* 0x0000d0a001007387 */ /* 0x000fe80000100a00 */
[----:B------:R-:W-:Y:S01]  /*39220*/  STL.64 [R1+0xd8], R162 ;  /* 0x0000d8a201007387 */ /* 0x000fe20000100a00 */
[C---:B------:R-:W-:Y:S03]  /*39230*/  HMMA.1688.F32.TF32 R152, R220.reuse, R16, R152 ;  /* 0x00000010dc98723c */ /* 0x040fe60000081098 */
[----:B------:R-:W4:Y:S05]  /*39240*/  LDL.LU.64 R168, [R1+0x1ba0] ;  /* 0x001ba00001a87983 */ /* 0x000f2a0000300a00 */
[C---:B------:R-:W-:Y:S01]  /*39250*/  HMMA.1688.F32.TF32 R148, R220.reuse, R12, R148 ;  /* 0x0000000cdc94723c */ /* 0x040fe20000081094 */
[----:B------:R-:W-:Y:S04]  /*39260*/  STL.64 [R1+0xc0], R156 ;  /* 0x0000c09c01007387 */ /* 0x000fe80000100a00 */
[----:B------:R-:W-:Y:S04]  /*39270*/  STL.64 [R1+0xc8], R158 ;  /* 0x0000c89e01007387 */ /* 0x000fe80000100a00 */
[----:B------:R-:W4:Y:S06]  /*39280*/  LDL.LU.64 R170, [R1+0x1ba8] ;  /* 0x001ba80001aa7983 */ /* 0x000f2c0000300a00 */
[----:B------:R-:W-:Y:S04]  /*39290*/  STL.64 [R1+0xb0], R152 ;  /* 0x0000b09801007387 */ /* 0x000fe80000100a00 */
[----:B------:R-:W-:Y:S04]  /*392a0*/  STL.64 [R1+0xb8], R154 ;  /* 0x0000b89a01007387 */ /* 0x000fe80000100a00 */
[----:B------:R-:W4:Y:S04]  /*392b0*/  LDL.LU.64 R164, [R1+0x1bd0] ;  /* 0x001bd00001a47983 */ /* 0x000f280000300a00 */
[----:B------:R1:W-:Y:S04]  /*392c0*/  STL.64 [R1+0xa0], R148 ;  /* 0x0000a09401007387 */ /* 0x0003e80000100a00 */
[----:B------:R1:W-:Y:S04]  /*392d0*/  STL.64 [R1+0xa8], R150 ;  /* 0x0000a89601007387 */ /* 0x0003e80000100a00 */
[----:B------:R-:W4:Y:S04]  /*392e0*/  LDL.LU.64 R166, [R1+0x1bd8] ;  /* 0x001bd80001a67983 */ /* 0x000f280000300a00 */
[----:B-1----:R-:W4:Y:S04]  /*392f0*/  LDL.LU.64 R148, [R1+0x1be0] ;  /* 0x001be00001947983 */ /* 0x002f280000300a00 */
[----:B------:R-:W4:Y:S01]  /*39300*/  LDL.LU.64 R150, [R1+0x1be8] ;  /* 0x001be80001967983 */ /* 0x000f220000300a00 */
[C---:B------:R-:W-:Y:S03]  /*39310*/  HMMA.1688.F32.TF32 R216, R220.reuse, R8, R140 ;  /* 0x00000008dcd8723c */ /* 0x040fe6000008108c */
[----:B------:R-:W4:Y:S04]  /*39320*/  LDL.LU.64 R140, [R1+0x1bf0] ;  /* 0x001bf000018c7983 */ /* 0x000f280000300a00 */
[----:B------:R-:W4:Y:S04]  /*39330*/  LDL.LU.64 R142, [R1+0x1bf8] ;  /* 0x001bf800018e7983 */ /* 0x000f280000300a00 */
[----:B------:R-:W4:Y:S04]  /*39340*/  LDL.LU.64 R152, [R1+0x1c10] ;  /* 0x001c100001987983 */ /* 0x000f280000300a00 */
[----:B------:R-:W4:Y:S08]  /*39350*/  LDL.LU.64 R154, [R1+0x1c18] ;  /* 0x001c1800019a7983 */ /* 0x000f300000300a00 */
[----:B------:R1:W-:Y:S04]  /*39360*/  STL [R1+0x55ec], R216 ;  /* 0x0055ecd801007387 */ /* 0x0003e80000100800 */
[----:B------:R1:W-:Y:S04]  /*39370*/  STL [R1+0x55e8], R217 ;  /* 0x0055e8d901007387 */ /* 0x0003e80000100800 */
[----:B------:R1:W-:Y:S04]  /*39380*/  STL [R1+0x55e4], R218 ;  /* 0x0055e4da01007387 */ /* 0x0003e80000100800 */
[----:B------:R1:W-:Y:S01]  /*39390*/  STL [R1+0x55e0], R219 ;  /* 0x0055e0db01007387 */ /* 0x0003e20000100800 */
[----:B---3--:R-:W-:Y:S03]  /*393a0*/  HMMA.1688.F32.TF32 R220, R220, R240, R144 ;  /* 0x000000f0dcdc723c */ /* 0x008fe60000081090 */
[----:B------:R-:W3:Y:S04]  /*393b0*/  LDL.LU.64 R144, [R1+0x26f0] ;  /* 0x0026f00001907983 */ /* 0x000ee80000300a00 */
[----:B------:R-:W3:Y:S04]  /*393c0*/  LDL.LU.64 R146, [R1+0x26f8] ;  /* 0x0026f80001927983 */ /* 0x000ee80000300a00 */
[----:B------:R-:W3:Y:S04]  /*393d0*/  LDL.LU.64 R156, [R1+0x26e0] ;  /* 0x0026e000019c7983 */ /* 0x000ee80000300a00 */
[----:B------:R-:W3:Y:S04]  /*393e0*/  LDL.LU.64 R158, [R1+0x26e8] ;  /* 0x0026e800019e7983 */ /* 0x000ee80000300a00 */
[----:B------:R-:W3:Y:S04]  /*393f0*/  LDL.LU.64 R160, [R1+0x26d0] ;  /* 0x0026d00001a07983 */ /* 0x000ee80000300a00 */
[----:B------:R-:W3:Y:S04]  /*39400*/  LDL.LU.64 R162, [R1+0x26d8] ;  /* 0x0026d80001a27983 */ /* 0x000ee80000300a00 */
[----:B------:R-:W-:Y:S04]  /*39410*/  STL.64 [R1+0x5650], R222 ;  /* 0x005650de01007387 */ /* 0x000fe80000100a00 */
[----:B------:R-:W-:Y:S01]  /*39420*/  STL.64 [R1+0x5648], R220 ;  /* 0x005648dc01007387 */ /* 0x000fe20000100a00 */
[C---:B--2---:R-:W-:Y:S03]  /*39430*/  HMMA.1688.F32.TF32 R224, R132.reuse, R128, R136 ;  /* 0x0000008084e0723c */ /* 0x044fe60000081088 */
[----:B------:R-:W-:Y:S04]  /*39440*/  LDS R136, [R3+0x480] ;  /* 0x0004800003887984 */ /* 0x000fe80000000800 */
[----:B------:R-:W-:Y:S04]  /*39450*/  LDS R138, [R3+0x2480] ;  /* 0x00248000038a7984 */ /* 0x000fe80000000800 */
[----:B------:R-:W-:Y:S04]  /*39460*/  LDS R137, [R4+0x480] ;  /* 0x0004800004897984 */ /* 0x000fe80000000800 */
[----:B------:R-:W2:Y:S01]  /*39470*/  LDS R139, [R4+0x2480] ;  /* 0x00248000048b7984 */ /* 0x000ea20000000800 */
[C---:B----4-:R-:W-:Y:S07]  /*39480*/  HMMA.1688.F32.TF32 R168, R132.reuse, R124, R168 ;  /* 0x0000007c84a8723c */ /* 0x050fee00000810a8 */
[----:B------:R-:W-:Y:S11]  /*39490*/  STL.64 [R1+0x5660], R226 ;  /* 0x005660e201007387 */ /* 0x000ff60000100a00 */
[----:B------:R-:W-:Y:S06]  /*394a0*/  @!UPT UIADD3 URZ, URZ, URZ, URZ ;  /* 0x0000003f3f3ff290 */ /* 0x000fec000fffe03f */
[----:B-1----:R-:W-:Y:S01]  /*394b0*/  MOV R216, R168 ;  /* 0x000000a800d87202 */ /* 0x002fe20000000f00 */
[----:B------:R-:W-:Y:S02]  /*394c0*/  IMAD.MOV.U32 R217, RZ, RZ, R169 ;  /* 0x000000ffffd97224 */ /* 0x000fe400078e00a9 */
[----:B------:R-:W-:Y:S02]  /*394d0*/  IMAD.MOV.U32 R218, RZ, RZ, R170 ;  /* 0x000000ffffda7224 */ /* 0x000fe400078e00aa */
[----:B------:R-:W-:Y:S02]  /*394e0*/  IMAD.MOV.U32 R219, RZ, RZ, R171 ;  /* 0x000000ffffdb7224 */ /* 0x000fe400078e00ab */
[C---:B------:R-:W-:Y:S01]  /*394f0*/  HMMA.1688.F32.TF32 R168, R132.reuse, R120, R164 ;  /* 0x0000007884a8723c */ /* 0x040fe200000810a4 */
[----:B------:R-:W-:Y:S04]  /*39500*/  STL.64 [R1+0x5658], R224 ;  /* 0x005658e001007387 */ /* 0x000fe80000100a00 */
[----:B------:R-:W-:Y:S03]  /*39510*/  STL.64 [R1+0x5670], R218 ;  /* 0x005670da01007387 */ /* 0x000fe60000100a00 */
[C---:B------:R-:W-:Y:S01]  /*39520*/  HMMA.1688.F32.TF32 R164, R132.reuse, R116, R148 ;  /* 0x0000007484a4723c */ /* 0x040fe20000081094 */
[----:B------:R-:W-:Y:S04]  /*39530*/  STL.64 [R1+0x5668], R216 ;  /* 0x005668d801007387 */ /* 0x000fe80000100a00 */
[----:B------:R-:W4:Y:S10]  /*39540*/  LDL.LU.64 R148, [R1+0x26c0] ;  /* 0x0026c00001947983 */ /* 0x000f340000300a00 */
[----:B------:R-:W-:Y:S04]  /*39550*/  STL.64 [R1+0xe00], R168 ;  /* 0x000e00a801007387 */ /* 0x000fe80000100a00 */
[----:B------:R-:W-:Y:S04]  /*39560*/  STL.64 [R1+0xe08], R170 ;  /* 0x000e08aa01007387 */ /* 0x000fe80000100a00 */
[----:B------:R-:W4:Y:S04]  /*39570*/  LDL.LU.64 R150, [R1+0x26c8] ;  /* 0x0026c80001967983 */ /* 0x000f280000300a00 */
[----:B------:R-:W-:Y:S04]  /*39580*/  STL.64 [R1+0xdf0], R164 ;  /* 0x000df0a401007387 */ /* 0x000fe80000100a00 */
[----:B------:R1:W-:Y:S02]  /*39590*/  STL.64 [R1+0xdf8], R166 ;  /* 0x000df8a601007387 */ /* 0x0003e40000100a00 */
[C---:B-1----:R-:W-:Y:S02]  /*395a0*/  HMMA.1688.F32.TF32 R164, R132.reuse, R112, R140 ;  /* 0x0000007084a4723c */ /* 0x042fe4000008108c */
[----:B------:R-:W2:Y:S04]  /*395b0*/  LDL.LU.64 R140, [R1+0x26b0] ;  /* 0x0026b000018c7983 */ /* 0x000ea80000300a00 */
[----:B------:R-:W2:Y:S11]  /*395c0*/  LDL.LU.64 R142, [R1+0x26b8] ;  /* 0x0026b800018e7983 */ /* 0x000eb60000300a00 */
[----:B------:R-:W-:Y:S06]  /*395d0*/  @!UPT UIADD3 URZ, URZ, URZ, URZ ;  /* 0x0000003f3f3ff290 */ /* 0x000fec000fffe03f */
        /* <DEDUP_REMOVED lines=27> */
[C---:B----4-:R-:W-:Y:S03]  /*39790*/  HMMA.1688.F32.TF32 R168, R132.reuse, R92, R148 ;  /* 0x0000005c84a8723c */ /* 0x050fe60000081094 */
[----:B------:R-:W4:Y:S04]  /*397a0*/  LDL.LU.64 R148, [R1+0x2650] ;  /* 0x0026500001947983 */ /* 0x000f280000300a00 */
[----:B------:R-:W4:Y:S11]  /*397b0*/  LDL.LU.64 R150, [R1+0x2658] ;  /* 0x0026580001967983 */ /* 0x000f360000300a00 */
        /* <DEDUP_REMOVED lines=58> */
[----:B------:R1:W-:Y:S04]  /*39b60*/  STL.64 [R1+0xcf0], R164 ;  /* 0x000cf0a401007387 */ /* 0x0003e80000100a00 */
[----:B------:R1:W-:Y:S04]  /*39b70*/  STL.64 [R1+0xcf8], R166 ;  /* 0x000cf8a601007387 */ /* 0x0003e80000100a00 */
[----:B-1----:R-:W3:Y:S01]  /*39b80*/  LDL.LU.64 R164, [R1+0x25b0] ;  /* 0x0025b00001a47983 */ /* 0x002ee20000300a00 */
[C---:B------:R-:W-:Y:S03]  /*39b90*/  HMMA.1688.F32.TF32 R156, R132.reuse, R48, R156 ;  /* 0x00000030849c723c */ /* 0x040fe6000008109c */
[----:B------:R-:W3:Y:S11]  /*39ba0*/  LDL.LU.64 R166, [R1+0x25b8] ;  /* 0x0025b80001a67983 */ /* 0x000ef60000300a00 */
[----:B------:R-:W-:Y:S09]  /*39bb0*/  @!UPT UIADD3 URZ, URZ, URZ, URZ ;  /* 0x0000003f3f3ff290 */ /* 0x000ff2000fffe03f */
        /* <DEDUP_REMOVED lines=42> */
[----:B------:R1:W-:Y:S01]  /*39e60*/  STL.64 [R1+0xc78], R166 ;  /* 0x000c78a601007387 */ /* 0x0003e20000100a00 */
[C---:B------:R-:W-:Y:S03]  /*39e70*/  HMMA.1688.F32.TF32 R160, R132.reuse, R16, R160 ;  /* 0x0000001084a0723c */ /* 0x040fe600000810a0 */
[----:B-1----:R-:W3:Y:S04]  /*39e80*/  LDL.LU.64 R164, [R1+0x2550] ;  /* 0x0025500001a47983 */ /* 0x002ee80000300a00 */
        /* <DEDUP_REMOVED lines=16> */
[----:B------:R-:W-:Y:S03]  /*39f90*/  HMMA.1688.F32.TF32 R132, R132, R240, R152 ;  /* 0x000000f08484723c */ /* 0x000fe60000081098 */
[----:B------:R-:W2:Y:S04]  /*39fa0*/  LDL.LU.64 R152, [R1+0x2520] ;  /* 0x0025200001987983 */ /* 0x000ea80000300a00 */
[----:B------:R-:W2:Y:S11]  /*39fb0*/  LDL.LU.64 R154, [R1+0x2528] ;  /* 0x00252800019a7983 */ /* 0x000eb60000300a00 */
        /* <DEDUP_REMOVED lines=22> */
[C---:B----4-:R-:W-:Y:S01]  /*3a120*/  HMMA.1688.F32.TF32 R164, R136.reuse, R116, R148 ;  /* 0x0000007488a4723c */ /* 0x050fe20000081094 */
[----:B------:R-:W4:Y:S11]  /*3a130*/  LDL.LU.64 R148, [R1+0x24e0] ;  /* 0x0024e00001947983 */ /* 0x000f360000300a00 */
[----:B------:R-:W-:Y:S03]  /*3a140*/  @!UPT UIADD3 URZ, URZ, URZ, URZ ;  /* 0x0000003f3f3ff290 */ /* 0x000fe6000fffe03f */
        /* <DEDUP_REMOVED lines=29> */
[----:B-1----:R-:W3:Y:S04]  /*3a320*/  LDL.LU.64 R164, [R1+0x2490] ;  /* 0x0024900001a47983 */ /* 0x002ee80000300a00 */
[----:B------:R-:W3:Y:S01]  /*3a330*/  LDL.LU.64 R166, [R1+0x2498] ;  /* 0x0024980001a67983 */ /* 0x000ee20000300a00 */
[C---:B------:R-:W-:Y:S11]  /*3a340*/  HMMA.1688.F32.TF32 R156, R136.reuse, R96, R156 ;  /* 0x00000060889c723c */ /* 0x040ff6000008109c */
[----:B------:R-:W-:Y:S11]  /*3a350*/  @!UPT UIADD3 URZ, URZ, URZ, URZ ;  /* 0x0000003f3f3ff290 */ /* 0x000ff6000fffe03f */
[----:B------:R-:W-:Y:S01]  /*3a360*/  @!UPT UIADD3 URZ, URZ, URZ, URZ ;  /* 0x0000003f3f3ff290 */ /* 0x000fe2000fffe03f */
        /* <DEDUP_REMOVED lines=116> */
[C---:B------:R-:W-:Y:S11]  /*3aab0*/  HMMA.1688.F32.TF32 R156, R136.reuse, R16, R156 ;  /* 0x00000010889c723c */ /* 0x040ff6000008109c */
[----:B------:R-:W-:Y:S11]  /*3aac0*/  @!UPT UIADD3 URZ, URZ, URZ, URZ ;  /* 0x0000003f3f3ff290 */ /* 0x000ff6000fffe03f */
[----:B------:R-:W-:Y:S01]  /*3aad0*/  @!UPT UIADD3 URZ, URZ, URZ, URZ ;  /* 0x0000003f3f3ff290 */ /* 0x000fe2000fffe03f */
        /* <DEDUP_REMOVED lines=376> */
[----:B------:R-:W3:Y:S06]  /*3c260*/  LDL.LU.64 R164, [R1+0x690] ;  /* 0x0006900001a47983 */ /* 0x000eec0000300a00 */
[C---:B------:R-:W-:Y:S11]  /*3c270*/  HMMA.1688.F32.TF32 R160, R136.reuse, R20, R160 ;  /* 0x0000001488a0723c */ /* 0x040ff600000810a0 */
[----:B------:R-:W-:Y:S04]  /*3c280*/  @!UPT UIADD3 URZ, URZ, URZ, URZ ;  /* 0x0000003f3f3ff290 */ /* 0x000fe8000fffe03f */
        /* <DEDUP_REMOVED lines=21> */
[----:B------:R1:W-:Y:S04]  /*3c3e0*/  STL.64 [R1+0x6a0], R160 ;  /* 0x0006a0a001007387 */ /* 0x0003e80000100a00 */
[----:B------:R1:W-:Y:S04]  /*3c3f0*/  STL.64 [R1+0x6a8], R162 ;  /* 0x0006a8a201007387 */ /* 0x0003e80000100a00 */
[----:B-1----:R-:W2:Y:S01]  /*3c400*/  LDL.LU.64 R160, [R1+0x2aa0] ;  /* 0x002aa00001a07983 */ /* 0x002ea20000300a00 */
[----:B------:R-:W-:Y:S03]  /*3c410*/  HMMA.1688.F32.TF32 R136, R136, R240, R152 ;  /* 0x000000f08888723c */ /* 0x000fe60000081098 */
[----:B------:R-:W2:Y:S11]  /*3c420*/  LDL.LU.64 R162, [R1+0x2aa8] ;  /* 0x002aa80001a27983 */ /* 0x000eb60000300a00 */
[----:B------:R-:W-:Y:S09]  /*3c430*/  @!UPT UIADD3 URZ, URZ, URZ, URZ ;  /* 0x0000003f3f3ff290 */ /* 0x000ff2000fffe03f */
        /* <DEDUP_REMOVED lines=14> */
[C---:B------:R-:W-:Y:S11]  /*3c520*/  HMMA.1688.F32.TF32 R168, R132.reuse, R124, R164 ;  /* 0x0000007c84a8723c */ /* 0x040ff600000810a4 */
[----:B------:R-:W-:Y:S11]  /*3c530*/  @!UPT UIADD3 URZ, URZ, URZ, URZ ;  /* 0x0000003f3f3ff290 */ /* 0x000ff6000fffe03f */
[----:B------:R-:W-:Y:S01]  /*3c540*/  @!UPT UIADD3 URZ, URZ, URZ, URZ ;  /* 0x0000003f3f3ff290 */ /* 0x000fe2000fffe03f */
[----:B------:R-:W-:Y:S01]  /*3c550*/  STL.64 [R1+0x690], R168 ;  /* 0x000690a801007387 */ /* 0x000fe20000100a00 */
[C---:B------:R-:W-:Y:S03]  /*3c560*/  HMMA.1688.F32.TF32 R164, R132.reuse, R120, R156 ;  /* 0x0000007884a4723c */ /* 0x040fe6000008109c */
[----:B------:R-:W-:Y:S04]  /*3c570*/  STL.64 [R1+0x698], R170 ;  /* 0x000698aa01007387 */ /* 0x000fe80000100a00 */
[----:B------:R-:W3:Y:S11]  /*3c580*/  LDL.LU.64 R156, [R1+0x620] ;  /* 0x00062000019c7983 */ /* 0x000ef60000300a00 */
[----:B------:R-:W-:Y:S05]  /*3c590*/  @!UPT UIADD3 URZ, URZ, URZ, URZ ;  /* 0x0000003f3f3ff290 */ /* 0x000fea000fffe03f */
[----:B------:R-:W-:Y:S04]  /*3c5a0*/  STL.64 [R1+0x680], R164 ;  /* 0x000680a401007387 */ /* 0x000fe80000100a00 */
[----:B------:R-:W-:Y:S04]  /*3c5b0*/  STL.64 [R1+0x688], R166 ;  /* 0x000688a601007387 */ /* 0x000fe80000100a00 */
[----:B------:R-:W3:Y:S01]  /*3c5c0*/  LDL.LU.64 R158, [R1+0x628] ;  /* 0x00062800019e7983 */ /* 0x000ee20000300a00 */
[C---:B----4-:R-:W-:Y:S11]  /*3c5d0*/  HMMA.1688.F32.TF32 R148, R132.reuse, R116, R148 ;  /* 0x000000748494723c */ /* 0x050ff60000081094 */
[----:B------:R-:W-:Y:S11]  /*3c5e0*/  @!UPT UIADD3 URZ, URZ, URZ, URZ ;  /* 0x0000003f3f3ff290 */ /* 0x000ff6000fffe03f */
[----:B------:R-:W-:Y:S01]  /*3c5f0*/  @!UPT UIADD3 URZ, URZ, URZ, URZ ;  /* 0x0000003f3f3ff290 */ /* 0x000fe2000fffe03f */
[----:B------:R4:W-:Y:S04]  /*3c600*/  STL.64 [R1+0x670], R148 ;  /* 0x0006709401007387 */ /* 0x0009e80000100a00 */
[----:B------:R1:W-:Y:S04]  /*3c610*/  STL.64 [R1+0x678], R150 ;  /* 0x0006789601007387 */ /* 0x0003e80000100a00 */
[----:B----4-:R-:W4:Y:S04]  /*3c620*/  LDL.LU.64 R148, [R1+0x610] ;  /* 0x0006100001947983 */ /* 0x010f280000300a00 */
[----:B-1----:R-:W4:Y:S01]  /*3c630*/  LDL.LU.64 R150, [R1+0x618] ;  /* 0x0006180001967983 */ /* 0x002f220000300a00 */
[C---:B--2---:R-:W-:Y:S03]  /*3c640*/  HMMA.1688.F32.TF32 R164, R132.reuse, R112, R140 ;  /* 0x0000007084a4723c */ /* 0x044fe6000008108c */
[----:B------:R-:W2:Y:S04]  /*3c650*/  LDL.LU.64 R140, [R1+0x600] ;  /* 0x00060000018c7983 */ /* 0x000ea80000300a00 */
[----:B------:R-:W2:Y:S11]  /*3c660*/  LDL.LU.64 R142, [R1+0x608] ;  /* 0x00060800018e7983 */ /* 0x000eb60000300a00 */
[----:B------:R-:W-:Y:S05]  /*3c670*/  @!UPT UIADD3 URZ, URZ, URZ, URZ ;  /* 0x0000003f3f3ff290 */ /* 0x000fea000fffe03f */
[----:B------:R-:W-:Y:S04]  /*3c680*/  STL.64 [R1+0x660], R164 ;  /* 0x000660a401007387 */ /* 0x000fe80000100a00 */
[----:B------:R1:W-:Y:S02]  /*3c690*/  STL.64 [R1+0x668], R166 ;  /* 0x000668a601007387 */ /* 0x0003e40000100a00 */
[C---:B-1----:R-:W-:Y:S08]  /*3c6a0*/  HMMA.1688.F32.TF32 R164, R132.reuse, R108, R160 ;  /* 0x0000006c84a4723c */ /* 0x042ff000000810a0 */
[C---:B---3--:R-:W-:Y:S01]  /*3c6b0*/  HMMA.1688.F32.TF32 R160, R132.reuse, R104, R144 ;  /* 0x0000006884a0723c */ /* 0x048fe20000081090 */
[----:B------:R-:W3:Y:S11]  /*3c6c0*/  LDL.LU.64 R144, [R1+0x5f0] ;  /* 0x0005f00001907983 */ /* 0x000ef60000300a00 */
[----:B------:R-:W-:Y:S03]  /*3c6d0*/  @!UPT UIADD3 URZ, URZ, URZ, URZ ;  /* 0x0000003f3f3ff290 */ /* 0x000fe6000fffe03f */
[----:B------:R1:W-:Y:S04]  /*3c6e0*/  STL.64 [R1+0x650], R164 ;  /* 0x000650a401007387 */ /* 0x0003e80000100a00 */
[----:B------:R1:W-:Y:S04]  /*3c6f0*/  STL.64 [R1+0x658], R166 ;  /* 0x000658a601007387 */ /* 0x0003e80000100a00 */
[----:B------:R-:W3:Y:S01]  /*3c700*/  LDL.LU.64 R146, [R1+0x5f8] ;  /* 0x0005f80001927983 */ /* 0x000ee20000300a00 */
[C---:B------:R-:W-:Y:S03]  /*3c710*/  HMMA.1688.F32.TF32 R152, R132.reuse, R100, R152 ;  /* 0x000000648498723c */ /* 0x040fe60000081098 */
[----:B------:R-:W-:Y:S04]  /*3c720*/  STL.64 [R1+0x640], R160 ;  /* 0x000640a001007387 */ /* 0x000fe80000100a00 */
[----:B------:R-:W-:Y:S04]  /*3c730*/  STL.64 [R1+0x648], R162 ;  /* 0x000648a201007387 */ /* 0x000fe80000100a00 */
[----:B------:R-:W3:Y:S04]  /*3c740*/  LDL.LU.64 R172, [R1+0x5e0] ;  /* 0x0005e00001ac7983 */ /* 0x000ee80000300a00 */
[----:B------:R-:W3:Y:S08]  /*3c750*/  LDL.LU.64 R174, [R1+0x5e8] ;  /* 0x0005e80001ae7983 */ /* 0x000ef00000300a00 */
[----:B------:R1:W-:Y:S04]  /*3c760*/  STL.64 [R1+0x630], R152 ;  /* 0x0006309801007387 */ /* 0x0003e80000100a00 */
[----:B------:R1:W-:Y:S04]  /*3c770*/  STL.64 [R1+0x638], R154 ;  /* 0x0006389a01007387 */ /* 0x0003e80000100a00 */
[----:B------:R-:W3:Y:S04]  /*3c780*/  LDL.LU.64 R168, [R1+0x5d0] ;  /* 0x0005d00001a87983 */ /* 0x000ee80000300a00 */
[----:B------:R-:W3:Y:S04]  /*3c790*/  LDL.LU.64 R170, [R1+0x5d8] ;  /* 0x0005d80001aa7983 */ /* 0x000ee80000300a00 */
[----:B-1----:R-:W3:Y:S04]  /*3c7a0*/  LDL.LU.64 R164, [R1+0x5c0] ;  /* 0x0005c00001a47983 */ /* 0x002ee80000300a00 */
[----:B------:R-:W3:Y:S04]  /*3c7b0*/  LDL.LU.64 R166, [R1+0x5c8] ;  /* 0x0005c80001a67983 */ /* 0x000ee80000300a00 */
[----:B------:R-:W3:Y:S04]  /*3c7c0*/  LDL.LU.64 R152, [R1+0x5b0] ;  /* 0x0005b00001987983 */ /* 0x000ee80000300a00 */
[----:B------:R-:W3:Y:S01]  /*3c7d0*/  LDL.LU.64 R154, [R1+0x5b8] ;  /* 0x0005b800019a7983 */ /* 0x000ee20000300a00 */
[C---:B------:R-:W-:Y:S11]  /*3c7e0*/  HMMA.1688.F32.TF32 R156, R132.reuse, R96, R156 ;  /* 0x00000060849c723c */ /* 0x040ff6000008109c */
[----:B------:R-:W-:Y:S11]  /*3c7f0*/  @!UPT UIADD3 URZ, URZ, URZ, URZ ;  /* 0x0000003f3f3ff290 */ /* 0x000ff6000fffe03f */
[----:B------:R-:W-:Y:S01]  /*3c800*/  @!UPT UIADD3 URZ, URZ, URZ, URZ ;  /* 0x0000003f3f3ff290 */ /* 0x000fe2000fffe03f */
[----:B------:R4:W-:Y:S01]  /*3c810*/  STL [R1+0x620], R156 ;  /* 0x0006209c01007387 */ /* 0x0009e20000100800 */
[----:B------:R-:W-:Y:S02]  /*3c820*/  IMAD.MOV.U32 R252, RZ, RZ, R157 ;  /* 0x000000fffffc7224 */ /* 0x000fe400078e009d */
[----:B------:R-:W-:Y:S02]  /*3c830*/  IMAD.MOV.U32 R2, RZ, RZ, R158 ;  /* 0x000000ffff027224 */ /* 0x000fe400078e009e */
[----:B------:R-:W-:Y:S02]  /*3c840*/  IMAD.MOV.U32 R0, RZ, RZ, R159 ;  /* 0x000000ffff007224 */ /* 0x000fe400078e009f */
[C---:B----4-:R-:W-:Y:S01]  /*3c850*/  HMMA.1688.F32.TF32 R156, R132.reuse, R92, R148 ;  /* 0x0000005c849c723c */ /* 0x050fe20000081094 */
[----:B------:R-:W4:Y:S04]  /*3c860*/  LDL.LU.64 R148, [R1+0x5a0] ;  /* 0x0005a00001947983 */ /* 0x000f280000300a00 */
[----:B------:R-:W4:Y:S11]  /*3c870*/  LDL.LU.64 R150, [R1+0x5a8] ;  /* 0x0005a80001967983 */ /* 0x000f360000300a00 */
[----:B------:R-:W-:Y:S07]  /*3c880*/  @!UPT UIADD3 URZ, URZ, URZ, URZ ;  /* 0x0000003f3f3ff290 */ /* 0x000fee000fffe03f */
        /* <DEDUP_REMOVED lines=8> */
[----:B------:R-:W2:Y:S04]  /*3c910*/  LDL.LU.64 R160, [R1+0x580] ;  /* 0x0005800001a07983 */ /* 0x000ea80000300a00 */
[----:B------:R-:W2:Y:S04]  /*3c920*/  LDL.LU.64 R162, [R1+0x588] ;  /* 0x0005880001a27983 */ /* 0x000ea80000300a00 */
[----:B-1----:R-:W2:Y:S04]  /*3c930*/  LDL.LU.64 R156, [R1+0x570] ;  /* 0x00057000019c7983 */ /* 0x002ea80000300a00 */
[----:B------:R-:W2:Y:S01]  /*3c940*/  LDL.LU.64 R158, [R1+0x578] ;  /* 0x00057800019e7983 */ /* 0x000ea20000300a00 */
[C---:B---3--:R-:W-:Y:S03]  /*3c950*/  HMMA.1688.F32.TF32 R176, R132.reuse, R84, R144 ;  /* 0x0000005484b0723c */ /* 0x048fe60000081090 */
[----:B------:R-:W3:Y:S04]  /*3c960*/  LDL.LU.64 R144, [R1+0x560] ;  /* 0x0005600001907983 */ /* 0x000ee80000300a00 */
[----:B------:R-:W3:Y:S11]  /*3c970*/  LDL.LU.64 R146, [R1+0x568] ;  /* 0x0005680001927983 */ /* 0x000ef60000300a00 */
[----:B------:R-:W-:Y:S05]  /*3c980*/  @!UPT UIADD3 URZ, URZ, URZ, URZ ;  /* 0x0000003f3f3ff290 */ /* 0x000fea000fffe03f */
[----:B------:R-:W-:Y:S04]  /*3c990*/  STL.64 [R1+0x5f0], R176 ;  /* 0x0005f0b001007387 */ /* 0x000fe80000100a00 */
[----:B------:R1:W-:Y:S02]  /*3c9a0*/  STL.64 [R1+0x5f8], R178 ;  /* 0x0005f8b201007387 */ /* 0x0003e40000100a00 */
[C---:B-1----:R-:W-:Y:S08]  /*3c9b0*/  HMMA.1688.F32.TF32 R176, R132.reuse, R80, R172 ;  /* 0x0000005084b0723c */ /* 0x042ff000000810ac */
[C---:B------:R-:W-:Y:S08]  /*3c9c0*/  HMMA.1688.F32.TF32 R172, R132.reuse, R76, R168 ;  /* 0x0000004c84ac723c */ /* 0x040ff000000810a8 */
[C---:B------:R-:W-:Y:S07]  /*3c9d0*/  HMMA.1688.F32.TF32 R168, R132.reuse, R72, R164 ;  /* 0x0000004884a8723c */ /* 0x040fee00000810a4 */
        /* <DEDUP_REMOVED lines=20> */
[C---:B------:R-:W-:Y:S08]  /*3cb20*/  HMMA.1688.F32.TF32 R160, R132.reuse, R56, R160 ;  /* 0x0000003884a0723c */ /* 0x040ff000000810a0 */
[C---:B------:R-:W-:Y:S07]  /*3cb30*/  HMMA.1688.F32.TF32 R156, R132.reuse, R52, R156 ;  /* 0x00000034849c723c */ /* 0x040fee000008109c */
[----:B------:R1:W-:Y:S01]  /*3cb40*/  STL.64 [R1+0x590], R164 ;  /* 0x000590a401007387 */ /* 0x0003e20000100a00 */
[C---:B---3--:R-:W-:Y:S03]  /*3cb50*/  HMMA.1688.F32.TF32 R144, R132.reuse, R48, R144 ;  /* 0x000000308490723c */ /* 0x048fe60000081090 */
[----:B------:R3:W-:Y:S04]  /*3cb60*/  STL.64 [R1+0x598], R166 ;  /* 0x000598a601007387 */ /* 0x0007e80000100a00 */
[----:B------:R-:W2:Y:S04]  /*3cb70*/  LDL.LU.64 R172, [R1+0x520] ;  /* 0x0005200001ac7983 */ /* 0x000ea80000300a00 */
[----:B------:R-:W-:Y:S04]  /*3cb80*/  STL.64 [R1+0x580], R160 ;  /* 0x000580a001007387 */ /* 0x000fe80000100a00 */
[----:B------:R-:W-:Y:S04]  /*3cb90*/  STL.64 [R1+0x588], R162 ;  /* 0x000588a201007387 */ /* 0x000fe80000100a00 */
[----:B------:R-:W2:Y:S04]  /*3cba0*/  LDL.LU.64 R174, [R1+0x528] ;  /* 0x0005280001ae7983 */ /* 0x000ea80000300a00 */
[----:B------:R-:W-:Y:S04]  /*3cbb0*/  STL.64 [R1+0x570], R156 ;  /* 0x0005709c01007387 */ /* 0x000fe80000100a00 */
[----:B------:R-:W-:Y:S04]  /*3cbc0*/  STL.64 [R1+0x578], R158 ;  /* 0x0005789e01007387 */ /* 0x000fe80000100a00 */
[----:B------:R-:W2:Y:S04]  /*3cbd0*/  LDL.LU.64 R168, [R1+0x510] ;  /* 0x0005100001a87983 */ /* 0x000ea80000300a00 */
[----:B------:R-:W2:Y:S04]  /*3cbe0*/  LDL.LU.64 R170, [R1+0x518] ;  /* 0x0005180001aa7983 */ /* 0x000ea80000300a00 */
[----:B------:R3:W-:Y:S04]  /*3cbf0*/  STL.64 [R1+0x560], R144 ;  /* 0x0005609001007387 */ /* 0x0007e80000100a00 */
[----:B------:R3:W-:Y:S04]  /*3cc00*/  STL.64 [R1+0x568], R146 ;  /* 0x0005689201007387 */ /* 0x0007e80000100a00 */
[----:B-1----:R-:W2:Y:S04]  /*3cc10*/  LDL.LU.64 R164, [R1+0x500] ;  /* 0x0005000001a47983 */ /* 0x002ea80000300a00 */
[----:B---3--:R-:W3:Y:S04]  /*3cc20*/  LDL.LU.64 R166, [R1+0x508] ;  /* 0x0005080001a67983 */ /* 0x008ee80000300a00 */
[----:B------:R-:W3:Y:S04]  /*3cc30*/  LDL.LU.64 R144, [R1+0x4f0] ;  /* 0x0004f00001907983 */ /* 0x000ee80000300a00 */
[----:B------:R-:W3:Y:S04]  /*3cc40*/  LDL.LU.64 R146, [R1+0x4f8] ;  /* 0x0004f80001927983 */ /* 0x000ee80000300a00 */
[----:B------:R-:W3:Y:S04]  /*3cc50*/  LDL.LU.64 R156, [R1+0x4e0] ;  /* 0x0004e000019c7983 */ /* 0x000ee80000300a00 */
        /* <DEDUP_REMOVED lines=8> */
[C---:B----4-:R-:W-:Y:S11]  /*3cce0*/  HMMA.1688.F32.TF32 R148, R132.reuse, R40, R148 ;  /* 0x000000288494723c */ /* 0x050ff60000081094 */
[----:B------:R-:W-:Y:S11]  /*3ccf0*/  @!UPT UIADD3 URZ, URZ, URZ, URZ ;  /* 0x0000003f3f3ff290 */ /* 0x000ff6000fffe03f */
[----:B------:R-:W-:Y:S01]  /*3cd00*/  @!UPT UIADD3 URZ, URZ, URZ, URZ ;  /* 0x0000003f3f3ff290 */ /* 0x000fe2000fffe03f */
        /* <DEDUP_REMOVED lines=11> */
[----:B----4-:R-:W4:Y:S01]  /*3cdc0*/  LDL.LU.64 R150, [R1+0x488] ;  /* 0x0004880001967983 */ /* 0x010f220000300a00 */
[C---:B------:R-:W-:Y:S08]  /*3cdd0*/  HMMA.1688.F32.TF32 R176, R132.reuse, R32, R172 ;  /* 0x0000002084b0723c */ /* 0x040ff000000810ac */
        /* <DEDUP_REMOVED lines=27> */
[----:B------:R-:W2:Y:S02]  /*3cf90*/  LDL.LU.64 R142, [R1+0x2a78] ;  /* 0x002a7800018e7983 */ /* 0x000ea40000300a00 */
[----:B------:R-:W-:Y:S08]  /*3cfa0*/  HMMA.1688.F32.TF32 R160, R132, R240, R160 ;  /* 0x000000f084a0723c */ /* 0x000ff000000810a0 */
[C---:B----4-:R-:W-:Y:S07]  /*3cfb0*/  HMMA.1688.F32.TF32 R132, R136.reuse, R128, R148 ;  /* 0x000000808884723c */ /* 0x050fee0000081094 */
[----:B------:R-:W-:Y:S04]  /*3cfc0*/  STL.64 [R1+0x4c0], R164 ;  /* 0x0004c0a401007387 */ /* 0x000fe80000100a00 */
[----:B------:R-:W-:Y:S04]  /*3cfd0*/  STL.64 [R1+0x4c8], R166 ;  /* 0x0004c8a601007387 */ /* 0x000fe80000100a00 */
[----:B------:R-:W4:Y:S04]  /*3cfe0*/  LDL.LU.64 R148, [R1+0x2a60] ;  /* 0x002a600001947983 */ /* 0x000f280000300a00 */
[----:B------:R-:W-:Y:S04]  /*3cff0*/  STL.64 [R1+0x150], R160 ;  /* 0x000150a001007387 */ /* 0x000fe80000100a00 */
[----:B------:R-:W-:Y:S04]  /*3d000*/  STL.64 [R1+0x158], R162 ;  /* 0x000158a201007387 */ /* 0x000fe80000100a00 */
[----:B------:R-:W4:Y:S04]  /*3d010*/  LDL.LU.64 R150, [R1+0x2a68] ;  /* 0x002a680001967983 */ /* 0x000f280000300a00 */
[----:B------:R-:W-:Y:S04]  /*3d020*/  STL.64 [R1+0x5528], R134 ;  /* 0x0055288601007387 */ /* 0x000fe80000100a00 */
[----:B------:R3:W-:Y:S04]  /*3d030*/  STL.64 [R1+0x5520], R132 ;  /* 0x0055208401007387 */ /* 0x0007e80000100a00 */
[----:B------:R-:W4:Y:S04]  /*3d040*/  LDL.LU.64 R168, [R1+0x2a50] ;  /* 0x002a500001a87983 */ /* 0x000f280000300a00 */
[----:B------:R-:W4:Y:S01]  /*3d050*/  LDL.LU.64 R170, [R1+0x2a58] ;  /* 0x002a580001aa7983 */ /* 0x000f220000300a00 */
[C---:B---3--:R-:W-:Y:S11]  /*3d060*/  HMMA.1688.F32.TF32 R132, R136.reuse, R124, R144 ;  /* 0x0000007c8884723c */ /* 0x048ff60000081090 */
[----:B------:R-:W-:Y:S11]  /*3d070*/  @!UPT UIADD3 URZ, URZ, URZ, URZ ;  /* 0x0000003f3f3ff290 */ /* 0x000ff6000fffe03f */
[----:B------:R-:W-:Y:S01]  /*3d080*/  @!UPT UIADD3 URZ, URZ, URZ, URZ ;  /* 0x0000003f3f3ff290 */ /* 0x000fe2000fffe03f */
[----:B------:R-:W-:Y:S04]  /*3d090*/  STL.64 [R1+0x4b0], R132 ;  /* 0x0004b08401007387 */ /* 0x000fe80000100a00 */
[----:B------:R1:W-:Y:S04]  /*3d0a0*/  STL.64 [R1+0x4b8], R134 ;  /* 0x0004b88601007387 */ /* 0x0003e80000100a00 */
[----:B------:R-:W3:Y:S04]  /*3d0b0*/  LDL.LU.64 R164, [R1+0x2a40] ;  /* 0x002a400001a47983 */ /* 0x000ee80000300a00 */
[----:B------:R-:W3:Y:S01]  /*3d0c0*/  LDL.LU.64 R166, [R1+0x2a48] ;  /* 0x002a480001a67983 */ /* 0x000ee20000300a00 */
[C---:B------:R-:W-:Y:S03]  /*3d0d0*/  HMMA.1688.F32.TF32 R156, R136.reuse, R120, R156 ;  /* 0x00000078889c723c */ /* 0x040fe6000008109c */
[----:B------:R-:W3:Y:S04]  /*3d0e0*/  LDL.LU.64 R144, [R1+0x2a30] ;  /* 0x002a300001907983 */ /* 0x000ee80000300a00 */
[----:B------:R-:W3:Y:S11]  /*3d0f0*/  LDL.LU.64 R146, [R1+0x2a38] ;  /* 0x002a380001927983 */ /* 0x000ef60000300a00 */
[----:B------:R-:W-:Y:S06]  /*3d100*/  @!UPT UIADD3 URZ, URZ, URZ, URZ ;  /* 0x0000003f3f3ff290 */ /* 0x000fec000fffe03f */
[----:B-1----:R-:W-:Y:S01]  /*3d110*/  MOV R135, R156 ;  /* 0x0000009c00877202 */ /* 0x002fe20000000f00 */
[----:B------:R-:W-:Y:S02]  /*3d120*/  IMAD.MOV.U32 R134, RZ, RZ, R157 ;  /* 0x000000ffff867224 */ /* 0x000fe400078e009d */
[----:B------:R-:W-:Y:S02]  /*3d130*/  IMAD.MOV.U32 R133, RZ, RZ, R158 ;  /* 0x000000ffff857224 */ /* 0x000fe400078e009e */
[----:B------:R-:W-:Y:S01]  /*3d140*/  IMAD.MOV.U32 R132, RZ, RZ, R159 ;  /* 0x000000ffff847224 */ /* 0x000fe200078e009f */
[----:B------:R-:W-:Y:S04]  /*3d150*/  STL.64 [R1+0x55a8], R134 ;  /* 0x0055a88601007387 */ /* 0x000fe80000100a00 */
[----:B------:R1:W-:Y:S04]  /*3d160*/  STL.64 [R1+0x55a0], R132 ;  /* 0x0055a08401007387 */ /* 0x0003e80000100a00 */
[----:B------:R-:W3:Y:S04]  /*3d170*/  LDL.LU.64 R160, [R1+0x2a20] ;  /* 0x002a200001a07983 */ /* 0x000ee80000300a00 */
[----:B------:R-:W3:Y:S01]  /*3d180*/  LDL.LU.64 R162, [R1+0x2a28] ;  /* 0x002a280001a27983 */ /* 0x000ee20000300a00 */
[C---:B-1----:R-:W-:Y:S11]  /*3d190*/  HMMA.1688.F32.TF32 R132, R136.reuse, R116, R152 ;  /* 0x000000748884723c */ /* 0x042ff60000081098 */
[----:B------:R-:W-:Y:S11]  /*3d1a0*/  @!UPT UIADD3 URZ, URZ, URZ, URZ ;  /* 0x0000003f3f3ff290 */ /* 0x000ff6000fffe03f */
        /* <DEDUP_REMOVED lines=13> */
[----:B-1----:R-:W2:Y:S04]  /*3d280*/  LDL.LU.64 R152, [R1+0x29e0] ;  /* 0x0029e00001987983 */ /* 0x002ea80000300a00 */
[----:B------:R-:W2:Y:S01]  /*3d290*/  LDL.LU.64 R154, [R1+0x29e8] ;  /* 0x0029e800019a7983 */ /* 0x000ea20000300a00 */
[C---:B----4-:R-:W-:Y:S03]  /*3d2a0*/  HMMA.1688.F32.TF32 R172, R136.reuse, R108, R148 ;  /* 0x0000006c88ac723c */ /* 0x050fe60000081094 */
        /* <DEDUP_REMOVED lines=31> */
[C---:B------:R-:W-:Y:S08]  /*3d4a0*/  HMMA.1688.F32.TF32 R156, R136.reuse, R80, R156 ;  /* 0x00000050889c723c */ /* 0x040ff0000008109c */
[C---:B------:R-:W-:Y:S07]  /*3d4b0*/  HMMA.1688.F32.TF32 R152, R136.reuse, R76, R152 ;  /* 0x0000004c8898723c */ /* 0x040fee0000081098 */
[----:B------:R-:W-:Y:S04]  /*3d4c0*/  STL.64 [R1+0x410], R160 ;  /* 0x000410a001007387 */ /* 0x000fe80000100a00 */
[----:B------:R-:W-:Y:S04]  /*3d4d0*/  STL.64 [R1+0x418], R162 ;  /* 0x000418a201007387 */ /* 0x000fe80000100a00 */
[----:B------:R-:W2:Y:S01]  /*3d4e0*/  LDL.LU.64 R168, [R1+0x2990] ;  /* 0x0029900001a87983 */ /* 0x000ea20000300a00 */
[C---:B----4-:R-:W-:Y:S03]  /*3d4f0*/  HMMA.1688.F32.TF32 R148, R136.reuse, R72, R148 ;  /* 0x000000488894723c */ /* 0x050fe60000081094 */
[----:B------:R-:W-:Y:S04]  /*3d500*/  STL.64 [R1+0x400], R156 ;  /* 0x0004009c01007387 */ /* 0x000fe80000100a00 */
[----:B------:R-:W-:Y:S04]  /*3d510*/  STL.64 [R1+0x408], R158 ;  /* 0x0004089e01007387 */ /* 0x000fe80000100a00 */
[----:B------:R-:W4:Y:S04]  /*3d520*/  LDL.LU.64 R170, [R1+0x2998] ;  /* 0x0029980001aa7983 */ /* 0x000f280000300a00 */
[----:B------:R1:W-:Y:S04]  /*3d530*/  STL.64 [R1+0x3f0], R152 ;  /* 0x0003f09801007387 */ /* 0x0003e80000100a00 */
[----:B------:R1:W-:Y:S04]  /*3d540*/  STL.64 [R1+0x3f8], R154 ;  /* 0x0003f89a01007387 */ /* 0x0003e80000100a00 */
        /* <DEDUP_REMOVED lines=15> */
[C---:B-1----:R-:W-:Y:S03]  /*3d640*/  HMMA.1688.F32.TF32 R144, R136.reuse, R64, R132 ;  /* 0x000000408890723c */ /* 0x042fe60000081084 */
[----:B------:R-:W3:Y:S04]  /*3d650*/  LDL.LU.64 R132, [R1+0x2940] ;  /* 0x0029400001847983 */ /* 0x000ee80000300a00 */
[----:B------:R-:W3:Y:S11]  /*3d660*/  LDL.LU.64 R134, [R1+0x2948] ;  /* 0x0029480001867983 */ /* 0x000ef60000300a00 */
[----:B------:R-:W-:Y:S05]  /*3d670*/  @!UPT UIADD3 URZ, URZ, URZ, URZ ;  /* 0x0000003f3f3ff290 */ /* 0x000fea000fffe03f */
        /* <DEDUP_REMOVED lines=9> */
[----:B------:R-:W3:Y:S04]  /*3d710*/  LDL.LU.64 R156, [R1+0x2920] ;  /* 0x00292000019c7983 */ /* 0x000ee80000300a00 */
[----:B------:R-:W3:Y:S04]  /*3d720*/  LDL.LU.64 R158, [R1+0x2928] ;  /* 0x00292800019e7983 */ /* 0x000ee80000300a00 */
[----:B-1----:R-:W3:Y:S04]  /*3d730*/  LDL.LU.64 R140, [R1+0x2910] ;  /* 0x00291000018c7983 */ /* 0x002ee80000300a00 */
[----:B--2---:R-:W2:Y:S01]  /*3d740*/  LDL.LU.64 R142, [R1+0x2918] ;  /* 0x00291800018e7983 */ /* 0x004ea20000300a00 */
[C---:B----4-:R-:W-:Y:S08]  /*3d750*/  HMMA.1688.F32.TF32 R172, R136.reuse, R56, R168 ;  /* 0x0000003888ac723c */ /* 0x050ff000000810a8 */
[C---:B------:R-:W-:Y:S08]  /*3d760*/  HMMA.1688.F32.TF32 R168, R136.reuse, R52, R164 ;  /* 0x0000003488a8723c */ /* 0x040ff000000810a4 */
[C---:B------:R-:W-:Y:S07]  /*3d770*/  HMMA.1688.F32.TF32 R164, R136.reuse, R48, R152 ;  /* 0x0000003088a4723c */ /* 0x040fee0000081098 */
        /* <DEDUP_REMOVED lines=8> */
[C---:B-1----:R-:W-:Y:S08]  /*3d800*/  HMMA.1688.F32.TF32 R164, R136.reuse, R44, R160 ;  /* 0x0000002c88a4723c */ /* 0x042ff000000810a0 */
[C---:B---3--:R-:W-:Y:S01]  /*3d810*/  HMMA.1688.F32.TF32 R160, R136.reuse, R40, R148 ;  /* 0x0000002888a0723c */ /* 0x048fe20000081094 */
        /* <DEDUP_REMOVED lines=18> */
[----:B------:R-:W-:Y:S04]  /*3d940*/  STL.64 [R1+0x348], R162 ;  /* 0x000348a201007387 */ /* 0x000fe80000100a00 */
[----:B------:R-:W3:Y:S01]  /*3d950*/  LDL.LU.64 R164, [R1+0x120] ;  /* 0x0001200001a47983 */ /* 0x000ee20000300a00 */
[C---:B------:R-:W-:Y:S08]  /*3d960*/  HMMA.1688.F32.TF32 R156, R136.reuse, R28, R156 ;  /* 0x0000001c889c723c */ /* 0x040ff0000008109c */
[C---:B--2---:R-:W-:Y:S11]  /*3d970*/  HMMA.1688.F32.TF32 R140, R136.reuse, R24, R140 ;  /* 0x00000018888c723c */ /* 0x044ff6000008108c */
[----:B------:R-:W-:Y:S04]  /*3d980*/  @!UPT UIADD3 URZ, URZ, URZ, URZ ;  /* 0x0000003f3f3ff290 */ /* 0x000fe8000fffe03f */
[----:B------:R-:W-:Y:S04]  /*3d990*/  STL.64 [R1+0x330], R156 ;  /* 0x0003309c01007387 */ /* 0x000fe80000100a00 */
[----:B------:R-:W-:Y:S04]  /*3d9a0*/  STL.64 [R1+0x338], R158 ;  /* 0x0003389e01007387 */ /* 0x000fe80000100a00 */
[----:B------:R-:W2:Y:S04]  /*3d9b0*/  LDL.LU.64 R166, [R1+0x128] ;  /* 0x0001280001a67983 */ /* 0x000ea80000300a00 */
[----:B------:R1:W-:Y:S04]  /*3d9c0*/  STL.64 [R1+0x320], R140 ;  /* 0x0003208c01007387 */ /* 0x0003e80000100a00 */
[----:B------:R1:W-:Y:S04]  /*3d9d0*/  STL.64 [R1+0x328], R142 ;  /* 0x0003288e01007387 */ /* 0x0003e80000100a00 */
[----:B-1----:R-:W2:Y:S04]  /*3d9e0*/  LDL.LU.64 R140, [R1+0x110] ;  /* 0x00011000018c7983 */ /* 0x002ea80000300a00 */
[----:B------:R-:W2:Y:S04]  /*3d9f0*/  LDL.LU.64 R142, [R1+0x118] ;  /* 0x00011800018e7983 */ /* 0x000ea80000300a00 */
[----:B------:R-:W2:Y:S04]  /*3da00*/  LDL.LU.64 R160, [R1+0x28c0] ;  /* 0x0028c00001a07983 */ /* 0x000ea80000300a00 */
[----:B------:R-:W2:Y:S01]  /*3da10*/  LDL.LU.64 R162, [R1+0x28c8] ;  /* 0x0028c80001a27983 */ /* 0x000ea20000300a00 */
[C---:B----4-:R-:W-:Y:S11]  /*3da20*/  HMMA.1688.F32.TF32 R152, R136.reuse, R20, R152 ;  /* 0x000000148898723c */ /* 0x050ff60000081098 */
[----:B------:R-:W-:Y:S11]  /*3da30*/  @!UPT UIADD3 URZ, URZ, URZ, URZ ;  /* 0x0000003f3f3ff290 */ /* 0x000ff6000fffe03f */
[----:B------:R-:W-:Y:S01]  /*3da40*/  @!UPT UIADD3 URZ, URZ, URZ, URZ ;  /* 0x0000003f3f3ff290 */ /* 0x000fe2000fffe03f */
[----:B------:R1:W-:Y:S04]  /*3da50*/  STL.64 [R1+0x310], R152 ;  /* 0x0003109801007387 */ /* 0x0003e80000100a00 */
[----:B------:R4:W-:Y:S04]  /*3da60*/  STL.64 [R1+0x318], R154 ;  /* 0x0003189a01007387 */ /* 0x0009e80000100a00 */
[----:B------:R-:W2:Y:S04]  /*3da70*/  LDL.LU.64 R156, [R1+0x28b0] ;  /* 0x0028b000019c7983 */ /* 0x000ea80000300a00 */
[----:B------:R-:W2:Y:S04]  /*3da80*/  LDL.LU.64 R158, [R1+0x28b8] ;  /* 0x0028b800019e7983 */ /* 0x000ea80000300a00 */
[----:B-1----:R-:W2:Y:S04]  /*3da90*/  LDL.LU.64 R152, [R1+0x28a0] ;  /* 0x0028a00001987983 */ /* 0x002ea80000300a00 */
[----:B----4-:R-:W4:Y:S01]  /*3daa0*/  LDL.LU.64 R154, [R1+0x28a8] ;  /* 0x0028a800019a7983 */ /* 0x010f220000300a00 */
[C---:B---3--:R-:W-:Y:S11]  /*3dab0*/  HMMA.1688.F32.TF32 R148, R136.reuse, R16, R148 ;  /* 0x000000108894723c */ /* 0x048ff60000081094 */
[----:B------:R-:W-:Y:S11]  /*3dac0*/  @!UPT UIADD3 URZ, URZ, URZ, URZ ;  /* 0x0000003f3f3ff290 */ /* 0x000ff6000fffe03f */
[----:B------:R-:W-:Y:S01]  /*3dad0*/  @!UPT UIADD3 URZ, URZ, URZ, URZ ;  /* 0x0000003f3f3ff290 */ /* 0x000fe2000fffe03f */
        /* <DEDUP_REMOVED lines=15> */
[----:B--2---:R-:W-:Y:S08]  /*3dbd0*/  HMMA.1688.F32.TF32 R136, R136, R240, R164 ;  /* 0x000000f08888723c */ /* 0x004ff000000810a4 */
[C---:B------:R-:W-:Y:S08]  /*3dbe0*/  HMMA.1688.F32.TF32 R140, R196.reuse, R128, R140 ;  /* 0x00000080c48c723c */ /* 0x040ff0000008108c */
[C---:B------:R-:W-:Y:S07]  /*3dbf0*/  HMMA.1688.F32.TF32 R160, R196.reuse, R124, R160 ;  /* 0x0000007cc4a0723c */ /* 0x040fee00000810a0 */
[----:B------:R-:W-:Y:S04]  /*3dc00*/  STL.64 [R1+0x54c8], R138 ;  /* 0x0054c88a01007387 */ /* 0x000fe80000100a00 */
[----:B------:R1:W-:Y:S04]  /*3dc10*/  STL.64 [R1+0x54c0], R136 ;  /* 0x0054c08801007387 */ /* 0x0003e80000100a00 */
[----:B------:R-:W-:Y:S04]  /*3dc20*/  STL [R1+0x54b8], R141 ;  /* 0x0054b88d01007387 */ /* 0x000fe80000100800 */
[----:B------:R-:W-:Y:S04]  /*3dc30*/  STL [R1+0x54b4], R142 ;  /* 0x0054b48e01007387 */ /* 0x000fe80000100800 */
[----:B------:R-:W-:Y:S04]  /*3dc40*/  STL [R1+0x54b0], R143 ;  /* 0x0054b08f01007387 */ /* 0x000fe80000100800 */
[----:B-1----:R-:W2:Y:S04]  /*3dc50*/  LDL.LU.64 R136, [R1+0x2860] ;  /* 0x0028600001887983 */ /* 0x002ea80000300a00 */
[----:B------:R-:W-:Y:S04]  /*3dc60*/  STL.64 [R1+0x2d0], R160 ;  /* 0x0002d0a001007387 */ /* 0x000fe80000100a00 */
[----:B------:R-:W-:Y:S04]  /*3dc70*/  STL.64 [R1+0x2d8], R162 ;  /* 0x0002d8a201007387 */ /* 0x000fe80000100a00 */
[----:B------:R-:W2:Y:S01]  /*3dc80*/  LDL.LU.64 R138, [R1+0x2868] ;  /* 0x00286800018a7983 */ /* 0x000ea20000300a00 */
        /* <DEDUP_REMOVED lines=15> */
[----:B------:R-:W-:Y:S01]  /*3dd80*/  STL.64 [R1+0x2a0], R156 ;  /* 0x0002a09c01007387 */ /* 0x000fe20000100a00 */
[C---:B------:R-:W-:Y:S03]  /*3dd90*/  HMMA.1688.F32.TF32 R148, R196.reuse, R108, R148 ;  /* 0x0000006cc494723c */ /* 0x040fe60000081094 */
[----:B------:R-:W-:Y:S04]  /*3dda0*/  STL.64 [R1+0x2a8], R158 ;  /* 0x0002a89e01007387 */ /* 0x000fe80000100a00 */
[----:B------:R-:W3:Y:S04]  /*3ddb0*/  LDL.LU.64 R164, [R1+0x2830] ;  /* 0x0028300001a47983 */ /* 0x000ee80000300a00 */
[----:B------:R-:W3:Y:S01]  /*3ddc0*/  LDL.LU.64 R166, [R1+0x2838] ;  /* 0x0028380001a67983 */ /* 0x000ee20000300a00 */
[C---:B------:R-:W-:Y:S11]  /*3ddd0*/  HMMA.1688.F32.TF32 R144, R196.reuse, R104, R144 ;  /* 0x00000068c490723c */ /* 0x040ff60000081090 */
[----:B------:R1:W-:Y:S04]  /*3dde0*/  STL.64 [R1+0x290], R148 ;  /* 0x0002909401007387 */ /* 0x0003e80000100a00 */
[----:B------:R1:W-:Y:S04]  /*3ddf0*/  STL.64 [R1+0x298], R150 ;  /* 0x0002989601007387 */ /* 0x0003e80000100a00 */
[----:B------:R-:W3:Y:S04]  /*3de00*/  LDL.LU.64 R160, [R1+0x2820] ;  /* 0x0028200001a07983 */ /* 0x000ee80000300a00 */
[----:B------:R-:W3:Y:S04]  /*3de10*/  LDL.LU.64 R162, [R1+0x2828] ;  /* 0x0028280001a27983 */ /* 0x000ee80000300a00 */
[----:B------:R1:W-:Y:S04]  /*3de20*/  STL.64 [R1+0x280], R144 ;  /* 0x0002809001007387 */ /* 0x0003e80000100a00 */
[----:B------:R1:W-:Y:S04]  /*3de30*/  STL.64 [R1+0x288], R146 ;  /* 0x0002889201007387 */ /* 0x0003e80000100a00 */
[----:B-1----:R-:W3:Y:S04]  /*3de40*/  LDL.LU.64 R148, [R1+0x2810] ;  /* 0x0028100001947983 */ /* 0x002ee80000300a00 */
[----:B------:R-:W3:Y:S04]  /*3de50*/  LDL.LU.64 R150, [R1+0x2818] ;  /* 0x0028180001967983 */ /* 0x000ee80000300a00 */
[----:B------:R-:W3:Y:S04]  /*3de60*/  LDL.LU.64 R144, [R1+0x2800] ;  /* 0x0028000001907983 */ /* 0x000ee80000300a00 */
[----:B------:R-:W3:Y:S01]  /*3de70*/  LDL.LU.64 R146, [R1+0x2808] ;  /* 0x0028080001927983 */ /* 0x000ee20000300a00 */
[C---:B--2---:R-:W-:Y:S11]  /*3de80*/  HMMA.1688.F32.TF32 R156, R196.reuse, R100, R136 ;  /* 0x00000064c49c723c */ /* 0x044ff60000081088 */
[----:B------:R-:W-:Y:S11]  /*3de90*/  @!UPT UIADD3 URZ, URZ, URZ, URZ ;  /* 0x0000003f3f3ff290 */ /* 0x000ff6000fffe03f */
[----:B------:R-:W-:Y:S02]  /*3dea0*/  @!UPT UIADD3 URZ, URZ, URZ, URZ ;  /* 0x0000003f3f3ff290 */ /* 0x000fe4000fffe03f */
[----:B------:R-:W-:Y:S01]  /*3deb0*/  IMAD.MOV.U32 R139, RZ, RZ, R156 ;  /* 0x000000ffff8b7224 */ /* 0x000fe200078e009c */
[----:B------:R-:W-:Y:S01]  /*3dec0*/  MOV R136, R159 ;  /* 0x0000009f00887202 */ /* 0x000fe20000000f00 */
[----:B------:R-:W-:Y:S02]  /*3ded0*/  IMAD.MOV.U32 R138, RZ, RZ, R157 ;  /* 0x000000ffff8a7224 */ /* 0x000fe400078e009d */
[----:B------:R-:W-:Y:S01]  /*3dee0*/  IMAD.MOV.U32 R137, RZ, RZ, R158 ;  /* 0x000000ffff897224 */ /* 0x000fe200078e009e */
[----:B------:R-:W-:Y:S04]  /*3def0*/  STL [R1+0x550c], R139 ;  /* 0x00550c8b01007387 */ /* 0x000fe80000100800 */
[----:B------:R-:W-:Y:S04]  /*3df00*/  STL [R1+0x5508], R136 ;  /* 0x0055088801007387 */ /* 0x000fe80000100800 */
[----:B------:R-:W-:Y:S04]  /*3df10*/  STL [R1+0x5504], R138 ;  /* 0x0055048a01007387 */ /* 0x000fe80000100800 */
[----:B------:R4:W-:Y:S02]  /*3df20*/  STL [R1+0x5500], R137 ;  /* 0x0055008901007387 */ /* 0x0009e40000100800 */
[C---:B----4-:R-:W-:Y:S02]  /*3df30*/  HMMA.1688.F32.TF32 R136, R196.reuse, R96, R152 ;  /* 0x00000060c488723c */ /* 0x050fe40000081098 */
[----:B------:R-:W2:Y:S04]  /*3df40*/  LDL.LU.64 R152, [R1+0x27f0] ;  /* 0x0027f00001987983 */ /* 0x000ea80000300a00 */
[----:B------:R-:W2:Y:S11]  /*3df50*/  LDL.LU.64 R154, [R1+0x27f8] ;  /* 0x0027f800019a7983 */ /* 0x000eb60000300a00 */
[----:B------:R-:W-:Y:S06]  /*3df60*/  @!UPT UIADD3 URZ, URZ, URZ, URZ ;  /* 0x0000003f3f3ff290 */ /* 0x000fec000fffe03f */
[----:B------:R-:W-:Y:S04]  /*3df70*/  STL.64 [R1+0x260], R136 ;  /* 0x0002608801007387 */ /* 0x000fe80000100a00 */
[----:B------:R-:W-:Y:S04]  /*3df80*/  STL.64 [R1+0x268], R138 ;  /* 0x0002688a01007387 */ /* 0x000fe80000100a00 */
[----:B------:R-:W4:Y:S04]  /*3df90*/  LDL.LU.64 R156, [R1+0x130] ;  /* 0x00013000019c7983 */ /* 0x000f280000300a00 */
[----:B------:R-:W4:Y:S01]  /*3dfa0*/  LDL.LU.64 R158, [R1+0x138] ;  /* 0x00013800019e7983 */ /* 0x000f220000300a00 */
[C---:B---3--:R-:W-:Y:S11]  /*3dfb0*/  HMMA.1688.F32.TF32 R132, R196.reuse, R92, R132 ;  /* 0x0000005cc484723c */ /* 0x048ff60000081084 */
[----:B------:R-:W-:Y:S11]  /*3dfc0*/  @!UPT UIADD3 URZ, URZ, URZ, URZ ;  /* 0x0000003f3f3ff290 */ /* 0x000ff6000fffe03f */
[----:B------:R-:W-:Y:S01]  /*3dfd0*/  @!UPT UIADD3 URZ, URZ, URZ, URZ ;  /* 0x0000003f3f3ff290 */ /* 0x000fe2000fffe03f */
[----:B------:R1:W-:Y:S04]  /*3dfe0*/  STL.64 [R1+0x250], R132 ;  /* 0x0002508401007387 */ /* 0x0003e80000100a00 */
[----:B------:R3:W-:Y:S04]  /*3dff0*/  STL.64 [R1+0x258], R134 ;  /* 0x0002588601007387 */ /* 0x0007e80000100a00 */
[----:B-1----:R-:W4:Y:S04]  /*3e000*/  LDL.LU.64 R132, [R1+0x27e0] ;  /* 0x0027e00001847983 */ /* 0x002f280000300a00 */
[----:B---3--:R-:W3:Y:S04]  /*3e010*/  LDL.LU.64 R134, [R1+0x27e8] ;  /* 0x0027e80001867983 */ /* 0x008ee80000300a00 */
[----:B------:R-:W3:Y:S01]  /*3e020*/  LDL.LU.64 R136, [R1+0x27d0] ;  /* 0x0027d00001887983 */ /* 0x000ee20000300a00 */
[C---:B------:R-:W-:Y:S03]  /*3e030*/  HMMA.1688.F32.TF32 R164, R196.reuse, R88, R164 ;  /* 0x00000058c4a4723c */ /* 0x040fe600000810a4 */
[----:B------:R-:W3:Y:S05]  /*3e040*/  LDL.LU.64 R138, [R1+0x27d8] ;  /* 0x0027d800018a7983 */ /* 0x000eea0000300a00 */
[C---:B------:R-:W-:Y:S11]  /*3e050*/  HMMA.1688.F32.TF32 R160, R196.reuse, R84, R160 ;  /* 0x00000054c4a0723c */ /* 0x040ff600000810a0 */
[----:B------:R-:W-:Y:S05]  /*3e060*/  @!UPT UIADD3 URZ, URZ, URZ, URZ ;  /* 0x0000003f3f3ff290 */ /* 0x000fea000fffe03f */
[----:B------:R-:W-:Y:S02]  /*3e070*/  IMAD.MOV.U32 R142, RZ, RZ, R165 ;  /* 0x000000ffff8e7224 */ /* 0x000fe400078e00a5 */
[----:B------:R-:W-:Y:S02]  /*3e080*/  IMAD.MOV.U32 R143, RZ, RZ, R166 ;  /* 0x000000ffff8f7224 */ /* 0x000fe400078e00a6 */
[----:B------:R-:W-:Y:S01]  /*3e090*/  IMAD.MOV.U32 R141, RZ, RZ, R164 ;  /* 0x000000ffff8d7224 */ /* 0x000fe200078e00a4 */
[C---:B------:R-:W-:Y:S01]  /*3e0a0*/  HMMA.1688.F32.TF32 R148, R196.reuse, R80, R148 ;  /* 0x00000050c494723c */ /* 0x040fe20000081094 */
[----:B------:R-:W-:Y:S04]  /*3e0b0*/  STL [R1+0x24c], R167 ;  /* 0x00024ca701007387 */ /* 0x000fe80000100800 */
[----:B------:R-:W-:Y:S04]  /*3e0c0*/  STL.64 [R1+0x54d8], R142 ;  /* 0x0054d88e01007387 */ /* 0x000fe80000100a00 */
[----:B------:R1:W-:Y:S04]  /*3e0d0*/  STL.64 [R1+0x54d0], R140 ;  /* 0x0054d08c01007387 */ /* 0x0003e80000100a00 */
[----:B------:R-:W-:Y:S04]  /*3e0e0*/  STL.64 [R1+0x230], R160 ;  /* 0x000230a001007387 */ /* 0x000fe80000100a00 */
[----:B------:R-:W-:Y:S01]  /*3e0f0*/  STL.64 [R1+0x238], R162 ;  /* 0x000238a201007387 */ /* 0x000fe20000100a00 */
[C---:B-1----:R-:W-:Y:S03]  /*3e100*/  HMMA.1688.F32.TF32 R140, R196.reuse, R76, R144 ;  /* 0x0000004cc48c723c */ /* 0x042fe60000081090 */
[----:B------:R-:W3:Y:S04]  /*3e110*/  LDL.LU.64 R144, [R1+0x27c0] ;  /* 0x0027c00001907983 */ /* 0x000ee80000300a00 */
[----:B------:R1:W-:Y:S04]  /*3e120*/  STL.64 [R1+0x220], R148 ;  /* 0x0002209401007387 */ /* 0x0003e80000100a00 */
[----:B------:R1:W-:Y:S04]  /*3e130*/  STL.64 [R1+0x228], R150 ;  /* 0x0002289601007387 */ /* 0x0003e80000100a00 */
[----:B------:R-:W3:Y:S08]  /*3e140*/  LDL.LU.64 R146, [R1+0x27c8] ;  /* 0x0027c80001927983 */ /* 0x000ef00000300a00 */
[----:B------:R-:W-:Y:S04]  /*3e150*/  STL.64 [R1+0x210], R140 ;  /* 0x0002108c01007387 */ /* 0x000fe80000100a00 */
        /* <DEDUP_REMOVED lines=8> */
[----:B------:R3:W-:Y:S01]  /*3e1e0*/  STL.64 [R1+0x208], R142 ;  /* 0x0002088e01007387 */ /* 0x0007e20000100a00 */
[C---:B----4-:R-:W-:Y:S08]  /*3e1f0*/  HMMA.1688.F32.TF32 R156, R196.reuse, R68, R156 ;  /* 0x00000044c49c723c */ /* 0x050ff0000008109c */
[C---:B---3--:R-:W-:Y:S01]  /*3e200*/  HMMA.1688.F32.TF32 R140, R196.reuse, R64, R132 ;  /* 0x00000040c48c723c */ /* 0x048fe20000081084 */
[----:B------:R-:W3:Y:S11]  /*3e210*/  LDL.LU.64 R132, [R1+0x2790] ;  /* 0x0027900001847983 */ /* 0x000ef60000300a00 */
[----:B------:R-:W-:Y:S03]  /*3e220*/  @!UPT UIADD3 URZ, URZ, URZ, URZ ;  /* 0x0000003f3f3ff290 */ /* 0x000fe6000fffe03f */
[----:B------:R-:W-:Y:S04]  /*3e230*/  STL.64 [R1+0x130], R156 ;  /* 0x0001309c01007387 */ /* 0x000fe80000100a00 */
[----:B------:R-:W-:Y:S04]  /*3e240*/  STL.64 [R1+0x138], R158 ;  /* 0x0001389e01007387 */ /* 0x000fe80000100a00 */
[----:B------:R-:W3:Y:S04]  /*3e250*/  LDL.LU.64 R134, [R1+0x2798] ;  /* 0x0027980001867983 */ /* 0x000ee80000300a00 */
[----:B------:R-:W-:Y:S04]  /*3e260*/  STL.64 [R1+0x120], R140 ;  /* 0x0001208c01007387 */ /* 0x000fe80000100a00 */
[----:B------:R1:W-:Y:S04]  /*3e270*/  STL.64 [R1+0x128], R142 ;  /* 0x0001288e01007387 */ /* 0x0003e80000100a00 */
[----:B------:R-:W4:Y:S04]  /*3e280*/  LDL.LU.64 R160, [R1+0x2780] ;  /* 0x0027800001a07983 */ /* 0x000f280000300a00 */
[----:B------:R-:W4:Y:S01]  /*3e290*/  LDL.LU.64 R162, [R1+0x2788] ;  /* 0x0027880001a27983 */ /* 0x000f220000300a00 */
[C---:B-1----:R-:W-:Y:S03]  /*3e2a0*/  HMMA.1688.F32.TF32 R140, R196.reuse, R60, R136 ;  /* 0x0000003cc48c723c */ /* 0x042fe60000081088 */
[----:B------:R-:W4:Y:S04]  /*3e2b0*/  LDL.LU.64 R164, [R1+0x2770] ;  /* 0x0027700001a47983 */ /* 0x000f280000300a00 */
[----:B------:R-:W4:Y:S11]  /*3e2c0*/  LDL.LU.64 R166, [R1+0x2778] ;  /* 0x0027780001a67983 */ /* 0x000f360000300a00 */
[----:B------:R-:W-:Y:S06]  /*3e2d0*/  @!UPT UIADD3 URZ, URZ, URZ, URZ ;  /* 0x0000003f3f3ff290 */ /* 0x000fec000fffe03f */
[----:B------:R-:W-:Y:S01]  /*3e2e0*/  IMAD.MOV.U32 R139, RZ, RZ, R140 ;  /* 0x000000ffff8b7224 */ /* 0x000fe200078e008c */
[----:B------:R-:W-:Y:S01]  /*3e2f0*/  MOV R137, R143 ;  /* 0x0000008f00897202 */ /* 0x000fe20000000f00 */
[----:B------:R-:W-:Y:S02]  /*3e300*/  IMAD.MOV.U32 R138, RZ, RZ, R142 ;  /* 0x000000ffff8a7224 */ /* 0x000fe400078e008e */
[----:B------:R-:W-:Y:S02]  /*3e310*/  IMAD.MOV.U32 R136, RZ, RZ, R141 ;  /* 0x000000ffff887224 */ /* 0x000fe400078e008d */
[----:B------:R-:W4:Y:S04]  /*3e320*/  LDL.LU.64 R140, [R1+0x2760] ;  /* 0x00276000018c7983 */ /* 0x000f280000300a00 */
[----:B------:R-:W4:Y:S01]  /*3e330*/  LDL.LU.64 R142, [R1+0x2768] ;  /* 0x00276800018e7983 */ /* 0x000f220000300a00 */
[C---:B------:R-:W-:Y:S03]  /*3e340*/  HMMA.1688.F32.TF32 R144, R196.reuse, R56, R144 ;  /* 0x00000038c490723c */ /* 0x040fe60000081090 */
[----:B------:R-:W-:Y:S04]  /*3e350*/  STL.64 [R1+0x5518], R138 ;  /* 0x0055188a01007387 */ /* 0x000fe80000100a00 */
[----:B------:R1:W-:Y:S04]  /*3e360*/  STL.64 [R1+0x5510], R136 ;  /* 0x0055108801007387 */ /* 0x0003e80000100a00 */
[----:B------:R-:W4:Y:S04]  /*3e370*/  LDL.LU.64 R172, [R1+0x2750] ;  /* 0x0027500001ac7983 */ /* 0x000f280000300a00 */
[----:B------:R-:W4:Y:S08]  /*3e380*/  LDL.LU.64 R174, [R1+0x2758] ;  /* 0x0027580001ae7983 */ /* 0x000f300000300a00 */
[----:B------:R-:W-:Y:S04]  /*3e390*/  STL.64 [R1+0x5438], R146 ;  /* 0x0054389201007387 */ /* 0x000fe80000100a00 */
[----:B------:R1:W-:Y:S01]  /*3e3a0*/  STL.64 [R1+0x5430], R144 ;  /* 0x0054309001007387 */ /* 0x0003e20000100a00 */
[C---:B------:R-:W-:Y:S03]  /*3e3b0*/  HMMA.1688.F32.TF32 R148, R196.reuse, R52, R148 ;  /* 0x00000034c494723c */ /* 0x040fe60000081094 */
[----:B------:R-:W4:Y:S04]  /*3e3c0*/  LDL.LU.64 R176, [R1+0x2740] ;  /* 0x0027400001b07983 */ /* 0x000f280000300a00 */
[----:B------:R-:W4:Y:S04]  /*3e3d0*/  LDL.LU.64 R178, [R1+0x2748] ;  /* 0x0027480001b27983 */ /* 0x000f280000300a00 */
[----:B------:R-:W4:Y:S04]  /*3e3e0*/  LDL.LU.64 R180, [R1+0x2730] ;  /* 0x0027300001b47983 */ /* 0x000f280000300a00 */
[----:B------:R-:W4:Y:S08]  /*3e3f0*/  LDL.LU.64 R182, [R1+0x2738] ;  /* 0x0027380001b67983 */ /* 0x000f300000300a00 */
[----:B------:R-:W-:Y:S04]  /*3e400*/  STL.64 [R1+0x5448], R150 ;  /* 0x0054489601007387 */ /* 0x000fe80000100a00 */
[----:B------:R-:W-:Y:S04]  /*3e410*/  STL.64 [R1+0x5440], R148 ;  /* 0x0054409401007387 */ /* 0x000fe80000100a00 */
[----:B-1----:R-:W4:Y:S04]  /*3e420*/  LDL.LU.64 R136, [R1+0x2720] ;  /* 0x0027200001887983 */ /* 0x002f280000300a00 */
[----:B------:R-:W4:Y:S01]  /*3e430*/  LDL.LU.64 R138, [R1+0x2728] ;  /* 0x00272800018a7983 */ /* 0x000f220000300a00 */
[C---:B--2---:R-:W-:Y:S11]  /*3e440*/  HMMA.1688.F32.TF32 R152, R196.reuse, R48, R152 ;  /* 0x00000030c498723c */ /* 0x044ff60000081098 */
[----:B------:R-:W-:Y:S11]  /*3e450*/  @!UPT UIADD3 URZ, URZ, URZ, URZ ;  /* 0x0000003f3f3ff290 */ /* 0x000ff6000fffe03f */
[----:B------:R-:W-:Y:S01]  /*3e460*/  @!UPT UIADD3 URZ, URZ, URZ, URZ ;  /* 0x0000003f3f3ff290 */ /* 0x000fe2000fffe03f */
[----:B------:R-:W-:Y:S04]  /*3e470*/  STL.64 [R1+0x5458], R154 ;  /* 0x0054589a01007387 */ /* 0x000fe80000100a00 */
[----:B------:R1:W-:Y:S01]  /*3e480*/  STL.64 [R1+0x5450], R152 ;  /* 0x0054509801007387 */ /* 0x0003e20000100a00 */
[C---:B---3--:R-:W-:Y:S03]  /*3e490*/  HMMA.1688.F32.TF32 R156, R196.reuse, R44, R132 ;  /* 0x0000002cc49c723c */ /* 0x048fe60000081084 */
[----:B------:R-:W2:Y:S04]  /*3e4a0*/  LDL.LU.64 R132, [R1+0x2710] ;  /* 0x0027100001847983 */ /* 0x000ea80000300a00 */
[----:B------:R-:W2:Y:S01]  /*3e4b0*/  LDL.LU.64 R134, [R1+0x2718] ;  /* 0x0027180001867983 */ /* 0x000ea20000300a00 */
[C---:B----4-:R-:W-:Y:S08]  /*3e4c0*/  HMMA.1688.F32.TF32 R160, R196.reuse, R40, R160 ;  /* 0x00000028c4a0723c */ /* 0x050ff000000810a0 */
[C---:B------:R-:W-:Y:S07]  /*3e4d0*/  HMMA.1688.F32.TF32 R164, R196.reuse, R36, R164 ;  /* 0x00000024c4a4723c */ /* 0x040fee00000810a4 */
[----:B------:R-:W-:Y:S04]  /*3e4e0*/  STL.64 [R1+0x5468], R158 ;  /* 0x0054689e01007387 */ /* 0x000fe80000100a00 */
[----:B------:R-:W-:Y:S04]  /*3e4f0*/  STL.64 [R1+0x5460], R156 ;  /* 0x0054609c01007387 */ /* 0x000fe80000100a00 */
[----:B------:R-:W-:Y:S01]  /*3e500*/  STL.64 [R1+0x5478], R162 ;  /* 0x005478a201007387 */ /* 0x000fe20000100a00 */
[C---:B------:R-:W-:Y:S03]  /*3e510*/  HMMA.1688.F32.TF32 R168, R196.reuse, R32, R140 ;  /* 0x00000020c4a8723c */ /* 0x040fe6000008108c */
[----:B------:R-:W-:Y:S04]  /*3e520*/  STL.64 [R1+0x5470], R160 ;  /* 0x005470a001007387 */ /* 0x000fe80000100a00 */
[----:B------:R-:W3:Y:S04]  /*3e530*/  LDL.LU.64 R144, [R1+0x2700] ;  /* 0x0027000001907983 */ /* 0x000ee80000300a00 */
[----:B------:R-:W3:Y:S04]  /*3e540*/  LDL.LU.64 R146, [R1+0x2708] ;  /* 0x0027080001927983 */ /* 0x000ee80000300a00 */
[----:B------:R-:W-:Y:S01]  /*3e550*/  STL.64 [R1+0x5488], R166 ;  /* 0x005488a601007387 */ /* 0x000fe20000100a00 */
[C---:B------:R-:W-:Y:S03]  /*3e560*/  HMMA.1688.F32.TF32 R172, R196.reuse, R28, R172 ;  /* 0x0000001cc4ac723c */ /* 0x040fe600000810ac */
[----:B------:R-:W-:Y:S04]  /*3e570*/  STL.64 [R1+0x5480], R164 ;  /* 0x005480a401007387 */ /* 0x000fe80000100a00 */
[----:B------:R-:W4:Y:S04]  /*3e580*/  LDL.LU.64 R140, [R1+0x2070] ;  /* 0x00207000018c7983 */ /* 0x000f280000300a00 */
[----:B------:R-:W4:Y:S01]  /*3e590*/  LDL.LU.64 R142, [R1+0x2078] ;  /* 0x00207800018e7983 */ /* 0x000f220000300a00 */
[C---:B------:R-:W-:Y:S08]  /*3e5a0*/  HMMA.1688.F32.TF32 R176, R196.reuse, R24, R176 ;  /* 0x00000018c4b0723c */ /* 0x040ff000000810b0 */
[C---:B------:R-:W-:Y:S01]  /*3e5b0*/  HMMA.1688.F32.TF32 R180, R196.reuse, R20, R180 ;  /* 0x00000014c4b4723c */ /* 0x040fe200000810b4 */
[----:B------:R-:W-:Y:S04]  /*3e5c0*/  STL.64 [R1+0x5498], R170 ;  /* 0x005498aa01007387 */ /* 0x000fe80000100a00 */
[----:B------:R-:W-:Y:S04]  /*3e5d0*/  STL.64 [R1+0x5490], R168 ;  /* 0x005490a801007387 */ /* 0x000fe80000100a00 */
[----:B------:R-:W-:Y:S04]  /*3e5e0*/  STL.64 [R1+0x54a8], R174 ;  /* 0x0054a8ae01007387 */ /* 0x000fe80000100a00 */
[----:B------:R-:W-:Y:S04]  /*3e5f0*/  STL.64 [R1+0x54a0], R172 ;  /* 0x0054a0ac01007387 */ /* 0x000fe80000100a00 */
[----:B------:R-:W-:Y:S04]  /*3e600*/  STL.64 [R1+0x54e8], R178 ;  /* 0x0054e8b201007387 */ /* 0x000fe80000100a00 */
[----:B------:R-:W-:Y:S01]  /*3e610*/  STL.64 [R1+0x54e0], R176 ;  /* 0x0054e0b001007387 */ /* 0x000fe20000100a00 */
[C---:B------:R-:W-:Y:S03]  /*3e620*/  HMMA.1688.F32.TF32 R184, R196.reuse, R16, R136 ;  /* 0x00000010c4b8723c */ /* 0x040fe60000081088 */
[----:B-1----:R-:W4:Y:S04]  /*3e630*/  LDL.LU.64 R152, [R1+0x2020] ;  /* 0x0020200001987983 */ /* 0x002f280000300a00 */
[----:B------:R-:W4:Y:S04]  /*3e640*/  LDL.LU.64 R154, [R1+0x2028] ;  /* 0x00202800019a7983 */ /* 0x000f280000300a00 */
[----:B------:R-:W-:Y:S04]  /*3e650*/  STL.64 [R1+0x54f8], R182 ;  /* 0x0054f8b601007387 */ /* 0x000fe80000100a00 */
[----:B------:R-:W-:Y:S04]  /*3e660*/  STL.64 [R1+0x54f0], R180 ;  /* 0x0054f0b401007387 */ /* 0x000fe80000100a00 */
[----:B------:R-:W4:Y:S04]  /*3e670*/  LDL.LU.64 R136, [R1+0x2010] ;  /* 0x0020100001887983 */ /* 0x000f280000300a00 */
[----:B------:R-:W4:Y:S04]  /*3e680*/  LDL.LU.64 R138, [R1+0x2018] ;  /* 0x00201800018a7983 */ /* 0x000f280000300a00 */
[----:B------:R-:W-:Y:S04]  /*3e690*/  STL.64 [R1+0x5538], R186 ;  /* 0x005538ba01007387 */ /* 0x000fe80000100a00 */
[----:B------:R-:W-:Y:S01]  /*3e6a0*/  STL.64 [R1+0x5530], R184 ;  /* 0x005530b801007387 */ /* 0x000fe20000100a00 */
[C---:B--2---:R-:W-:Y:S03]  /*3e6b0*/  HMMA.1688.F32.TF32 R188, R196.reuse, R12, R132 ;  /* 0x0000000cc4bc723c */ /* 0x044fe60000081084 */
[----:B------:R-:W2:Y:S04]  /*3e6c0*/  LDL.LU.64 R132, [R1+0x2000] ;  /* 0x0020000001847983 */ /* 0x000ea80000300a00 */
[----:B------:R-:W2:Y:S11]  /*3e6d0*/  LDL.LU.64 R134, [R1+0x2008] ;  /* 0x0020080001867983 */ /* 0x000eb60000300a00 */
[----:B------:R-:W-:Y:S05]  /*3e6e0*/  @!UPT UIADD3 URZ, URZ, URZ, URZ ;  /* 0x0000003f3f3ff290 */ /* 0x000fea000fffe03f */
[----:B------:R-:W-:Y:S04]  /*3e6f0*/  STL [R1+0x5398], R188 ;  /* 0x005398bc01007387 */ /* 0x000fe80000100800 */
[----:B------:R-:W-:Y:S04]  /*3e700*/  STL [R1+0x5394], R189 ;  /* 0x005394bd01007387 */ /* 0x000fe80000100800 */
[----:B------:R-:W-:Y:S04]  /*3e710*/  STL [R1+0x5390], R190 ;  /* 0x005390be01007387 */ /* 0x000fe80000100800 */
[----:B------:R-:W-:Y:S04]  /*3e720*/  STL [R1+0x538c], R191 ;  /* 0x00538cbf01007387 */ /* 0x000fe80000100800 */
[----:B------:R-:W2:Y:S04]  /*3e730*/  LDL.LU.64 R148, [R1+0x1ff0] ;  /* 0x001ff00001947983 */ /* 0x000ea80000300a00 */
[----:B------:R-:W2:Y:S01]  /*3e740*/  LDL.LU.64 R150, [R1+0x1ff8] ;  /* 0x001ff80001967983 */ /* 0x000ea20000300a00 */
[C---:B---3--:R-:W-:Y:S08]  /*3e750*/  HMMA.1688.F32.TF32 R192, R196.reuse, R8, R144 ;  /* 0x00000008c4c0723c */ /* 0x048ff00000081090 */
[----:B----4-:R-:W-:Y:S11]  /*3e760*/  HMMA.1688.F32.TF32 R196, R196, R240, R140 ;  /* 0x000000f0c4c4723c */ /* 0x010ff6000008108c */
[----:B------:R-:W-:Y:S04]  /*3e770*/  @!UPT UIADD3 URZ, URZ, URZ, URZ ;  /* 0x0000003f3f3ff290 */ /* 0x000fe8000fffe03f */
[----:B------:R-:W-:Y:S04]  /*3e780*/  STL [R1+0x53a8], R192 ;  /* 0x0053a8c001007387 */ /* 0x000fe80000100800 */
[----:B------:R-:W-:Y:S04]  /*3e790*/  STL [R1+0x53a4], R193 ;  /* 0x0053a4c101007387 */ /* 0x000fe80000100800 */
[----:B------:R-:W-:Y:S04]  /*3e7a0*/  STL [R1+0x53a0], R194 ;  /* 0x0053a0c201007387 */ /* 0x000fe80000100800 */
[----:B------:R-:W-:Y:S04]  /*3e7b0*/  STL [R1+0x539c], R195 ;  /* 0x00539cc301007387 */ /* 0x000fe80000100800 */
[----:B------:R-:W3:Y:S04]  /*3e7c0*/  LDL.LU.64 R144, [R1+0x1fe0] ;  /* 0x001fe00001907983 */ /* 0x000ee80000300a00 */
[----:B------:R-:W3:Y:S04]  /*3e7d0*/  LDL.LU.64 R146, [R1+0x1fe8] ;  /* 0x001fe80001927983 */ /* 0x000ee80000300a00 */
[----:B------:R-:W4:Y:S04]  /*3e7e0*/  LDL.LU.64 R140, [R1+0x1fd0] ;  /* 0x001fd000018c7983 */ /* 0x000f280000300a00 */
[----:B------:R-:W4:Y:S01]  /*3e7f0*/  LDL.LU.64 R142, [R1+0x1fd8] ;  /* 0x001fd800018e7983 */ /* 0x000f220000300a00 */
[C---:B------:R-:W-:Y:S03]  /*3e800*/  HMMA.1688.F32.TF32 R200, R232.reuse, R128, R152 ;  /* 0x00000080e8c8723c */ /* 0x040fe60000081098 */
[----:B------:R-:W-:Y:S05]  /*3e810*/  STL [R1+0x53b4], R196 ;  /* 0x0053b4c401007387 */ /* 0x000fea0000100800 */
[C---:B------:R-:W-:Y:S01]  /*3e820*/  HMMA.1688.F32.TF32 R204, R232.reuse, R124, R136 ;  /* 0x0000007ce8cc723c */ /* 0x040fe20000081088 */
[----:B------:R-:W-:Y:S04]  /*3e830*/  STL [R1+0x53b0], R197 ;  /* 0x0053b0c501007387 */ /* 0x000fe80000100800 */
[----:B------:R-:W-:Y:S04]  /*3e840*/  STL [R1+0x53ac], R198 ;  /* 0x0053acc601007387 */ /* 0x000fe80000100800 */
[----:B------:R-:W-:Y:S06]  /*3e850*/  STL [R1+0x5388], R199 ;  /* 0x005388c701007387 */ /* 0x000fec0000100800 */
        /* <DEDUP_REMOVED lines=8> */
[----:B------:R-:W4:Y:S04]  /*3e8e0*/  LDL.LU.64 R136, [R1+0x1fc0] ;  /* 0x001fc00001887983 */ /* 0x000f280000300a00 */
[----:B------:R-:W4:Y:S01]  /*3e8f0*/  LDL.LU.64 R138, [R1+0x1fc8] ;  /* 0x001fc800018a7983 */ /* 0x000f220000300a00 */
[C---:B--2---:R-:W-:Y:S03]  /*3e900*/  HMMA.1688.F32.TF32 R208, R232.reuse, R120, R132 ;  /* 0x00000078e8d0723c */ /* 0x044fe60000081084 */
[----:B------:R-:W4:Y:S04]  /*3e910*/  LDL.LU.64 R132, [R1+0x1230] ;  /* 0x0012300001847983 */ /* 0x000f280000300a00 */
[----:B------:R-:W4:Y:S01]  /*3e920*/  LDL.LU.64 R134, [R1+0x1238] ;  /* 0x0012380001867983 */ /* 0x000f220000300a00 */
[C---:B------:R-:W-:Y:S11]  /*3e930*/  HMMA.1688.F32.TF32 R212, R232.reuse, R116, R148 ;  /* 0x00000074e8d4723c */ /* 0x040ff60000081094 */
[----:B------:R-:W-:Y:S04]  /*3e940*/  @!UPT UIADD3 URZ, URZ, URZ, URZ ;  /* 0x0000003f3f3ff290 */ /* 0x000fe8000fffe03f */
[----:B------:R1:W-:Y:S04]  /*3e950*/  STL [R1+0x53d8], R208 ;  /* 0x0053d8d001007387 */ /* 0x0003e80000100800 */
[----:B------:R-:W-:Y:S04]  /*3e960*/  STL [R1+0x53d4], R209 ;  /* 0x0053d4d101007387 */ /* 0x000fe80000100800 */
[----:B------:R-:W-:Y:S04]  /*3e970*/  STL [R1+0x53d0], R210 ;  /* 0x0053d0d201007387 */ /* 0x000fe80000100800 */
[----:B------:R-:W-:Y:S04]  /*3e980*/  STL [R1+0x53cc], R211 ;  /* 0x0053ccd301007387 */ /* 0x000fe80000100800 */
[----:B------:R-:W-:Y:S04]  /*3e990*/  STL [R1+0x53e8], R212 ;  /* 0x0053e8d401007387 */ /* 0x000fe80000100800 */
[----:B------:R-:W-:Y:S04]  /*3e9a0*/  STL [R1+0x53e4], R213 ;  /* 0x0053e4d501007387 */ /* 0x000fe80000100800 */
[----:B------:R-:W-:Y:S04]  /*3e9b0*/  STL [R1+0x53e0], R214 ;  /* 0x0053e0d601007387 */ /* 0x000fe80000100800 */
[----:B------:R1:W-:Y:S01]  /*3e9c0*/  STL [R1+0x53dc], R215 ;  /* 0x0053dcd701007387 */ /* 0x0003e20000100800 */
[C---:B---3--:R-:W-:Y:S08]  /*3e9d0*/  HMMA.1688.F32.TF32 R144, R232.reuse, R112, R144 ;  /* 0x00000070e890723c */ /* 0x048ff00000081090 */
[----:B----4-:R-:W-:Y:S11]  /*3e9e0*/  HMMA.1688.F32.TF32 R140, R232, R108, R140 ;  /* 0x0000006ce88c723c */ /* 0x010ff6000008108c */
[----:B------:R-:W-:Y:S05]  /*3e9f0*/  @!UPT UIADD3 URZ, URZ, URZ, URZ ;  /* 0x0000003f3f3ff290 */ /* 0x000fea000fffe03f */
[----:B-1----:R-:W-:Y:S01]  /*3ea00*/  IMAD.MOV.U32 R208, RZ, RZ, R147 ;  /* 0x000000ffffd07224 */ /* 0x002fe200078e0093 */
[----:B------:R1:W-:Y:S04]  /*3ea10*/  STL.64 [R1+0x11e0], R144 ;  /* 0x0011e09001007387 */ /* 0x0003e80000100a00 */
[----:B------:R3:W-:Y:S04]  /*3ea20*/  STL [R1+0x11e8], R146 ;  /* 0x0011e89201007387 */ /* 0x0007e80000100800 */
[----:B------:R4:W-:Y:S01]  /*3ea30*/  STL [R1+0x53ec], R208 ;  /* 0x0053ecd001007387 */ /* 0x0009e20000100800 */
[----:B------:R-:W-:-:S03]  /*3ea40*/  IMAD.MOV.U32 R215, RZ, RZ, R143 ;  /* 0x000000ffffd77224 */ /* 0x000fc600078e008f */
[----:B-1----:R-:W2:Y:S01]  /*3ea50*/  LDL.LU.64 R144, [R1+0x1fb0] ;  /* 0x001fb00001907983 */ /* 0x002ea20000300a00 */
[----:B------:R-:W-:-:S03]  /*3ea60*/  IMAD.MOV.U32 R214, RZ, RZ, R142 ;  /* 0x000000ffffd67224 */ /* 0x000fc600078e008e */
[----:B---3--:R-:W2:Y:S01]  /*3ea70*/  LDL.LU.64 R146, [R1+0x1fb8] ;  /* 0x001fb80001927983 */ /* 0x008ea20000300a00 */
[----:B------:R-:W-:Y:S02]  /*3ea80*/  IMAD.MOV.U32 R212, RZ, RZ, R140 ;  /* 0x000000ffffd47224 */ /* 0x000fe400078e008c */
[----:B------:R-:W-:Y:S02]  /*3ea90*/  IMAD.MOV.U32 R213, RZ, RZ, R141 ;  /* 0x000000ffffd57224 */ /* 0x000fe400078e008d */
[----:B------:R-:W3:Y:S04]  /*3eaa0*/  LDL.LU.64 R140, [R1+0x1fa0] ;  /* 0x001fa000018c7983 */ /* 0x000ee80000300a00 */
[----:B------:R-:W3:Y:S04]  /*3eab0*/  LDL.LU.64 R142, [R1+0x1fa8] ;  /* 0x001fa800018e7983 */ /* 0x000ee80000300a00 */
[----:B------:R-:W-:Y:S04]  /*3eac0*/  STL [R1+0x53fc], R215 ;  /* 0x0053fcd701007387 */ /* 0x000fe80000100800 */
[----:B------:R-:W-:Y:S04]  /*3ead0*/  STL [R1+0x53f8], R214 ;  /* 0x0053f8d601007387 */ /* 0x000fe80000100800 */
[----:B------:R-:W-:Y:S04]  /*3eae0*/  STL [R1+0x53f4], R212 ;  /* 0x0053f4d401007387 */ /* 0x000fe80000100800 */
[----:B------:R-:W-:Y:S01]  /*3eaf0*/  STL [R1+0x53f0], R213 ;  /* 0x0053f0d501007387 */ /* 0x000fe20000100800 */
[C---:B------:R-:W-:Y:S11]  /*3eb00*/  HMMA.1688.F32.TF32 R136, R232.reuse, R104, R136 ;  /* 0x00000068e888723c */ /* 0x040ff60000081088 */
[----:B------:R-:W-:Y:S11]  /*3eb10*/  @!UPT UIADD3 URZ, URZ, URZ, URZ ;  /* 0x0000003f3f3ff290 */ /* 0x000ff6000fffe03f */
[----:B------:R-:W-:Y:S02]  /*3eb20*/  @!UPT UIADD3 URZ, URZ, URZ, URZ ;  /* 0x0000003f3f3ff290 */ /* 0x000fe4000fffe03f */
[----:B----4-:R-:W-:Y:S01]  /*3eb30*/  IMAD.MOV.U32 R208, RZ, RZ, R139 ;  /* 0x000000ffffd07224 */ /* 0x010fe200078e008b */
[----:B------:R1:W-:Y:S04]  /*3eb40*/  STL.64 [R1+0x1220], R136 ;  /* 0x0012208801007387 */ /* 0x0003e80000100a00 */
[----:B------:R4:W-:Y:S04]  /*3eb50*/  STL [R1+0x1228], R138 ;  /* 0x0012288a01007387 */ /* 0x0009e80000100800 */
[----:B------:R-:W-:Y:S04]  /*3eb60*/  STL [R1+0x5400], R208 ;  /* 0x005400d001007387 */ /* 0x000fe80000100800 */
[----:B-1----:R-:W3:Y:S04]  /*3eb70*/  LDL.LU.64 R136, [R1+0x1f90] ;  /* 0x001f900001887983 */ /* 0x002ee80000300a00 */
[----:B----4-:R-:W4:Y:S01]  /*3eb80*/  LDL.LU.64 R138, [R1+0x1f98] ;  /* 0x001f9800018a7983 */ /* 0x010f220000300a00 */
[C---:B------:R-:W-:Y:S11]  /*3eb90*/  HMMA.1688.F32.TF32 R132, R232.reuse, R100, R132 ;  /* 0x00000064e884723c */ /* 0x040ff60000081084 */
[----:B------:R-:W-:Y:S11]  /*3eba0*/  @!UPT UIADD3 URZ, URZ, URZ, URZ ;  /* 0x0000003f3f3ff290 */ /* 0x000ff6000fffe03f */
[----:B------:R-:W-:Y:S02]  /*3ebb0*/  @!UPT UIADD3 URZ, URZ, URZ, URZ ;  /* 0x0000003f3f3ff290 */ /* 0x000fe4000fffe03f */
[----:B------:R-:W-:Y:S01]  /*3ebc0*/  IMAD.MOV.U32 R204, RZ, RZ, R135 ;  /* 0x000000ffffcc7224 */ /* 0x000fe200078e0087 */
[----:B------:R-:W-:Y:S01]  /*3ebd0*/  MOV R209, R132 ;  /* 0x0000008400d17202 */ /* 0x000fe20000000f00 */
[----:B------:R-:W-:Y:S02]  /*3ebe0*/  IMAD.MOV.U32 R211, RZ, RZ, R134 ;  /* 0x000000ffffd37224 */ /* 0x000fe400078e0086 */
[----:B------:R-:W-:Y:S02]  /*3ebf0*/  IMAD.MOV.U32 R210, RZ, RZ, R133 ;  /* 0x000000ffffd27224 */ /* 0x000fe400078e0085 */
[----:B------:R-:W4:Y:S04]  /*3ec00*/  LDL.LU.64 R132, [R1+0x1f80] ;  /* 0x001f800001847983 */ /* 0x000f280000300a00 */
[----:B------:R-:W4:Y:S04]  /*3ec10*/  LDL.LU.64 R134, [R1+0x1f88] ;  /* 0x001f880001867983 */ /* 0x000f280000300a00 */
[----:B------:R-:W-:Y:S04]  /*3ec20*/  STL [R1+0x5410], R204 ;  /* 0x005410cc01007387 */ /* 0x000fe80000100800 */
[----:B------:R1:W-:Y:S04]  /*3ec30*/  STL [R1+0x540c], R211 ;  /* 0x00540cd301007387 */ /* 0x0003e80000100800 */
[----:B------:R1:W-:Y:S04]  /*3ec40*/  STL [R1+0x5408], R210 ;  /* 0x005408d201007387 */ /* 0x0003e80000100800 */
[----:B------:R1:W-:Y:S04]  /*3ec50*/  STL [R1+0x5404], R209 ;  /* 0x005404d101007387 */ /* 0x0003e80000100800 */
[----:B------:R-:W4:Y:S04]  /*3ec60*/  LDL.LU.64 R148, [R1+0x1f70] ;  /* 0x001f700001947983 */ /* 0x000f280000300a00 */
[----:B------:R-:W4:Y:S01]  /*3ec70*/  LDL.LU.64 R150, [R1+0x1f78] ;  /* 0x001f780001967983 */ /* 0x000f220000300a00 */
[C---:B--2---:R-:W-:Y:S08]  /*3ec80*/  HMMA.1688.F32.TF32 R144, R232.reuse, R96, R144 ;  /* 0x00000060e890723c */ /* 0x044ff00000081090 */
[----:B---3--:R-:W-:Y:S11]  /*3ec90*/  HMMA.1688.F32.TF32 R140, R232, R92, R140 ;  /* 0x0000005ce88c723c */ /* 0x008ff6000008108c */
[----:B------:R-:W-:Y:S05]  /*3eca0*/  @!UPT UIADD3 URZ, URZ, URZ, URZ ;  /* 0x0000003f3f3ff290 */ /* 0x000fea000fffe03f */
[----:B------:R-:W-:Y:S01]  /*3ecb0*/  MOV R213, R147 ;  /* 0x0000009300d57202 */ /* 0x000fe20000000f00 */
[----:B------:R-:W-:Y:S02]  /*3ecc0*/  IMAD.MOV.U32 R212, RZ, RZ, R146 ;  /* 0x000000ffffd47224 */ /* 0x000fe400078e0092 */
[----:B------:R-:W-:Y:S02]  /*3ecd0*/  IMAD.MOV.U32 R214, RZ, RZ, R145 ;  /* 0x000000ffffd67224 */ /* 0x000fe400078e0091 */
[----:B------:R-:W-:Y:S01]  /*3ece0*/  IMAD.MOV.U32 R215, RZ, RZ, R144 ;  /* 0x000000ffffd77224 */ /* 0x000fe200078e0090 */
[----:B------:R-:W-:Y:S04]  /*3ecf0*/  STL [R1+0x5420], R213 ;  /* 0x005420d501007387 */ /* 0x000fe80000100800 */
[----:B------:R-:W-:Y:S01]  /*3ed00*/  STL [R1+0x541c], R212 ;  /* 0x00541cd401007387 */ /* 0x000fe20000100800 */
[----:B------:R-:W-:-:S03]  /*3ed10*/  IMAD.MOV.U32 R201, RZ, RZ, R142 ;  /* 0x000000ffffc97224 */ /* 0x000fc600078e008e */
[----:B------:R2:W-:Y:S01]  /*3ed20*/  STL [R1+0x5418], R214 ;  /* 0x005418d601007387 */ /* 0x0005e20000100800 */
[----:B------:R-:W-:-:S03]  /*3ed30*/  IMAD.MOV.U32 R200, RZ, RZ, R141 ;  /* 0x000000ffffc87224 */ /* 0x000fc600078e008d */
[----:B------:R3:W-:Y:S01]  /*3ed40*/  STL [R1+0x5414], R215 ;  /* 0x005414d701007387 */ /* 0x0007e20000100800 */
[----:B------:R-:W-:-:S03]  /*3ed50*/  IMAD.MOV.U32 R205, RZ, RZ, R140 ;  /* 0x000000ffffcd7224 */ /* 0x000fc600078e008c */
[----:B------:R-:W2:Y:S01]  /*3ed60*/  LDL.LU.64 R144, [R1+0x1f60] ;  /* 0x001f600001907983 */ /* 0x000ea20000300a00 */
[----:B------:R-:W-:-:S03]  /*3ed70*/  IMAD.MOV.U32 R202, RZ, RZ, R143 ;  /* 0x000000ffffca7224 */ /* 0x000fc600078e008f */
[----:B------:R-:W2:Y:S04]  /*3ed80*/  LDL.LU.64 R146, [R1+0x1f68] ;  /* 0x001f680001927983 */ /* 0x000ea80000300a00 */
[----:B------:R-:W3:Y:S04]  /*3ed90*/  LDL.LU.64 R140, [R1+0x1f50] ;  /* 0x001f5000018c7983 */ /* 0x000ee80000300a00 */
[----:B------:R-:W3:Y:S04]  /*3eda0*/  LDL.LU.64 R142, [R1+0x1f58] ;  /* 0x001f5800018e7983 */ /* 0x000ee80000300a00 */
[----:B------:R1:W-:Y:S04]  /*3edb0*/  STL [R1+0x542c], R201 ;  /* 0x00542cc901007387 */ /* 0x0003e80000100800 */
[----:B------:R1:W-:Y:S04]  /*3edc0*/  STL [R1+0x5428], R200 ;  /* 0x005428c801007387 */ /* 0x0003e80000100800 */
[----:B------:R1:W-:Y:S01]  /*3edd0*/  STL [R1+0x5424], R205 ;  /* 0x005424cd01007387 */ /* 0x0003e20000100800 */
[----:B----4-:R-:W-:Y:S11]  /*3ede0*/  HMMA.1688.F32.TF32 R136, R232, R88, R136 ;  /* 0x00000058e888723c */ /* 0x010ff60000081088 */
[----:B------:R-:W-:Y:S11]  /*3edf0*/  @!UPT UIADD3 URZ, URZ, URZ, URZ ;  /* 0x0000003f3f3ff290 */ /* 0x000ff6000fffe03f */
[----:B------:R-:W-:Y:S02]  /*3ee00*/  @!UPT UIADD3 URZ, URZ, URZ, URZ ;  /* 0x0000003f3f3ff290 */ /* 0x000fe4000fffe03f */
[----:B------:R-:W-:Y:S01]  /*3ee10*/  IMAD.MOV.U32 R196, RZ, RZ, R136 ;  /* 0x000000ffffc47224 */ /* 0x000fe200078e0088 */
[----:B------:R-:W-:Y:S01]  /*3ee20*/  MOV R198, R138 ;  /* 0x0000008a00c67202 */ /* 0x000fe20000000f00 */
[----:B------:R-:W-:Y:S02]  /*3ee30*/  IMAD.MOV.U32 R197, RZ, RZ, R137 ;  /* 0x000000ffffc57224 */ /* 0x000fe400078e0089 */
[----:B------:R-:W-:Y:S01]  /*3ee40*/  IMAD.MOV.U32 R192, RZ, RZ, R139 ;  /* 0x000000ffffc07224 */ /* 0x000fe200078e008b */
[----:B------:R-:W4:Y:S04]  /*3ee50*/  LDL.LU.64 R136, [R1+0x1f40] ;  /* 0x001f400001887983 */ /* 0x000f280000300a00 */
[----:B------:R-:W4:Y:S01]  /*3ee60*/  LDL.LU.64 R138, [R1+0x1f48] ;  /* 0x001f4800018a7983 */ /* 0x000f220000300a00 */
[----:B------:R-:W-:Y:S01]  /*3ee70*/  IMAD.MOV.U32 R236, RZ, RZ, R123 ;  /* 0x000000ffffec7224 */ /* 0x000fe200078e007b */
[----:B------:R-:W-:Y:S01]  /*3ee80*/  MOV R238, R119 ;  /* 0x0000007700ee7202 */ /* 0x000fe20000000f00 */
[----:B------:R-:W-:-:S02]  /*3ee90*/  IMAD.MOV.U32 R237, RZ, RZ, R122 ;  /* 0x000000ffffed7224 */ /* 0x000fc400078e007a */
[----:B------:R-:W-:Y:S02]  /*3eea0*/  IMAD.MOV.U32 R239, RZ, RZ, R110 ;  /* 0x000000ffffef7224 */ /* 0x000fe400078e006e */
[----:B------:R-:W-:Y:S02]  /*3eeb0*/  IMAD.MOV.U32 R248, RZ, RZ, R118 ;  /* 0x000000fffff87224 */ /* 0x000fe400078e0076 */
[----:B------:R-:W-:Y:S01]  /*3eec0*/  IMAD.MOV.U32 R249, RZ, RZ, R115 ;  /* 0x000000fffff97224 */ /* 0x000fe200078e0073 */
[C---:B------:R-:W-:Y:S08]  /*3eed0*/  HMMA.1688.F32.TF32 R132, R232.reuse, R84, R132 ;  /* 0x00000054e884723c */ /* 0x040ff00000081084 */
[----:B------:R-:W-:Y:S11]  /*3eee0*/  HMMA.1688.F32.TF32 R148, R232, R80, R148 ;  /* 0x00000050e894723c */ /* 0x000ff60000081094 */
[----:B------:R-:W-:Y:S05]  /*3eef0*/  @!UPT UIADD3 URZ, URZ, URZ, URZ ;  /* 0x0000003f3f3ff290 */ /* 0x000fea000fffe03f */
[----:B-1----:R-:W-:Y:S02]  /*3ef00*/  IMAD.MOV.U32 R211, RZ, RZ, R132 ;  /* 0x000000ffffd37224 */ /* 0x002fe400078e0084 */
[----:B------:R-:W-:Y:S02]  /*3ef10*/  IMAD.MOV.U32 R210, RZ, RZ, R133 ;  /* 0x000000ffffd27224 */ /* 0x000fe400078e0085 */
[----:B------:R-:W-:Y:S01]  /*3ef20*/  IMAD.MOV.U32 R209, RZ, RZ, R134 ;  /* 0x000000ffffd17224 */ /* 0x000fe200078e0086 */
[----:B------:R-:W4:Y:S01]  /*3ef30*/  LDL.LU.64 R132, [R1+0x1f30] ;  /* 0x001f300001847983 */ /* 0x000f220000300a00 */
[----:B------:R-:W-:-:S03]  /*3ef40*/  IMAD.MOV.U32 R208, RZ, RZ, R135 ;  /* 0x000000ffffd07224 */ /* 0x000fc600078e0087 */
[----:B------:R-:W4:Y:S04]  /*3ef50*/  LDL.LU.64 R134, [R1+0x1f38] ;  /* 0x001f380001867983 */ /* 0x000f280000300a00 */
[----:B------:R-:W-:Y:S04]  /*3ef60*/  STL.64 [R1+0x5548], R210 ;  /* 0x005548d201007387 */ /* 0x000fe80000100a00 */
[----:B------:R-:W-:Y:S01]  /*3ef70*/  STL.64 [R1+0x5540], R208 ;  /* 0x005540d001007387 */ /* 0x000fe20000100a00 */
[----:B------:R-:W-:Y:S01]  /*3ef80*/  MOV R194, R149 ;  /* 0x0000009500c27202 */ /* 0x000fe20000000f00 */
[----:B------:R-:W-:-:S02]  /*3ef90*/  IMAD.MOV.U32 R195, RZ, RZ, R150 ;  /* 0x000000ffffc37224 */ /* 0x000fc400078e0096 */
[----:B------:R-:W-:Y:S02]  /*3efa0*/  IMAD.MOV.U32 R193, RZ, RZ, R148 ;  /* 0x000000ffffc17224 */ /* 0x000fe400078e0094 */
[----:B------:R-:W-:Y:S01]  /*3efb0*/  IMAD.MOV.U32 R188, RZ, RZ, R151 ;  /* 0x000000ffffbc7224 */ /* 0x000fe200078e0097 */
[----:B------:R-:W-:Y:S04]  /*3efc0*/  STL.64 [R1+0x5558], R194 ;  /* 0x005558c201007387 */ /* 0x000fe80000100a00 */
[----:B------:R1:W-:Y:S01]  /*3efd0*/  STL.64 [R1+0x5550], R192 ;  /* 0x005550c001007387 */ /* 0x0003e20000100a00 */
[----:B------:R-:W-:Y:S02]  /*3efe0*/  IMAD.MOV.U32 R250, RZ, RZ, R114 ;  /* 0x000000fffffa7224 */ /* 0x000fe400078e0072 */
[----:B------:R-:W-:Y:S01]  /*3eff0*/  IMAD.MOV.U32 R251, RZ, RZ, R111 ;  /* 0x000000fffffb7224 */ /* 0x000fe200078e006f */
[C---:B--2---:R-:W-:Y:S08]  /*3f000*/  HMMA.1688.F32.TF32 R144, R232.reuse, R76, R144 ;  /* 0x0000004ce890723c */ /* 0x044ff00000081090 */
[----:B---3--:R-:W-:Y:S11]  /*3f010*/  HMMA.1688.F32.TF32 R140, R232, R72, R140 ;  /* 0x00000048e88c723c */ /* 0x008ff6000008108c */
[----:B------:R-:W-:Y:S05]  /*3f020*/  @!UPT UIADD3 URZ, URZ, URZ, URZ ;  /* 0x0000003f3f3ff290 */ /* 0x000fea000fffe03f */
[----:B------:R-:W-:Y:S02]  /*3f030*/  IMAD.MOV.U32 R214, RZ, RZ, R145 ;  /* 0x000000ffffd67224 */ /* 0x000fe400078e0091 */
[----:B------:R-:W-:-:S06]  /*3f040*/  IMAD.MOV.U32 R215, RZ, RZ, R146 ;  /* 0x000000ffffd77224 */ /* 0x000fcc00078e0092 */
[----:B------:R-:W-:Y:S01]  /*3f050*/  IMAD.MOV.U32 R199, RZ, RZ, R143 ;  /* 0x000000ffffc77224 */ /* 0x000fe200078e008f */
[----:B------:R-:W-:Y:S01]  /*3f060*/  MOV R189, R140 ;  /* 0x0000008c00bd7202 */ /* 0x000fe20000000f00 */
[----:B------:R-:W-:Y:S02]  /*3f070*/  IMAD.MOV.U32 R190, RZ, RZ, R141 ;  /* 0x000000ffffbe7224 */ /* 0x000fe400078e008d */
[----:B------:R-:W-:Y:S01]  /*3f080*/  IMAD.MOV.U32 R191, RZ, RZ, R142 ;  /* 0x000000ffffbf7224 */ /* 0x000fe200078e008e */
[----:B------:R-:W-:Y:S01]  /*3f090*/  STL.64 [R1+0x5578], R198 ;  /* 0x005578c601007387 */ /* 0x000fe20000100a00 */
[----:B------:R-:W-:-:S03]  /*3f0a0*/  IMAD.MOV.U32 R212, RZ, RZ, R144 ;  /* 0x000000ffffd47224 */ /* 0x000fc600078e0090 */
[----:B------:R-:W-:Y:S04]  /*3f0b0*/  STL.64 [R1+0x5570], R196 ;  /* 0x005570c401007387 */ /* 0x000fe80000100a00 */
[----:B------:R-:W-:Y:S04]  /*3f0c0*/  STL.64 [R1+0x5568], R190 ;  /* 0x005568be01007387 */ /* 0x000fe80000100a00 */
[----:B------:R2:W-:Y:S01]  /*3f0d0*/  STL.64 [R1+0x5560], R188 ;  /* 0x005560bc01007387 */ /* 0x0005e20000100a00 */
[----:B----4-:R-:W-:Y:S03]  /*3f0e0*/  HMMA.1688.F32.TF32 R136, R232, R68, R136 ;  /* 0x00000044e888723c */ /* 0x010fe60000081088 */
[----:B------:R-:W-:Y:S11]  /*3f0f0*/  STL.64 [R1+0x5588], R214 ;  /* 0x005588d601007387 */ /* 0x000ff60000100a00 */
[----:B------:R-:W-:Y:S10]  /*3f100*/  @!UPT UIADD3 URZ, URZ, URZ, URZ ;  /* 0x0000003f3f3ff290 */ /* 0x000ff4000fffe03f */
[----:B------:R-:W-:-:S05]  /*3f110*/  MOV R213, R139 ;  /* 0x0000008b00d57202 */ /* 0x000fca0000000f00 */
[----:B------:R-:W-:Y:S04]  /*3f120*/  STL.64 [R1+0x5580], R212 ;  /* 0x005580d401007387 */ /* 0x000fe80000100a00 */
[----:B------:R-:W3:Y:S04]  /*3f130*/  LDL.LU R123, [R1+0x5894] ;  /* 0x00589400017b7983 */ /* 0x000ee80000300800 */
[----:B------:R-:W4:Y:S04]  /*3f140*/  LDL.LU R122, [R1+0x5890] ;  /* 0x00589000017a7983 */ /* 0x000f280000300800 */
[----:B------:R-:W2:Y:S04]  /*3f150*/  LDL.LU R119, [R1+0x588c] ;  /* 0x00588c0001777983 */ /* 0x000ea80000300800 */
[----:B------:R-:W2:Y:S04]  /*3f160*/  LDL.LU R110, [R1+0x5888] ;  /* 0x00588800016e7983 */ /* 0x000ea80000300800 */
[----:B------:R-:W4:Y:S04]  /*3f170*/  LDL.LU R118, [R1+0x5884] ;  /* 0x0058840001767983 */ /* 0x000f280000300800 */
[----:B------:R-:W4:Y:S04]  /*3f180*/  LDL.LU R115, [R1+0x5880] ;  /* 0x0058800001737983 */ /* 0x000f280000300800 */
[----:B------:R-:W4:Y:S04]  /*3f190*/  LDL.LU R114, [R1+0x587c] ;  /* 0x00587c0001727983 */ /* 0x000f280000300800 */
[----:B------:R-:W4:Y:S04]  /*3f1a0*/  LDL.LU R111, [R1+0x5878] ;  /* 0x00587800016f7983 */ /* 0x000f280000300800 */
[----:B------:R-:W4:Y:S04]  /*3f1b0*/  LDL.LU R224, [R1+0x2ef0] ;  /* 0x002ef00001e07983 */ /* 0x000f280000300800 */
[----:B------:R-:W4:Y:S04]  /*3f1c0*/  LDL.LU R225, [R1+0x2ef4] ;  /* 0x002ef40001e17983 */ /* 0x000f280000300800 */
[----:B------:R-:W4:Y:S01]  /*3f1d0*/  LDL.LU R226, [R1+0x2ef8] ;  /* 0x002ef80001e27983 */ /* 0x000f220000300800 */
[----:B------:R-:W-:Y:S01]  /*3f1e0*/  HMMA.1688.F32.TF32 R132, R232, R64, R132 ;  /* 0x00000040e884723c */ /* 0x000fe20000081084 */
[----:B------:R-:W-:Y:S01]  /*3f1f0*/  MOV R223, R126 ;  /* 0x0000007e00df7202 */ /* 0x000fe20000000f00 */
[----:B------:R-:W-:Y:S11]  /*3f200*/  IMAD.MOV.U32 R244, RZ, RZ, R127 ;  /* 0x000000fffff47224 */ /* 0x000ff600078e007f */
[----:B------:R-:W-:Y:S11]  /*3f210*/  @!UPT UIADD3 URZ, URZ, URZ, URZ ;  /* 0x0000003f3f3ff290 */ /* 0x000ff6000fffe03f */
[----:B------:R-:W-:Y:S02]  /*3f220*/  IMAD.MOV.U32 R203, RZ, RZ, R132 ;  /* 0x000000ffffcb7224 */ /* 0x000fe400078e0084 */
[----:B------:R-:W-:Y:S02]  /*3f230*/  IMAD.MOV.U32 R206, RZ, RZ, R133 ;  /* 0x000000ffffce7224 */ /* 0x000fe400078e0085 */
[----:B------:R-:W-:Y:S02]  /*3f240*/  IMAD.MOV.U32 R207, RZ, RZ, R134 ;  /* 0x000000ffffcf7224 */ /* 0x000fe400078e0086 */
[----:B------:R-:W-:Y:S02]  /*3f250*/  IMAD.MOV.U32 R5, RZ, RZ, R135 ;  /* 0x000000ffff057224 */ /* 0x000fe400078e0087 */
[----:B------:R-:W-:Y:S02]  /*3f260*/  IMAD.MOV.U32 R245, RZ, RZ, R130 ;  /* 0x000000fffff57224 */ /* 0x000fe400078e0082 */
[----:B------:R-:W-:-:S02]  /*3f270*/  IMAD.MOV.U32 R246, RZ, RZ, R131 ;  /* 0x000000fffff67224 */ /* 0x000fc400078e0083 */
[----:B------:R-:W-:Y:S02]  /*3f280*/  IMAD.MOV.U32 R204, RZ, RZ, R147 ;  /* 0x000000ffffcc7224 */ /* 0x000fe400078e0093 */
[----:B------:R-:W-:Y:S02]  /*3f290*/  IMAD.MOV.U32 R201, RZ, RZ, R136 ;  /* 0x000000ffffc97224 */ /* 0x000fe400078e0088 */
[----:B------:R-:W-:Y:S02]  /*3f2a0*/  IMAD.MOV.U32 R200, RZ, RZ, R137 ;  /* 0x000000ffffc87224 */ /* 0x000fe400078e0089 */
[----:B------:R-:W-:Y:S02]  /*3f2b0*/  IMAD.MOV.U32 R205, RZ, RZ, R138 ;  /* 0x000000ffffcd7224 */ /* 0x000fe400078e008a */
[----:B---3--:R-:W-:Y:S02]  /*3f2c0*/  IMAD.MOV.U32 R222, RZ, RZ, R123 ;  /* 0x000000ffffde7224 */ /* 0x008fe400078e007b */
[----:B--2---:R-:W-:-:S02]  /*3f2d0*/  IMAD.MOV.U32 R227, RZ, RZ, R110 ;  /* 0x000000ffffe37224 */ /* 0x004fc400078e006e */
[----:B------:R-:W2:Y:S04]  /*3f2e0*/  LDL.LU R110, [R1+0x5874] ;  /* 0x00587400016e7983 */ /* 0x000ea80000300800 */
[----:B------:R-:W3:Y:S04]  /*3f2f0*/  LDL.LU R132, [R1+0x2ea0] ;  /* 0x002ea00001847983 */ /* 0x000ee80000300800 */
[----:B------:R-:W3:Y:S01]  /*3f300*/  LDL.LU R133, [R1+0x2ea4] ;  /* 0x002ea40001857983 */ /* 0x000ee20000300800 */
[----:B----4-:R-:W-:-:S03]  /*3f310*/  IMAD.MOV.U32 R218, RZ, RZ, R115 ;  /* 0x000000ffffda7224 */ /* 0x010fc600078e0073 */
[----:B------:R-:W3:Y:S01]  /*3f320*/  LDL.LU R134, [R1+0x2ea8] ;  /* 0x002ea80001867983 */ /* 0x000ee20000300800 */
[----:B------:R-:W-:Y:S01]  /*3f330*/  IMAD.MOV.U32 R217, RZ, RZ, R114 ;  /* 0x000000ffffd97224 */ /* 0x000fe200078e0072 */
[----:B------:R-:W-:Y:S02]  /*3f340*/  MOV R216, R111 ;  /* 0x0000006f00d87202 */ /* 0x000fe40000000f00 */
[----:B------:R-:W3:Y:S01]  /*3f350*/  LDL.LU R135, [R1+0x2eac] ;  /* 0x002eac0001877983 */ /* 0x000ee20000300800 */
[----:B------:R-:W-:-:S03]  /*3f360*/  IMAD.MOV.U32 R219, RZ, RZ, R118 ;  /* 0x000000ffffdb7224 */ /* 0x000fc600078e0076 */
[----:B------:R-:W2:Y:S01]  /*3f370*/  LDL.LU R111, [R1+0x5870] ;  /* 0x00587000016f7983 */ /* 0x000ea20000300800 */
[----:B------:R-:W-:-:S03]  /*3f380*/  IMAD.MOV.U32 R220, RZ, RZ, R119 ;  /* 0x000000ffffdc7224 */ /* 0x000fc600078e0077 */
[----:B------:R-:W4:Y:S01]  /*3f390*/  LDL.LU R114, [R1+0x586c] ;  /* 0x00586c0001727983 */ /* 0x000f220000300800 */
[----:B------:R-:W-:-:S03]  /*3f3a0*/  IMAD.MOV.U32 R221, RZ, RZ, R122 ;  /* 0x000000ffffdd7224 */ /* 0x000fc600078e007a */
[----:B------:R-:W4:Y:S04]  /*3f3b0*/  LDL.LU R115, [R1+0x5868] ;  /* 0x0058680001737983 */ /* 0x000f280000300800 */
[----:B------:R-:W2:Y:S04]  /*3f3c0*/  LDL.LU R118, [R1+0x5864] ;  /* 0x0058640001767983 */ /* 0x000ea80000300800 */
[----:B------:R-:W2:Y:S04]  /*3f3d0*/  LDL.LU R119, [R1+0x5860] ;  /* 0x0058600001777983 */ /* 0x000ea80000300800 */
[----:B------:R-:W2:Y:S04]  /*3f3e0*/  LDL.LU R122, [R1+0x585c] ;  /* 0x00585c00017a7983 */ /* 0x000ea80000300800 */
[----:B------:R-:W2:Y:S04]  /*3f3f0*/  LDL.LU R123, [R1+0x5858] ;  /* 0x00585800017b7983 */ /* 0x000ea80000300800 */
[----:B------:R-:W2:Y:S04]  /*3f400*/  LDL.LU R126, [R1+0x5854] ;  /* 0x00585400017e7983 */ /* 0x000ea80000300800 */
[----:B-1----:R-:W2:Y:S04]  /*3f410*/  LDL.LU.64 R192, [R1+0x1f20] ;  /* 0x001f200001c07983 */ /* 0x002ea80000300a00 */
[----:B------:R-:W2:Y:S04]  /*3f420*/  LDL.LU.64 R194, [R1+0x1f28] ;  /* 0x001f280001c27983 */ /* 0x000ea80000300a00 */
[----:B------:R-:W3:Y:S04]  /*3f430*/  LDL.LU.64 R188, [R1+0x1f10] ;  /* 0x001f100001bc7983 */ /* 0x000ee80000300a00 */
[----:B------:R-:W3:Y:S04]  /*3f440*/  LDL.LU.64 R190, [R1+0x1f18] ;  /* 0x001f180001be7983 */ /* 0x000ee80000300a00 */
[----:B------:R-:W4:Y:S04]  /*3f450*/  LDL.LU.64 R184, [R1+0x1f00] ;  /* 0x001f000001b87983 */ /* 0x000f280000300a00 */
[----:B------:R-:W4:Y:S04]  /*3f460*/  LDL.LU.64 R186, [R1+0x1f08] ;  /* 0x001f080001ba7983 */ /* 0x000f280000300a00 */
[----:B------:R-:W4:Y:S04]  /*3f470*/  LDL.LU.64 R180, [R1+0x1ef0] ;  /* 0x001ef00001b47983 */ /* 0x000f280000300a00 */
[----:B------:R-:W4:Y:S04]  /*3f480*/  LDL.LU.64 R182, [R1+0x1ef8] ;  /* 0x001ef80001b67983 */ /* 0x000f280000300a00 */
[----:B------:R-:W4:Y:S04]  /*3f490*/  LDL.LU R127, [R1+0x5850] ;  /* 0x00585000017f7983 */ /* 0x000f280000300800 */
[----:B------:R-:W4:Y:S04]  /*3f4a0*/  LDL.LU R130, [R1+0x584c] ;  /* 0x00584c0001827983 */ /* 0x000f280000300800 */
[----:B------:R-:W4:Y:S04]  /*3f4b0*/  LDL.LU R131, [R1+0x5848] ;  /* 0x0058480001837983 */ /* 0x000f280000300800 */
[----:B------:R-:W4:Y:S04]  /*3f4c0*/  LDL.LU.64 R176, [R1+0x1ee0] ;  /* 0x001ee00001b07983 */ /* 0x000f280000300a00 */
        /* <DEDUP_REMOVED lines=21> */
[----:B------:R-:W-:Y:S04]  /*3f620*/  STL.64 [R1+0x55b8], R206 ;  /* 0x0055b8ce01007387 */ /* 0x000fe80000100a00 */
[----:B------:R-:W-:Y:S04]  /*3f630*/  STL.64 [R1+0x55b0], R204 ;  /* 0x0055b0cc01007387 */ /* 0x000fe80000100a00 */
[----:B------:R-:W-:Y:S04]  /*3f640*/  STL.64 [R1+0x5598], R202 ;  /* 0x005598ca01007387 */ /* 0x000fe80000100a00 */
[----:B------:R-:W-:Y:S01]  /*3f650*/  STL.64 [R1+0x5590], R200 ;  /* 0x005590c801007387 */ /* 0x000fe20000100a00 */
[----:B------:R-:W-:Y:S01]  /*3f660*/  IMAD.MOV.U32 R247, RZ, RZ, R6 ;  /* 0x000000fffff77224 */ /* 0x000fe200078e0006 */
[C---:B--2---:R-:W-:Y:S08]  /*3f670*/  HMMA.1688.F32.TF32 R192, R232.reuse, R60, R192 ;  /* 0x0000003ce8c0723c */ /* 0x044ff000000810c0 */
[C---:B---3--:R-:W-:Y:S08]  /*3f680*/  HMMA.1688.F32.TF32 R188, R232.reuse, R56, R188 ;  /* 0x00000038e8bc723c */ /* 0x048ff000000810bc */
[C---:B----4-:R-:W-:Y:S08]  /*3f690*/  HMMA.1688.F32.TF32 R184, R232.reuse, R52, R184 ;  /* 0x00000034e8b8723c */ /* 0x050ff000000810b8 */
[C---:B------:R-:W-:Y:S01]  /*3f6a0*/  HMMA.1688.F32.TF32 R180, R232.reuse, R48, R180 ;  /* 0x00000030e8b4723c */ /* 0x040fe200000810b4 */
[----:B------:R-:W-:Y:S07]  /*3f6b0*/  STL.64 [R1+0x14a0], R192 ;  /* 0x0014a0c001007387 */ /* 0x000fee0000100a00 */
[C---:B------:R-:W-:Y:S08]  /*3f6c0*/  HMMA.1688.F32.TF32 R176, R232.reuse, R44, R176 ;  /* 0x0000002ce8b0723c */ /* 0x040ff000000810b0 */
[C---:B------:R-:W-:Y:S08]  /*3f6d0*/  HMMA.1688.F32.TF32 R172, R232.reuse, R40, R172 ;  /* 0x00000028e8ac723c */ /* 0x040ff000000810ac */
[C---:B------:R-:W-:Y:S08]  /*3f6e0*/  HMMA.1688.F32.TF32 R168, R232.reuse, R36, R168 ;  /* 0x00000024e8a8723c */ /* 0x040ff000000810a8 */
[C---:B------:R-:W-:Y:S08]  /*3f6f0*/  HMMA.1688.F32.TF32 R164, R232.reuse, R32, R164 ;  /* 0x00000020e8a4723c */ /* 0x040ff000000810a4 */
[C---:B------:R-:W-:Y:S01]  /*3f700*/  HMMA.1688.F32.TF32 R160, R232.reuse, R28, R160 ;  /* 0x0000001ce8a0723c */ /* 0x040fe200000810a0 */
[----:B------:R-:W-:Y:S07]  /*3f710*/  STL.64 [R1+0x14a8], R194 ;  /* 0x0014a8c201007387 */ /* 0x000fee0000100a00 */
[C---:B------:R-:W-:Y:S01]  /*3f720*/  HMMA.1688.F32.TF32 R156, R232.reuse, R24, R156 ;  /* 0x00000018e89c723c */ /* 0x040fe2000008109c */
[----:B------:R-:W-:Y:S07]  /*3f730*/  STL.64 [R1+0x14d0], R188 ;  /* 0x0014d0bc01007387 */ /* 0x000fee0000100a00 */
[C---:B------:R-:W-:Y:S01]  /*3f740*/  HMMA.1688.F32.TF32 R152, R232.reuse, R20, R152 ;  /* 0x00000014e898723c */ /* 0x040fe20000081098 */
[----:B------:R-:W-:Y:S07]  /*3f750*/  STL.64 [R1+0x14d8], R190 ;  /* 0x0014d8be01007387 */ /* 0x000fee0000100a00 */
[C---:B------:R-:W-:Y:S01]  /*3f760*/  HMMA.1688.F32.TF32 R148, R232.reuse, R16, R148 ;  /* 0x00000010e894723c */ /* 0x040fe20000081094 */
[----:B------:R-:W-:Y:S07]  /*3f770*/  STL.64 [R1+0x1520], R184 ;  /* 0x001520b801007387 */ /* 0x000fee0000100a00 */
[C---:B------:R-:W-:Y:S01]  /*3f780*/  HMMA.1688.F32.TF32 R144, R232.reuse, R12, R144 ;  /* 0x0000000ce890723c */ /* 0x040fe20000081090 */
[----:B------:R-:W-:Y:S04]  /*3f790*/  STL.64 [R1+0x1528], R186 ;  /* 0x001528ba01007387 */ /* 0x000fe80000100a00 */
[----:B------:R-:W-:Y:S03]  /*3f7a0*/  STL.64 [R1+0x1530], R180 ;  /* 0x001530b401007387 */ /* 0x000fe60000100a00 */
[C---:B------:R-:W-:Y:S01]  /*3f7b0*/  HMMA.1688.F32.TF32 R140, R232.reuse, R8, R140 ;  /* 0x00000008e88c723c */ /* 0x040fe2000008108c */
[----:B------:R-:W-:Y:S04]  /*3f7c0*/  STL.64 [R1+0x1538], R182 ;  /* 0x001538b601007387 */ /* 0x000fe80000100a00 */
[----:B------:R-:W-:Y:S03]  /*3f7d0*/  STL.64 [R1+0x1550], R176 ;  /* 0x001550b001007387 */ /* 0x000fe60000100a00 */
[----:B------:R-:W-:Y:S01]  /*3f7e0*/  HMMA.1688.F32.TF32 R136, R232, R240, R136 ;  /* 0x000000f0e888723c */ /* 0x000fe20000081088 */
[----:B------:R-:W-:Y:S04]  /*3f7f0*/  STL.64 [R1+0x1558], R178 ;  /* 0x001558b201007387 */ /* 0x000fe80000100a00 */
[----:B------:R-:W-:Y:S03]  /*3f800*/  STL.64 [R1+0x1590], R172 ;  /* 0x001590ac01007387 */ /* 0x000fe60000100a00 */
[C---:B------:R-:W-:Y:S01]  /*3f810*/  HMMA.1688.F32.TF32 R132, R228.reuse, R130, R132 ;  /* 0x00000082e484723c */ /* 0x040fe20000081084 */
        /* <DEDUP_REMOVED lines=17> */
[----:B------:R-:W-:Y:S04]  /*3f930*/  STL.64 [R1+0x1740], R136 ;  /* 0x0017408801007387 */ /* 0x000fe80000100a00 */
[----:B------:R2:W-:Y:S04]  /*3f940*/  STL.64 [R1+0x1748], R138 ;  /* 0x0017488a01007387 */ /* 0x0005e80000100a00 */
[----:B------:R-:W-:Y:S01]  /*3f950*/  STL.64 [R1+0x17b0], R132 ;  /* 0x0017b08401007387 */ /* 0x000fe20000100a00 */
[C---:B-1----:R-:W-:Y:S03]  /*3f960*/  HMMA.1688.F32.TF32 R140, R228.reuse, R126, R216 ;  /* 0x0000007ee48c723c */ /* 0x042fe600000810d8 */
[----:B------:R1:W-:Y:S04]  /*3f970*/  STL.64 [R1+0x17b8], R134 ;  /* 0x0017b88601007387 */ /* 0x0003e80000100a00 */
[----:B------:R-:W-:Y:S01]  /*3f980*/  LDS R232, [R3+0x4080] ;  /* 0x0040800003e87984 */ /* 0x000fe20000000800 */
[C---:B--2---:R-:W-:Y:S03]  /*3f990*/  HMMA.1688.F32.TF32 R136, R228.reuse, R122, R224 ;  /* 0x0000007ae488723c */ /* 0x044fe600000810e0 */
[----:B------:R-:W-:Y:S04]  /*3f9a0*/  LDS R234, [R3+0x6080] ;  /* 0x0060800003ea7984 */ /* 0x000fe80000000800 */
[----:B------:R-:W-:Y:S01]  /*3f9b0*/  LDS R233, [R4+0x4080] ;  /* 0x0040800004e97984 */ /* 0x000fe20000000800 */
[----:B-1----:R-:W-:Y:S03]  /*3f9c0*/  HMMA.1688.F32.TF32 R132, R228, R118, R220 ;  /* 0x00000076e484723c */ /* 0x002fe600000810dc */
[----:B------:R-:W1:Y:S04]  /*3f9d0*/  LDS R235, [R4+0x6080] ;  /* 0x0060800004eb7984 */ /* 0x000e680000000800 */
[----:B------:R-:W-:Y:S04]  /*3f9e0*/  STL.64 [R1+0x17d0], R140 ;  /* 0x0017d08c01007387 */ /* 0x000fe80000100a00 */
[----:B------:R-:W-:Y:S11]  /*3f9f0*/  STL.64 [R1+0x17d8], R142 ;  /* 0x0017d88e01007387 */ /* 0x000ff60000100a00 */
[----:B------:R-:W-:Y:S01]  /*3fa00*/  @!UPT UIADD3 URZ, URZ, URZ, URZ ;  /* 0x0000003f3f3ff290 */ /* 0x000fe2000fffe03f */
[----:B------:R-:W-:Y:S01]  /*3fa10*/  STL.64 [R1+0x1850], R132 ;  /* 0x0018508401007387 */ /* 0x000fe20000100a00 */
[----:B------:R-:W-:-:S03]  /*3fa20*/  IMAD.MOV.U32 R241, RZ, RZ, R135 ;  /* 0x000000fffff17224 */ /* 0x000fc600078e0087 */
[----:B------:R-:W-:Y:S04]  /*3fa30*/  STL.64 [R1+0x17f0], R136 ;  /* 0x0017f08801007387 */ /* 0x000fe80000100a00 */
[----:B------:R2:W-:Y:S04]  /*3fa40*/  STL.64 [R1+0x17f8], R138 ;  /* 0x0017f88a01007387 */ /* 0x0005e80000100a00 */
[----:B------:R3:W-:Y:S01]  /*3fa50*/  STL [R1+0x1858], R134 ;  /* 0x0018588601007387 */ /* 0x0007e20000100800 */
[C---:B--2---:R-:W-:Y:S08]  /*3fa60*/  HMMA.1688.F32.TF32 R136, R228.reuse, R114, R248 ;  /* 0x00000072e488723c */ /* 0x044ff000000810f8 */
[----:B---3--:R-:W-:Y:S01]  /*3fa70*/  HMMA.1688.F32.TF32 R132, R228, R110, R236 ;  /* 0x0000006ee484723c */ /* 0x008fe200000810ec */
[----:B------:R-:W-:-:S06]  /*3fa80*/  IMAD.MOV.U32 R220, RZ, RZ, R43 ;  /* 0x000000ffffdc7224 */ /* 0x000fcc00078e002b */
[----:B------:R-:W-:Y:S02]  /*3fa90*/  IMAD.MOV.U32 R236, RZ, RZ, R59 ;  /* 0x000000ffffec7224 */ /* 0x000fe400078e003b */
[----:B------:R-:W-:-:S06]  /*3faa0*/  IMAD.MOV.U32 R237, RZ, RZ, R38 ;  /* 0x000000ffffed7224 */ /* 0x000fcc00078e0026 */
[----:B------:R2:W-:Y:S04]  /*3fab0*/  STL.64 [R1+0x1870], R136 ;  /* 0x0018708801007387 */ /* 0x0005e80000100a00 */
[----:B------:R3:W-:Y:S05]  /*3fac0*/  STL.64 [R1+0x1878], R138 ;  /* 0x0018788a01007387 */ /* 0x0007ea0000100a00 */
[----:B------:R-:W-:Y:S01]  /*3fad0*/  IMAD.MOV.U32 R240, RZ, RZ, R132 ;  /* 0x000000fffff07224 */ /* 0x000fe200078e0084 */
[----:B------:R-:W-:Y:S01]  /*3fae0*/  MOV R129, R133 ;  /* 0x0000008500817202 */ /* 0x000fe20000000f00 */
[----:B------:R-:W-:-:S02]  /*3faf0*/  IMAD.MOV.U32 R128, RZ, RZ, R134 ;  /* 0x000000ffff807224 */ /* 0x000fc400078e0086 */
[----:B------:R-:W-:Y:S02]  /*3fb00*/  IMAD.MOV.U32 R6, RZ, RZ, R135 ;  /* 0x000000ffff067224 */ /* 0x000fe400078e0087 */
[----:B------:R-:W-:Y:S01]  /*3fb10*/  HMMA.1688.F32.TF32 R132, R228, R106, R244 ;  /* 0x0000006ae484723c */ /* 0x000fe200000810f4 */
[----:B------:R-:W-:-:S06]  /*3fb20*/  IMAD.MOV.U32 R238, RZ, RZ, R39 ;  /* 0x000000ffffee7224 */ /* 0x000fcc00078e0027 */
[----:B------:R-:W-:Y:S01]  /*3fb30*/  MOV R244, R83 ;  /* 0x0000005300f47202 */ /* 0x000fe20000000f00 */
[----:B------:R-:W-:Y:S01]  /*3fb40*/  IMAD.MOV.U32 R245, RZ, RZ, R46 ;  /* 0x000000fffff57224 */ /* 0x000fe200078e002e */
[----:B------:R-:W4:Y:S01]  /*3fb50*/  LDL.LU R83, [R1+0x5844] ;  /* 0x0058440001537983 */ /* 0x000f220000300800 */
[----:B------:R-:W-:Y:S02]  /*3fb60*/  IMAD.MOV.U32 R246, RZ, RZ, R47 ;  /* 0x000000fffff67224 */ /* 0x000fe400078e002f */
[----:B------:R-:W-:Y:S01]  /*3fb70*/  IMAD.MOV.U32 R247, RZ, RZ, R50 ;  /* 0x000000fffff77224 */ /* 0x000fe200078e0032 */
[----:B------:R-:W4:Y:S04]  /*3fb80*/  LDL.LU R46, [R1+0x5840] ;  /* 0x00584000012e7983 */ /* 0x000f280000300800 */
[----:B------:R-:W4:Y:S01]  /*3fb90*/  LDL.LU R47, [R1+0x583c] ;  /* 0x00583c00012f7983 */ /* 0x000f220000300800 */
[----:B------:R-:W-:-:S03]  /*3fba0*/  MOV R239, R42 ;  /* 0x0000002a00ef7202 */ /* 0x000fc60000000f00 */
[----:B------:R-:W4:Y:S04]  /*3fbb0*/  LDL.LU R50, [R1+0x5838] ;  /* 0x0058380001327983 */ /* 0x000f280000300800 */
[----:B------:R-:W4:Y:S01]  /*3fbc0*/  LDL.LU R59, [R1+0x5834] ;  /* 0x00583400013b7983 */ /* 0x000f220000300800 */
[----:B------:R-:W-:-:S03]  /*3fbd0*/  IMAD.MOV.U32 R221, RZ, RZ, R26 ;  /* 0x000000ffffdd7224 */ /* 0x000fc600078e001a */
[----:B------:R-:W4:Y:S01]  /*3fbe0*/  LDL.LU R38, [R1+0x5830] ;  /* 0x0058300001267983 */ /* 0x000f220000300800 */
[----:B------:R-:W-:-:S03]  /*3fbf0*/  IMAD.MOV.U32 R222, RZ, RZ, R23 ;  /* 0x000000ffffde7224 */ /* 0x000fc600078e0017 */
[----:B------:R-:W4:Y:S01]  /*3fc00*/  LDL.LU R39, [R1+0x582c] ;  /* 0x00582c0001277983 */ /* 0x000f220000300800 */
[----:B------:R-:W-:-:S03]  /*3fc10*/  IMAD.MOV.U32 R223, RZ, RZ, R22 ;  /* 0x000000ffffdf7224 */ /* 0x000fc600078e0016 */
[----:B------:R-:W4:Y:S01]  /*3fc20*/  LDL.LU R42, [R1+0x5828] ;  /* 0x00582800012a7983 */ /* 0x000f220000300800 */
[----:B------:R-:W-:-:S03]  /*3fc30*/  IMAD.MOV.U32 R224, RZ, RZ, R35 ;  /* 0x000000ffffe07224 */ /* 0x000fc600078e0023 */
[----:B------:R-:W4:Y:S04]  /*3fc40*/  LDL.LU R43, [R1+0x5824] ;  /* 0x00582400012b7983 */ /* 0x000f280000300800 */
[----:B------:R-:W4:Y:S04]  /*3fc50*/  LDL.LU R26, [R1+0x5820] ;  /* 0x00582000011a7983 */ /* 0x000f280000300800 */
[----:B------:R-:W4:Y:S04]  /*3fc60*/  LDL.LU R23, [R1+0x581c] ;  /* 0x00581c0001177983 */ /* 0x000f280000300800 */
[----:B------:R-:W4:Y:S04]  /*3fc70*/  LDL.LU R22, [R1+0x5818] ;  /* 0x0058180001167983 */ /* 0x000f280000300800 */
[----:B------:R-:W4:Y:S01]  /*3fc80*/  LDL.LU R35, [R1+0x5814] ;  /* 0x0058140001237983 */ /* 0x000f220000300800 */
[----:B------:R-:W-:Y:S01]  /*3fc90*/  IMAD.MOV.U32 R225, RZ, RZ, R82 ;  /* 0x000000ffffe17224 */ /* 0x000fe200078e0052 */
[----:B------:R-:W-:Y:S01]  /*3fca0*/  MOV R226, R79 ;  /* 0x0000004f00e27202 */ /* 0x000fe20000000f00 */
[----:B------:R-:W-:Y:S01]  /*3fcb0*/  IMAD.MOV.U32 R227, RZ, RZ, R78 ;  /* 0x000000ffffe37224 */ /* 0x000fe200078e004e */
        /* <DEDUP_REMOVED lines=8> */
[----:B------:R-:W4:Y:S01]  /*3fd40*/  LDL.LU R34, [R1+0x5800] ;  /* 0x0058000001227983 */ /* 0x000f220000300800 */
[----:B------:R-:W-:Y:S01]  /*3fd50*/  IMAD.MOV.U32 R140, RZ, RZ, R27 ;  /* 0x000000ffff8c7224 */ /* 0x000fe200078e001b */
[----:B------:R-:W-:Y:S02]  /*3fd60*/  MOV R141, R58 ;  /* 0x0000003a008d7202 */ /* 0x000fe40000000f00 */
[----:B------:R-:W4:Y:S01]  /*3fd70*/  LDL.LU R31, [R1+0x57fc] ;  /* 0x0057fc00011f7983 */ /* 0x000f220000300800 */
[----:B------:R-:W-:-:S03]  /*3fd80*/  IMAD.MOV.U32 R142, RZ, RZ, R55 ;  /* 0x000000ffff8e7224 */ /* 0x000fc600078e0037 */
[----:B------:R-:W4:Y:S01]  /*3fd90*/  LDL.LU R30, [R1+0x57f8] ;  /* 0x0057f800011e7983 */ /* 0x000f220000300800 */
[----:B------:R-:W-:-:S03]  /*3fda0*/  IMAD.MOV.U32 R143, RZ, RZ, R54 ;  /* 0x000000ffff8f7224 */ /* 0x000fc600078e0036 */
[----:B------:R-:W4:Y:S01]  /*3fdb0*/  LDL.LU R27, [R1+0x57f4] ;  /* 0x0057f400011b7983 */ /* 0x000f220000300800 */
[----:B--2---:R-:W-:-:S03]  /*3fdc0*/  IMAD.MOV.U32 R136, RZ, RZ, R51 ;  /* 0x000000ffff887224 */ /* 0x004fc600078e0033 */
[----:B------:R-:W2:Y:S01]  /*3fdd0*/  LDL.LU R58, [R1+0x57f0] ;  /* 0x0057f000013a7983 */ /* 0x000ea20000300800 */
[----:B------:R-:W-:-:S03]  /*3fde0*/  IMAD.MOV.U32 R137, RZ, RZ, R74 ;  /* 0x000000ffff897224 */ /* 0x000fc600078e004a */
[----:B------:R-:W2:Y:S01]  /*3fdf0*/  LDL.LU R55, [R1+0x57ec] ;  /* 0x0057ec0001377983 */ /* 0x000ea20000300800 */
[----:B---3--:R-:W-:-:S03]  /*3fe00*/  IMAD.MOV.U32 R138, RZ, RZ, R71 ;  /* 0x000000ffff8a7224 */ /* 0x008fc600078e0047 */
[----:B------:R-:W3:Y:S01]  /*3fe10*/  LDL.LU R54, [R1+0x57e8] ;  /* 0x0057e80001367983 */ /* 0x000ee20000300800 */
[----:B------:R-:W-:-:S03]  /*3fe20*/  IMAD.MOV.U32 R139, RZ, RZ, R70 ;  /* 0x000000ffff8b7224 */ /* 0x000fc600078e0046 */
[----:B------:R-:W2:Y:S01]  /*3fe30*/  LDL.LU R51, [R1+0x57e4] ;  /* 0x0057e40001337983 */ /* 0x000ea20000300800 */
[----:B------:R-:W-:-:S03]  /*3fe40*/  MOV R144, R67 ;  /* 0x0000004300907202 */ /* 0x000fc60000000f00 */
[----:B------:R-:W2:Y:S01]  /*3fe50*/  LDL.LU R74, [R1+0x57e0] ;  /* 0x0057e000014a7983 */ /* 0x000ea20000300800 */
[----:B------:R-:W-:-:S03]  /*3fe60*/  IMAD.MOV.U32 R145, RZ, RZ, R66 ;  /* 0x000000ffff917224 */ /* 0x000fc600078e0042 */
[----:B------:R-:W2:Y:S01]  /*3fe70*/  LDL.LU R71, [R1+0x57dc] ;  /* 0x0057dc0001477983 */ /* 0x000ea20000300800 */
[----:B------:R-:W-:-:S03]  /*3fe80*/  IMAD.MOV.U32 R146, RZ, RZ, R63 ;  /* 0x000000ffff927224 */ /* 0x000fc600078e003f */
[----:B------:R-:W2:Y:S01]  /*3fe90*/  LDL.LU R70, [R1+0x57d8] ;  /* 0x0057d80001467983 */ /* 0x000ea20000300800 */
[----:B------:R-:W-:-:S03]  /*3fea0*/  IMAD.MOV.U32 R147, RZ, RZ, R62 ;  /* 0x000000ffff937224 */ /* 0x000fc600078e003e */
[----:B------:R-:W2:Y:S04]  /*3feb0*/  LDL.LU R67, [R1+0x57d4] ;  /* 0x0057d40001437983 */ /* 0x000ea80000300800 */
[----:B------:R-:W2:Y:S04]  /*3fec0*/  LDL.LU R66, [R1+0x57d0] ;  /* 0x0057d00001427983 */ /* 0x000ea80000300800 */
[----:B------:R-:W2:Y:S04]  /*3fed0*/  LDL.LU R63, [R1+0x57cc] ;  /* 0x0057cc00013f7983 */ /* 0x000ea80000300800 */
[----:B------:R-:W2:Y:S01]  /*3fee0*/  LDL.LU R62, [R1+0x57c8] ;  /* 0x0057c800013e7983 */ /* 0x000ea20000300800 */
[----:B----4-:R-:W-:Y:S01]  /*3fef0*/  MOV R155, R46 ;  /* 0x0000002e009b7202 */ /* 0x010fe20000000f00 */
[----:B------:R-:W-:-:S02]  /*3ff00*/  IMAD.MOV.U32 R154, RZ, RZ, R47 ;  /* 0x000000ffff9a7224 */ /* 0x000fc400078e002f */
[----:B------:R-:W-:Y:S02]  /*3ff10*/  IMAD.MOV.U32 R153, RZ, RZ, R50 ;  /* 0x000000ffff997224 */ /* 0x000fe400078e0032 */
[----:B------:R-:W-:Y:S02]  /*3ff20*/  IMAD.MOV.U32 R152, RZ, RZ, R59 ;  /* 0x000000ffff987224 */ /* 0x000fe400078e003b */
[----:B------:R-:W4:Y:S04]  /*3ff30*/  LDL.LU R59, [R1+0x57c4] ;  /* 0x0057c400013b7983 */ /* 0x000f280000300800 */
[----:B------:R-:W4:Y:S04]  /*3ff40*/  LDL.LU R50, [R1+0x57c0] ;  /* 0x0057c00001327983 */ /* 0x000f280000300800 */
[----:B------:R-:W4:Y:S01]  /*3ff50*/  LDL.LU R47, [R1+0x57bc] ;  /* 0x0057bc00012f7983 */ /* 0x000f220000300800 */
[----:B------:R-:W-:-:S02]  /*3ff60*/  IMAD.MOV.U32 R158, RZ, RZ, R39 ;  /* 0x000000ffff9e7224 */ /* 0x000fc400078e0027 */
[----:B------:R-:W-:Y:S01]  /*3ff70*/  IMAD.MOV.U32 R157, RZ, RZ, R42 ;  /* 0x000000ffff9d7224 */ /* 0x000fe200078e002a */
[----:B------:R-:W4:Y:S01]  /*3ff80*/  LDL.LU R46, [R1+0x57b8] ;  /* 0x0057b800012e7983 */ /* 0x000f220000300800 */
[----:B------:R-:W-:-:S03]  /*3ff90*/  IMAD.MOV.U32 R156, RZ, RZ, R43 ;  /* 0x000000ffff9c7224 */ /* 0x000fc600078e002b */
[----:B------:R-:W4:Y:S01]  /*3ffa0*/  LDL.LU R43, [R1+0x57b4] ;  /* 0x0057b400012b7983 */ /* 0x000f220000300800 */
[----:B------:R-:W-:-:S03]  /*3ffb0*/  IMAD.MOV.U32 R159, RZ, RZ, R38 ;  /* 0x000000ffff9f7224 */ /* 0x000fc600078e0026 */
[----:B------:R-:W4:Y:S04]  /*3ffc0*/  LDL.LU R42, [R1+0x57b0] ;  /* 0x0057b000012a7983 */ /* 0x000f280000300800 */
[----:B------:R-:W4:Y:S04]  /*3ffd0*/  LDL.LU R39, [R1+0x57ac] ;  /* 0x0057ac0001277983 */ /* 0x000f280000300800 */
[----:B------:R-:W4:Y:S01]  /*3ffe0*/  LDL.LU R38, [R1+0x57a8] ;  /* 0x0057a80001267983 */ /* 0x000f220000300800 */
[----:B------:R-:W-:-:S03]  /*3fff0*/  IMAD.MOV.U32 R160, RZ, RZ, R35 ;  /* 0x000000ffffa07224 */ /* 0x000fc600078e0023 */
[----:B------:R-:W4:Y:S01]  /*40000*/  LDL.LU R35, [R1+0x57a4] ;  /* 0x0057a40001237983 */ /* 0x000f220000300800 */
[----:B------:R-:W-:Y:S01]  /*40010*/  IMAD.MOV.U32 R161, RZ, RZ, R22 ;  /* 0x000000ffffa17224 */ /* 0x000fe200078e0016 */
[----:B------:R-:W-:Y:S01]  /*40020*/  MOV R162, R23 ;  /* 0x0000001700a27202 */ /* 0x000fe20000000f00 */
[----:B------:R-:W-:Y:S01]  /*40030*/  IMAD.MOV.U32 R163, RZ, RZ, R26 ;  /* 0x000000ffffa37224 */ /* 0x000fe200078e001a */
[----:B------:R-:W4:Y:S04]  /*40040*/  LDL.LU R22, [R1+0x57a0] ;  /* 0x0057a00001167983 */ /* 0x000f280000300800 */
[----:B------:R-:W4:Y:S04]  /*40050*/  LDL.LU R23, [R1+0x579c] ;  /* 0x00579c0001177983 */ /* 0x000f280000300800 */
[----:B------:R-:W4:Y:S01]  /*40060*/  LDL.LU R26, [R1+0x5798] ;  /* 0x00579800011a7983 */ /* 0x000f220000300800 */
[----:B------:R-:W-:-:S02]  /*40070*/  IMAD.MOV.U32 R171, RZ, RZ, R34 ;  /* 0x000000ffffab7224 */ /* 0x000fc400078e0022 */
[----:B------:R-:W-:Y:S02]  /*40080*/  IMAD.MOV.U32 R170, RZ, RZ, R31 ;  /* 0x000000ffffaa7224 */ /* 0x000fe400078e001f */
[----:B------:R-:W-:Y:S02]  /*40090*/  IMAD.MOV.U32 R169, RZ, RZ, R30 ;  /* 0x000000ffffa97224 */ /* 0x000fe400078e001e */
[----:B------:R-:W-:Y:S02]  /*400a0*/  IMAD.MOV.U32 R168, RZ, RZ, R27 ;  /* 0x000000ffffa87224 */ /* 0x000fe400078e001b */
[----:B------:R-:W4:Y:S04]  /*400b0*/  LDL.LU R27, [R1+0x5794] ;  /* 0x00579400011b7983 */ /* 0x000f280000300800 */
[----:B------:R-:W4:Y:S04]  /*400c0*/  LDL.LU R30, [R1+0x5790] ;  /* 0x00579000011e7983 */ /* 0x000f280000300800 */
[----:B------:R-:W4:Y:S04]  /*400d0*/  LDL.LU R31, [R1+0x578c] ;  /* 0x00578c00011f7983 */ /* 0x000f280000300800 */
[----:B------:R-:W4:Y:S01]  /*400e0*/  LDL.LU R34, [R1+0x5788] ;  /* 0x0057880001227983 */ /* 0x000f220000300800 */
[----:B---3--:R-:W-:Y:S01]  /*400f0*/  IMAD.MOV.U32 R173, RZ, RZ, R54 ;  /* 0x000000ffffad7224 */ /* 0x008fe200078e0036 */
[----:B--2---:R-:W-:Y:S01]  /*40100*/  MOV R172, R51 ;  /* 0x0000003300ac7202 */ /* 0x004fe20000000f00 */
[----:B------:R-:W-:-:S02]  /*40110*/  IMAD.MOV.U32 R174, RZ, RZ, R55 ;  /* 0x000000ffffae7224 */ /* 0x000fc400078e0037 */
[----:B------:R-:W-:Y:S02]  /*40120*/  IMAD.MOV.U32 R175, RZ, RZ, R58 ;  /* 0x000000ffffaf7224 */ /* 0x000fe400078e003a */
[----:B------:R-:W-:Y:S02]  /*40130*/  IMAD.MOV.U32 R179, RZ, RZ, R74 ;  /* 0x000000ffffb37224 */ /* 0x000fe400078e004a */
[----:B------:R-:W-:Y:S02]  /*40140*/  IMAD.MOV.U32 R178, RZ, RZ, R71 ;  /* 0x000000ffffb27224 */ /* 0x000fe400078e0047 */
[----:B------:R-:W-:Y:S02]  /*40150*/  IMAD.MOV.U32 R177, RZ, RZ, R70 ;  /* 0x000000ffffb17224 */ /* 0x000fe400078e0046 */
[----:B------:R-:W-:Y:S01]  /*40160*/  IMAD.MOV.U32 R176, RZ, RZ, R67 ;  /* 0x000000ffffb07224 */ /* 0x000fe200078e0043 */
[----:B------:R-:W-:Y:S01]  /*40170*/  MOV R183, R66 ;  /* 0x0000004200b77202 */ /* 0x000fe20000000f00 */
[----:B------:R-:W-:-:S02]  /*40180*/  IMAD.MOV.U32 R182, RZ, RZ, R63 ;  /* 0x000000ffffb67224 */ /* 0x000fc400078e003f */
[----:B------:R-:W-:Y:S02]  /*40190*/  IMAD.MOV.U32 R181, RZ, RZ, R62 ;  /* 0x000000ffffb57224 */ /* 0x000fe400078e003e */
[----:B------:R-:W-:Y:S01]  /*401a0*/  IMAD.MOV.U32 R164, RZ, RZ, R75 ;  /* 0x000000ffffa47224 */ /* 0x000fe200078e004b */
[----:B------:R-:W-:Y:S01]  /*401b0*/  MOV R166, R79 ;  /* 0x0000004f00a67202 */ /* 0x000fe20000000f00 */
[----:B------:R-:W-:Y:S02]  /*401c0*/  IMAD.MOV.U32 R165, RZ, RZ, R78 ;  /* 0x000000ffffa57224 */ /* 0x000fe400078e004e */
[----:B------:R-:W-:Y:S02]  /*401d0*/  IMAD.MOV.U32 R167, RZ, RZ, R82 ;  /* 0x000000ffffa77224 */ /* 0x000fe400078e0052 */
[----:B------:R-:W-:Y:S02]  /*401e0*/  IMAD.MOV.U32 R148, RZ, RZ, R83 ;  /* 0x000000ffff947224 */ /* 0x000fe400078e0053 */
[----:B------:R-:W-:-:S02]  /*401f0*/  IMAD.MOV.U32 R149, RZ, RZ, R86 ;  /* 0x000000ffff957224 */ /* 0x000fc400078e0056 */
[----:B------:R-:W-:Y:S02]  /*40200*/  IMAD.MOV.U32 R150, RZ, RZ, R87 ;  /* 0x000000ffff967224 */ /* 0x000fe400078e0057 */
[----:B------:R-:W-:Y:S02]  /*40210*/  IMAD.MOV.U32 R13, RZ, RZ, R132 ;  /* 0x000000ffff0d7224 */ /* 0x000fe400078e0084 */
[----:B------:R-:W-:Y:S02]  /*40220*/  IMAD.MOV.U32 R151, RZ, RZ, R90 ;  /* 0x000000ffff977224 */ /* 0x000fe400078e005a */
[----:B------:R-:W-:Y:S01]  /*40230*/  IMAD.MOV.U32 R12, RZ, RZ, R133 ;  /* 0x000000ffff0c7224 */ /* 0x000fe200078e0085 */
[----:B------:R-:W-:Y:S01]  /*40240*/  MOV R133, R103 ;  /* 0x0000006700857202 */ /* 0x000fe20000000f00 */
[----:B------:R-:W-:Y:S02]  /*40250*/  IMAD.MOV.U32 R132, RZ, RZ, R102 ;  /* 0x000000ffff847224 */ /* 0x000fe400078e0066 */
[----:B------:R-:W-:-:S02]  /*40260*/  IMAD.MOV.U32 R9, RZ, RZ, R134 ;  /* 0x000000ffff097224 */ /* 0x000fc400078e0086 */
[----:B------:R-:W-:Y:S02]  /*40270*/  IMAD.MOV.U32 R8, RZ, RZ, R135 ;  /* 0x000000ffff087224 */ /* 0x000fe400078e0087 */
[----:B------:R-:W-:Y:S02]  /*40280*/  IMAD.MOV.U32 R134, RZ, RZ, R91 ;  /* 0x000000ffff867224 */ /* 0x000fe400078e005b */
[----:B------:R-:W-:Y:S02]  /*40290*/  IMAD.MOV.U32 R135, RZ, RZ, R98 ;  /* 0x000000ffff877224 */ /* 0x000fe400078e0062 */
[----:B------:R-:W-:Y:S02]  /*402a0*/  IMAD.MOV.U32 R248, RZ, RZ, R99 ;  /* 0x000000fffff87224 */ /* 0x000fe400078e0063 */
[----:B------:R-:W-:Y:S02]  /*402b0*/  IMAD.MOV.U32 R249, RZ, RZ, R94 ;  /* 0x000000fffff97224 */ /* 0x000fe400078e005e */
[----:B------:R-:W-:-:S02]  /*402c0*/  IMAD.MOV.U32 R250, RZ, RZ, R95 ;  /* 0x000000fffffa7224 */ /* 0x000fc400078e005f */
[----:B----4-:R-:W-:Y:S02]  /*402d0*/  IMAD.MOV.U32 R187, RZ, RZ, R50 ;  /* 0x000000ffffbb7224 */ /* 0x010fe400078e0032 */
[----:B------:R-:W-:Y:S02]  /*402e0*/  IMAD.MOV.U32 R186, RZ, RZ, R47 ;  /* 0x000000ffffba7224 */ /* 0x000fe400078e002f */
[----:B------:R-:W-:Y:S02]  /*402f0*/  IMAD.MOV.U32 R185, RZ, RZ, R46 ;  /* 0x000000ffffb97224 */ /* 0x000fe400078e002e */
[----:B------:R-:W-:Y:S02]  /*40300*/  IMAD.MOV.U32 R184, RZ, RZ, R43 ;  /* 0x000000ffffb87224 */ /* 0x000fe400078e002b */
[----:B------:R-:W-:Y:S02]  /*40310*/  IMAD.MOV.U32 R211, RZ, RZ, R42 ;  /* 0x000000ffffd37224 */ /* 0x000fe400078e002a */
[----:B------:R-:W-:Y:S01]  /*40320*/  IMAD.MOV.U32 R210, RZ, RZ, R39 ;  /* 0x000000ffffd27224 */ /* 0x000fe200078e0027 */
[----:B------:R-:W-:Y:S01]  /*40330*/  MOV R209, R38 ;  /* 0x0000002600d17202 */ /* 0x000fe20000000f00 */
[----:B------:R-:W-:-:S02]  /*40340*/  IMAD.MOV.U32 R208, RZ, RZ, R35 ;  /* 0x000000ffffd07224 */ /* 0x000fc400078e0023 */
[----:B------:R-:W2:Y:S04]  /*40350*/  LDL.LU R35, [R1+0x5784] ;  /* 0x0057840001237983 */ /* 0x000ea80000300800 */
[----:B------:R-:W3:Y:S04]  /*40360*/  LDL.LU R38, [R1+0x5780] ;  /* 0x0057800001267983 */ /* 0x000ee80000300800 */
[----:B------:R-:W3:Y:S04]  /*40370*/  LDL.LU R39, [R1+0x577c] ;  /* 0x00577c0001277983 */ /* 0x000ee80000300800 */
[----:B------:R-:W4:Y:S04]  /*40380*/  LDL.LU R42, [R1+0x5778] ;  /* 0x00577800012a7983 */ /* 0x000f280000300800 */
[----:B------:R-:W4:Y:S04]  /*40390*/  LDL.LU R43, [R1+0x5774] ;  /* 0x00577400012b7983 */ /* 0x000f280000300800 */
[----:B------:R-:W2:Y:S04]  /*403a0*/  LDL.LU R46, [R1+0x5770] ;  /* 0x00577000012e7983 */ /* 0x000ea80000300800 */
[----:B------:R-:W2:Y:S04]  /*403b0*/  LDL.LU R47, [R1+0x576c] ;  /* 0x00576c00012f7983 */ /* 0x000ea80000300800 */
[----:B------:R-:W2:Y:S01]  /*403c0*/  LDL.LU R50, [R1+0x5768] ;  /* 0x0057680001327983 */ /* 0x000ea20000300800 */
[----:B------:R-:W-:-:S03]  /*403d0*/  IMAD.MOV.U32 R180, RZ, RZ, R59 ;  /* 0x000000ffffb47224 */ /* 0x000fc600078e003b */
[----:B------:R-:W2:Y:S04]  /*403e0*/  LDL.LU R51, [R1+0x5764] ;  /* 0x0057640001337983 */ /* 0x000ea80000300800 */
[----:B------:R-:W3:Y:S04]  /*403f0*/  LDL.LU R54, [R1+0x5760] ;  /* 0x0057600001367983 */ /* 0x000ee80000300800 */
        /* <DEDUP_REMOVED lines=24> */
[----:B------:R-:W3:Y:S01]  /*40580*/  LDL.LU R95, [R1+0x56fc] ;  /* 0x0056fc00015f7983 */ /* 0x000ee20000300800 */
[----:B------:R-:W-:Y:S01]  /*40590*/  IMAD.MOV.U32 R251, RZ, RZ, R7 ;  /* 0x000000fffffb7224 */ /* 0x000fe200078e0007 */
[C---:B--2---:R-:W-:Y:S08]  /*405a0*/  HMMA.1688.F32.TF32 R140, R228.reuse, R50, R140 ;  /* 0x00000032e48c723c */ /* 0x044ff0000008108c */
[C---:B---3--:R-:W-:Y:S11]  /*405b0*/  HMMA.1688.F32.TF32 R180, R228.reuse, R94, R180 ;  /* 0x0000005ee4b4723c */ /* 0x048ff600000810b4 */
[----:B------:R-:W-:Y:S11]  /*405c0*/  @!UPT UIADD3 URZ, URZ, URZ, URZ ;  /* 0x0000003f3f3ff290 */ /* 0x000ff6000fffe03f */
[----:B------:R-:W-:Y:S02]  /*405d0*/  @!UPT UIADD3 URZ, URZ, URZ, URZ ;  /* 0x0000003f3f3ff290 */ /* 0x000fe4000fffe03f */
[----:B------:R-:W-:Y:S02]  /*405e0*/  IMAD.MOV.U32 R125, RZ, RZ, R180 ;  /* 0x000000ffff7d7224 */ /* 0x000fe400078e00b4 */
[----:B------:R-:W-:Y:S02]  /*405f0*/  IMAD.MOV.U32 R124, RZ, RZ, R181 ;  /* 0x000000ffff7c7224 */ /* 0x000fe400078e00b5 */
[----:B------:R-:W-:Y:S02]  /*40600*/  IMAD.MOV.U32 R121, RZ, RZ, R182 ;  /* 0x000000ffff797224 */ /* 0x000fe400078e00b6 */
[----:B------:R-:W-:Y:S02]  /*40610*/  IMAD.MOV.U32 R120, RZ, RZ, R183 ;  /* 0x000000ffff787224 */ /* 0x000fe400078e00b7 */
[C---:B------:R-:W-:Y:S08]  /*40620*/  HMMA.1688.F32.TF32 R180, R228.reuse, R90, R176 ;  /* 0x0000005ae4b4723c */ /* 0x040ff000000810b0 */
[C---:B------:R-:W-:Y:S08]  /*40630*/  HMMA.1688.F32.TF32 R176, R228.reuse, R86, R172 ;  /* 0x00000056e4b0723c */ /* 0x040ff000000810ac */
[C---:B------:R-:W-:Y:S08]  /*40640*/  HMMA.1688.F32.TF32 R172, R228.reuse, R82, R168 ;  /* 0x00000052e4ac723c */ /* 0x040ff000000810a8 */
        /* <DEDUP_REMOVED lines=13> */
[C---:B----4-:R-:W-:Y:S01]  /*40720*/  HMMA.1688.F32.TF32 R132, R228.reuse, R42, R216 ;  /* 0x0000002ae484723c */ /* 0x050fe200000810d8 */
        /* <DEDUP_REMOVED lines=18> */
[----:B------:R3:W-:Y:S01]  /*40850*/  STL.64 [R1+0x2eb8], R138 ;  /* 0x002eb88a01007387 */ /* 0x0007e20000100a00 */
[C---:B--2---:R-:W-:Y:S03]  /*40860*/  HMMA.1688.F32.TF32 R140, R228.reuse, R38, R224 ;  /* 0x00000026e48c723c */ /* 0x044fe600000810e0 */
[----:B------:R-:W-:Y:S04]  /*40870*/  STL.64 [R1+0x2ea0], R132 ;  /* 0x002ea08401007387 */ /* 0x000fe80000100a00 */
[----:B------:R2:W-:Y:S01]  /*40880*/  STL.64 [R1+0x2ea8], R134 ;  /* 0x002ea88601007387 */ /* 0x0005e20000100a00 */
[C---:B---3--:R-:W-:Y:S08]  /*40890*/  HMMA.1688.F32.TF32 R136, R228.reuse, R34, R220 ;  /* 0x00000022e488723c */ /* 0x048ff000000810dc */
[----:B--2---:R-:W-:Y:S07]  /*408a0*/  HMMA.1688.F32.TF32 R132, R228, R30, R248 ;  /* 0x0000001ee484723c */ /* 0x004fee00000810f8 */
        /* <DEDUP_REMOVED lines=8> */
[C---:B--2---:R-:W-:Y:S03]  /*40930*/  HMMA.1688.F32.TF32 R136, R228.reuse, R26, R236 ;  /* 0x0000001ae488723c */ /* 0x044fe600000810ec */
[----:B------:R-:W2:Y:S05]  /*40940*/  LDL.LU R236, [R1+0x2bd0] ;  /* 0x002bd00001ec7983 */ /* 0x000eaa0000300800 */
[----:B---3--:R-:W-:Y:S01]  /*40950*/  HMMA.1688.F32.TF32 R132, R228, R22, R244 ;  /* 0x00000016e484723c */ /* 0x008fe200000810f4 */
[----:B------:R-:W-:Y:S01]  /*40960*/  IMAD.MOV.U32 R237, RZ, RZ, R14 ;  /* 0x000000ffffed7224 */ /* 0x000fe200078e000e */
[----:B------:R-:W-:Y:S01]  /*40970*/  MOV R238, R10 ;  /* 0x0000000a00ee7202 */ /* 0x000fe20000000f00 */
[----:B------:R-:W-:Y:S11]  /*40980*/  IMAD.MOV.U32 R239, RZ, RZ, R242 ;  /* 0x000000ffffef7224 */ /* 0x000ff600078e00f2 */
[----:B------:R-:W-:Y:S01]  /*40990*/  @!UPT UIADD3 URZ, URZ, URZ, URZ ;  /* 0x0000003f3f3ff290 */ /* 0x000fe2000fffe03f */
[----:B------:R-:W-:Y:S04]  /*409a0*/  STL.64 [R1+0x2e60], R136 ;  /* 0x002e608801007387 */ /* 0x000fe80000100a00 */
[----:B------:R-:W-:Y:S04]  /*409b0*/  STL.64 [R1+0x2e68], R138 ;  /* 0x002e688a01007387 */ /* 0x000fe80000100a00 */
[----:B------:R3:W-:Y:S04]  /*409c0*/  STL.64 [R1+0x2e50], R132 ;  /* 0x002e508401007387 */ /* 0x0007e80000100a00 */
[----:B------:R4:W-:Y:S04]  /*409d0*/  STL.64 [R1+0x2e58], R134 ;  /* 0x002e588601007387 */ /* 0x0009e80000100a00 */
[----:B------:R-:W2:Y:S04]  /*409e0*/  LDL.LU R14, [R1+0x56f8] ;  /* 0x0056f800010e7983 */ /* 0x000ea80000300800 */
[----:B------:R-:W3:Y:S04]  /*409f0*/  LDL.LU R10, [R1+0x56f4] ;  /* 0x0056f400010a7983 */ /* 0x000ee80000300800 */
[----:B------:R-:W4:Y:S01]  /*40a00*/  LDL.LU R242, [R1+0x56f0] ;  /* 0x0056f00001f27983 */ /* 0x000f220000300800 */
[----:B------:R-:W-:-:S02]  /*40a10*/  IMAD.MOV.U32 R248, RZ, RZ, R11 ;  /* 0x000000fffff87224 */ /* 0x000fc400078e000b */
[----:B------:R-:W-:Y:S01]  /*40a20*/  IMAD.MOV.U32 R249, RZ, RZ, R19 ;  /* 0x000000fffff97224 */ /* 0x000fe200078e0013 */
[----:B------:R-:W4:Y:S01]  /*40a30*/  LDL.LU R11, [R1+0x56ec] ;  /* 0x0056ec00010b7983 */ /* 0x000f220000300800 */
[----:B------:R-:W-:Y:S02]  /*40a40*/  IMAD.MOV.U32 R250, RZ, RZ, R18 ;  /* 0x000000fffffa7224 */ /* 0x000fe400078e0012 */
[----:B------:R-:W-:Y:S01]  /*40a50*/  IMAD.MOV.U32 R251, RZ, RZ, R15 ;  /* 0x000000fffffb7224 */ /* 0x000fe200078e000f */
[----:B------:R-:W4:Y:S04]  /*40a60*/  LDL.LU R19, [R1+0x56e8] ;  /* 0x0056e80001137983 */ /* 0x000f280000300800 */
[----:B------:R-:W4:Y:S04]  /*40a70*/  LDL.LU R18, [R1+0x56e4] ;  /* 0x0056e40001127983 */ /* 0x000f280000300800 */
[----:B------:R-:W4:Y:S04]  /*40a80*/  LDL.LU R15, [R1+0x56e0] ;  /* 0x0056e000010f7983 */ /* 0x000f280000300800 */
[----:B------:R-:W4:Y:S01]  /*40a90*/  LDL.LU R220, [R1+0x2bf0] ;  /* 0x002bf00001dc7983 */ /* 0x000f220000300800 */
[----:B--2---:R-:W-:Y:S01]  /*40aa0*/  IMAD.MOV.U32 R223, RZ, RZ, R14 ;  /* 0x000000ffffdf7224 */ /* 0x004fe200078e000e */
[----:B---3--:R-:W-:Y:S01]  /*40ab0*/  MOV R222, R10 ;  /* 0x0000000a00de7202 */ /* 0x008fe20000000f00 */
[----:B----4-:R-:W-:-:S02]  /*40ac0*/  IMAD.MOV.U32 R221, RZ, RZ, R242 ;  /* 0x000000ffffdd7224 */ /* 0x010fc400078e00f2 */
[----:B------:R-:W2:Y:S04]  /*40ad0*/  LDL.LU R242, [R1+0x56dc] ;  /* 0x0056dc0001f27983 */ /* 0x000ea80000300800 */
[----:B------:R-:W3:Y:S04]  /*40ae0*/  LDL.LU R10, [R1+0x56d8] ;  /* 0x0056d800010a7983 */ /* 0x000ee80000300800 */
[----:B------:R-:W4:Y:S04]  /*40af0*/  LDL.LU R14, [R1+0x56d4] ;  /* 0x0056d400010e7983 */ /* 0x000f280000300800 */
[----:B------:R-:W4:Y:S04]  /*40b00*/  LDL.LU R216, [R1+0x2c10] ;  /* 0x002c100001d87983 */ /* 0x000f280000300800 */
[----:B------:R-:W4:Y:S04]  /*40b10*/  LDL.LU R217, [R1+0x2c14] ;  /* 0x002c140001d97983 */ /* 0x000f280000300800 */
[----:B------:R-:W4:Y:S04]  /*40b20*/  LDL.LU R218, [R1+0x2c18] ;  /* 0x002c180001da7983 */ /* 0x000f280000300800 */
[----:B------:R-:W4:Y:S04]  /*40b30*/  LDL.LU R219, [R1+0x2c1c] ;  /* 0x002c1c0001db7983 */ /* 0x000f280000300800 */
[----:B------:R-:W1:Y:S01]  /*40b40*/  LDL.LU R132, [R1+0x2c20] ;  /* 0x002c200001847983 */ /* 0x000e620000300800 */
[C---:B------:R-:W-:Y:S08]  /*40b50*/  HMMA.1688.F32.TF32 R188, R228.reuse, R102, R208 ;  /* 0x00000066e4bc723c */ /* 0x040ff000000810d0 */
[----:B------:R-:W-:Y:S01]  /*40b60*/  HMMA.1688.F32.TF32 R184, R228, R98, R184 ;  /* 0x00000062e4b8723c */ /* 0x000fe200000810b8 */
[----:B--2---:R-:W-:-:S02]  /*40b70*/  IMAD.MOV.U32 R135, RZ, RZ, R242 ;  /* 0x000000ffff877224 */ /* 0x004fc400078e00f2 */
[----:B---3--:R-:W-:Y:S02]  /*40b80*/  IMAD.MOV.U32 R134, RZ, RZ, R10 ;  /* 0x000000ffff867224 */ /* 0x008fe400078e000a */
[----:B----4-:R-:W-:Y:S02]  /*40b90*/  IMAD.MOV.U32 R133, RZ, RZ, R14 ;  /* 0x000000ffff857224 */ /* 0x010fe400078e000e */
[----:B------:R-:W2:Y:S04]  /*40ba0*/  LDL.LU R14, [R1+0x56d0] ;  /* 0x0056d000010e7983 */ /* 0x000ea80000300800 */
[----:B------:R-:W3:Y:S04]  /*40bb0*/  LDL.LU R10, [R1+0x56cc] ;  /* 0x0056cc00010a7983 */ /* 0x000ee80000300800 */
[----:B------:R-:W4:Y:S04]  /*40bc0*/  LDL.LU R242, [R1+0x56c8] ;  /* 0x0056c80001f27983 */ /* 0x000f280000300800 */
        /* <DEDUP_REMOVED lines=35> */
[----:B------:R-:W4:Y:S01]  /*40e00*/  LDL.LU R211, [R1+0x2cfc] ;  /* 0x002cfc0001d37983 */ /* 0x000f220000300800 */
[----:B------:R-:W-:-:S03]  /*40e10*/  MOV R109, R188 ;  /* 0x000000bc006d7202 */ /* 0x000fc60000000f00 */
        /* <DEDUP_REMOVED lines=21> */
[----:B------:R-:W-:-:S03]  /*40f70*/  MOV R112, R187 ;  /* 0x000000bb00707202 */ /* 0x000fc60000000f00 */
        /* <DEDUP_REMOVED lines=19> */
[----:B------:R-:W-:Y:S02]  /*410b0*/  IMAD.MOV.U32 R225, RZ, RZ, R18 ;  /* 0x000000ffffe17224 */ /* 0x000fe400078e0012 */
[----:B------:R-:W-:Y:S01]  /*410c0*/  IMAD.MOV.U32 R226, RZ, RZ, R19 ;  /* 0x000000ffffe27224 */ /* 0x000fe200078e0013 */
[----:B--2---:R-:W-:Y:S01]  /*410d0*/  MOV R139, R14 ;  /* 0x0000000e008b7202 */ /* 0x004fe20000000f00 */
[----:B---3--:R-:W-:Y:S02]  /*410e0*/  IMAD.MOV.U32 R138, RZ, RZ, R10 ;  /* 0x000000ffff8a7224 */ /* 0x008fe400078e000a */
[----:B----4-:R-:W-:Y:S02]  /*410f0*/  IMAD.MOV.U32 R137, RZ, RZ, R242 ;  /* 0x000000ffff897224 */ /* 0x010fe400078e00f2 */
[----:B------:R-:W2:Y:S04]  /*41100*/  LDL.LU R242, [R1+0x56c4] ;  /* 0x0056c40001f27983 */ /* 0x000ea80000300800 */
[----:B------:R-:W3:Y:S04]  /*41110*/  LDL.LU R10, [R1+0x56c0] ;  /* 0x0056c000010a7983 */ /* 0x000ee80000300800 */
[----:B------:R-:W4:Y:S04]  /*41120*/  LDL.LU R14, [R1+0x56bc] ;  /* 0x0056bc00010e7983 */ /* 0x000f280000300800 */
[----:B------:R-:W4:Y:S04]  /*41130*/  LDL.LU R15, [R1+0x56b8] ;  /* 0x0056b800010f7983 */ /* 0x000f280000300800 */
[----:B------:R-:W2:Y:S04]  /*41140*/  LDL.LU R18, [R1+0x56b4] ;  /* 0x0056b40001127983 */ /* 0x000ea80000300800 */
[----:B------:R-:W2:Y:S01]  /*41150*/  LDL.LU R19, [R1+0x56b0] ;  /* 0x0056b00001137983 */ /* 0x000ea20000300800 */
[----:B------:R-:W-:-:S02]  /*41160*/  IMAD.MOV.U32 R227, RZ, RZ, R11 ;  /* 0x000000ffffe37224 */ /* 0x000fc400078e000b */
[----:B------:R-:W-:Y:S01]  /*41170*/  IMAD.MOV.U32 R244, RZ, RZ, R243 ;  /* 0x000000fffff47224 */ /* 0x000fe200078e00f3 */
[----:B------:R-:W3:Y:S04]  /*41180*/  LDL.LU R11, [R1+0x56ac] ;  /* 0x0056ac00010b7983 */ /* 0x000ee80000300800 */
[----:B------:R-:W3:Y:S04]  /*41190*/  LDL.LU R243, [R1+0x56a8] ;  /* 0x0056a80001f37983 */ /* 0x000ee80000300800 */
[----:B------:R-:W3:Y:S04]  /*411a0*/  LDL.LU R245, [R1+0x2bc4] ;  /* 0x002bc40001f57983 */ /* 0x000ee80000300800 */
[----:B------:R-:W3:Y:S04]  /*411b0*/  LDL.LU R246, [R1+0x2bc8] ;  /* 0x002bc80001f67983 */ /* 0x000ee80000300800 */
[----:B------:R-:W3:Y:S01]  /*411c0*/  LDL.LU R247, [R1+0x2bcc] ;  /* 0x002bcc0001f77983 */ /* 0x000ee20000300800 */
[C---:B-1----:R-:W-:Y:S08]  /*411d0*/  HMMA.1688.F32.TF32 R132, R232.reuse, R74, R132 ;  /* 0x0000004ae884723c */ /* 0x042ff00000081084 */
[C---:B------:R-:W-:Y:S08]  /*411e0*/  HMMA.1688.F32.TF32 R172, R232.reuse, R114, R172 ;  /* 0x00000072e8ac723c */ /* 0x040ff000000810ac */
[C---:B------:R-:W-:Y:S11]  /*411f0*/  HMMA.1688.F32.TF32 R176, R232.reuse, R118, R176 ;  /* 0x00000076e8b0723c */ /* 0x040ff600000810b0 */
[----:B------:R-:W-:Y:S05]  /*41200*/  @!UPT UIADD3 URZ, URZ, URZ, URZ ;  /* 0x0000003f3f3ff290 */ /* 0x000fea000fffe03f */
[----:B------:R-:W-:Y:S01]  /*41210*/  IMAD.MOV.U32 R17, RZ, RZ, R174 ;  /* 0x000000ffff117224 */ /* 0x000fe200078e00ae */
[----:B------:R-:W-:Y:S01]  /*41220*/  MOV R16, R175 ;  /* 0x000000af00107202 */ /* 0x000fe20000000f00 */
[C---:B------:R-:W-:Y:S08]  /*41230*/  HMMA.1688.F32.TF32 R184, R232.reuse, R126, R184 ;  /* 0x0000007ee8b8723c */ /* 0x040ff000000810b8 */
[----:B------:R-:W-:Y:S08]  /*41240*/  HMMA.1688.F32.TF32 R180, R232, R122, R180 ;  /* 0x0000007ae8b4723c */ /* 0x000ff000000810b4 */
[C---:B----4-:R-:W-:Y:S08]  /*41250*/  HMMA.1688.F32.TF32 R188, R228.reuse, R14, R188 ;  /* 0x0000000ee4bc723c */ /* 0x050ff000000810bc */
[C---:B--2---:R-:W-:Y:S08]  /*41260*/  HMMA.1688.F32.TF32 R200, R228.reuse, R18, R212 ;  /* 0x00000012e4c8723c */ /* 0x044ff000000810d4 */
[C---:B---3--:R-:W-:Y:S08]  /*41270*/  HMMA.1688.F32.TF32 R196, R228.reuse, R10, R196 ;  /* 0x0000000ae4c4723c */ /* 0x048ff000000810c4 */
[----:B------:R-:W-:Y:S01]  /*41280*/  HMMA.1688.F32.TF32 R192, R228, R242, R192 ;  /* 0x000000f2e4c0723c */ /* 0x000fe200000810c0 */
[----:B------:R-:W-:Y:S04]  /*41290*/  LDS R228, [R3+0x4100] ;  /* 0x0041000003e47984 */ /* 0x000fe80000000800 */
[----:B------:R-:W-:Y:S04]  /*412a0*/  LDS R230, [R3+0x6100] ;  /* 0x0061000003e67984 */ /* 0x000fe80000000800 */
[----:B------:R-:W-:Y:S04]  /*412b0*/  STL.64 [R1+0x2e40], R200 ;  /* 0x002e40c801007387 */ /* 0x000fe80000100a00 */
[----:B------:R-:W-:Y:S04]  /*412c0*/  STL.64 [R1+0x2e48], R202 ;  /* 0x002e48ca01007387 */ /* 0x000fe80000100a00 */
[----:B------:R-:W-:Y:S04]  /*412d0*/  STL.64 [R1+0x2e30], R188 ;  /* 0x002e30bc01007387 */ /* 0x000fe80000100a00 */
[----:B------:R1:W-:Y:S04]  /*412e0*/  STL.64 [R1+0x2e38], R190 ;  /* 0x002e38be01007387 */ /* 0x0003e80000100a00 */
[----:B------:R-:W-:Y:S04]  /*412f0*/  LDS R229, [R4+0x4100] ;  /* 0x0041000004e57984 */ /* 0x000fe80000000800 */
[----:B------:R-:W2:Y:S01]  /*41300*/  LDS R231, [R4+0x6100] ;  /* 0x0061000004e77984 */ /* 0x000ea20000000800 */
[C---:B-1----:R-:W-:Y:S03]  /*41310*/  HMMA.1688.F32.TF32 R188, R232.reuse, R130, R208 ;  /* 0x00000082e8bc723c */ /* 0x042fe600000810d0 */
[----:B------:R-:W-:Y:S04]  /*41320*/  STL.64 [R1+0x2e20], R196 ;  /* 0x002e20c401007387 */ /* 0x000fe80000100a00 */
[----:B------:R-:W-:Y:S04]  /*41330*/  STL.64 [R1+0x2e28], R198 ;  /* 0x002e28c601007387 */ /* 0x000fe80000100a00 */
[----:B------:R-:W-:Y:S04]  /*41340*/  STL.64 [R1+0x1ea0], R192 ;  /* 0x001ea0c001007387 */ /* 0x000fe80000100a00 */
[----:B------:R-:W-:Y:S08]  /*41350*/  STL.64 [R1+0x1ea8], R194 ;  /* 0x001ea8c201007387 */ /* 0x000ff00000100a00 */
        /* <DEDUP_REMOVED lines=8> */
[----:B------:R1:W-:Y:S02]  /*413e0*/  STL.64 [R1+0x2de0], R172 ;  /* 0x002de0ac01007387 */ /* 0x0003e40000100a00 */
[C---:B-1----:R-:W-:Y:S08]  /*413f0*/  HMMA.1688.F32.TF32 R172, R232.reuse, R110, R168 ;  /* 0x0000006ee8ac723c */ /* 0x042ff000000810a8 */
        /* <DEDUP_REMOVED lines=20> */
[C---:B------:R-:W-:Y:S03]  /*41540*/  HMMA.1688.F32.TF32 R140, R232.reuse, R70, R216 ;  /* 0x00000046e88c723c */ /* 0x040fe600000810d8 */
        /* <DEDUP_REMOVED lines=8> */
[C---:B-1----:R-:W-:Y:S08]  /*415d0*/  HMMA.1688.F32.TF32 R136, R232.reuse, R66, R224 ;  /* 0x00000042e888723c */ /* 0x042ff000000810e0 */
[C---:B---3--:R-:W-:Y:S01]  /*415e0*/  HMMA.1688.F32.TF32 R132, R232.reuse, R62, R220 ;  /* 0x0000003ee884723c */ /* 0x048fe200000810dc */
[----:B------:R-:W-:Y:S04]  /*415f0*/  STL.64 [R1+0x2d30], R140 ;  /* 0x002d308c01007387 */ /* 0x000fe80000100a00 */
[----:B------:R1:W-:Y:S10]  /*41600*/  STL.64 [R1+0x2d38], R142 ;  /* 0x002d388e01007387 */ /* 0x0003f40000100a00 */
[----:B------:R-:W-:Y:S01]  /*41610*/  STL.64 [R1+0x2d20], R136 ;  /* 0x002d208801007387 */ /* 0x000fe20000100a00 */
[C---:B-1----:R-:W-:Y:S03]  /*41620*/  HMMA.1688.F32.TF32 R140, R232.reuse, R58, R248 ;  /* 0x0000003ae88c723c */ /* 0x042fe600000810f8 */
[----:B------:R1:W-:Y:S04]  /*41630*/  STL.64 [R1+0x2d28], R138 ;  /* 0x002d288a01007387 */ /* 0x0003e80000100a00 */
[----:B------:R-:W-:Y:S04]  /*41640*/  STL.64 [R1+0x2d10], R132 ;  /* 0x002d108401007387 */ /* 0x000fe80000100a00 */
[----:B------:R3:W-:Y:S01]  /*41650*/  STL.64 [R1+0x2d18], R134 ;  /* 0x002d188601007387 */ /* 0x0007e20000100a00 */
[C---:B-1----:R-:W-:Y:S08]  /*41660*/  HMMA.1688.F32.TF32 R136, R232.reuse, R54, R236 ;  /* 0x00000036e888723c */ /* 0x042ff000000810ec */
[----:B---3--:R-:W-:Y:S03]  /*41670*/  HMMA.1688.F32.TF32 R132, R232, R50, R244 ;  /* 0x00000032e884723c */ /* 0x008fe600000810f4 */
[----:B------:R-:W-:Y:S04]  /*41680*/  STL.64 [R1+0x2d00], R140 ;  /* 0x002d008c01007387 */ /* 0x000fe80000100a00 */
[----:B------:R-:W-:Y:S04]  /*41690*/  STL.64 [R1+0x2d08], R142 ;  /* 0x002d088e01007387 */ /* 0x000fe80000100a00 */
[----:B------:R-:W3:Y:S04]  /*416a0*/  LDL.LU R236, [R1+0x1d20] ;  /* 0x001d200001ec7983 */ /* 0x000ee80000300800 */
[----:B------:R-:W-:Y:S04]  /*416b0*/  STL.64 [R1+0x2cf0], R136 ;  /* 0x002cf08801007387 */ /* 0x000fe80000100a00 */
[----:B------:R-:W-:Y:S04]  /*416c0*/  STL.64 [R1+0x2cf8], R138 ;  /* 0x002cf88a01007387 */ /* 0x000fe80000100a00 */
[----:B------:R1:W-:Y:S04]  /*416d0*/  STL.64 [R1+0x2ce0], R132 ;  /* 0x002ce08401007387 */ /* 0x0003e80000100a00 */
[----:B------:R4:W-:Y:S04]  /*416e0*/  STL.64 [R1+0x2ce8], R134 ;  /* 0x002ce88601007387 */ /* 0x0009e80000100a00 */
[----:B------:R-:W3:Y:S04]  /*416f0*/  LDL.LU R237, [R1+0x1d24] ;  /* 0x001d240001ed7983 */ /* 0x000ee80000300800 */
[----:B------:R-:W3:Y:S04]  /*41700*/  LDL.LU R238, [R1+0x1d28] ;  /* 0x001d280001ee7983 */ /* 0x000ee80000300800 */
[----:B------:R-:W3:Y:S04]  /*41710*/  LDL.LU R239, [R1+0x1d2c] ;  /* 0x001d2c0001ef7983 */ /* 0x000ee80000300800 */
[----:B------:R-:W2:Y:S04]  /*41720*/  LDL.LU R248, [R1+0x1d30] ;  /* 0x001d300001f87983 */ /* 0x000ea80000300800 */
        /* <DEDUP_REMOVED lines=11> */
[----:B-1----:R-:W2:Y:S04]  /*417e0*/  LDL.LU R132, [R1+0x1d70] ;  /* 0x001d700001847983 */ /* 0x002ea80000300800 */
[----:B------:R-:W2:Y:S04]  /*417f0*/  LDL.LU R133, [R1+0x1d74] ;  /* 0x001d740001857983 */ /* 0x000ea80000300800 */
[----:B----4-:R-:W2:Y:S04]  /*41800*/  LDL.LU R134, [R1+0x1d78] ;  /* 0x001d780001867983 */ /* 0x010ea80000300800 */
[----:B------:R-:W2:Y:S04]  /*41810*/  LDL.LU R135, [R1+0x1d7c] ;  /* 0x001d7c0001877983 */ /* 0x000ea80000300800 */
[----:B------:R-:W4:Y:S04]  /*41820*/  LDL.LU R140, [R1+0x1d90] ;  /* 0x001d9000018c7983 */ /* 0x000f280000300800 */
[----:B------:R-:W4:Y:S04]  /*41830*/  LDL.LU R141, [R1+0x1d94] ;  /* 0x001d9400018d7983 */ /* 0x000f280000300800 */
[----:B------:R-:W4:Y:S04]  /*41840*/  LDL.LU R142, [R1+0x1d98] ;  /* 0x001d9800018e7983 */ /* 0x000f280000300800 */
[----:B------:R-:W4:Y:S04]  /*41850*/  LDL.LU R143, [R1+0x1d9c] ;  /* 0x001d9c00018f7983 */ /* 0x000f280000300800 */
        /* <DEDUP_REMOVED lines=84> */
[C---:B--2---:R-:W-:Y:S08]  /*41da0*/  HMMA.1688.F32.TF32 R132, R228.reuse, R94, R132 ;  /* 0x0000005ee484723c */ /* 0x044ff00000081084 */
[----:B---3--:R-:W-:Y:S08]  /*41db0*/  HMMA.1688.F32.TF32 R168, R228, R130, R168 ;  /* 0x00000082e4a8723c */ /* 0x008ff000000810a8 */
[C---:B----4-:R-:W-:Y:S08]  /*41dc0*/  HMMA.1688.F32.TF32 R176, R232.reuse, R10, R176 ;  /* 0x0000000ae8b0723c */ /* 0x050ff000000810b0 */
[C---:B------:R-:W-:Y:S08]  /*41dd0*/  HMMA.1688.F32.TF32 R180, R232.reuse, R14, R180 ;  /* 0x0000000ee8b4723c */ /* 0x040ff000000810b4 */
[C---:B------:R-:W-:Y:S08]  /*41de0*/  HMMA.1688.F32.TF32 R184, R232.reuse, R18, R184 ;  /* 0x00000012e8b8723c */ /* 0x040ff000000810b8 */
[C---:B------:R-:W-:Y:S08]  /*41df0*/  HMMA.1688.F32.TF32 R192, R232.reuse, R26, R192 ;  /* 0x0000001ae8c0723c */ /* 0x040ff000000810c0 */
[C---:B------:R-:W-:Y:S08]  /*41e00*/  HMMA.1688.F32.TF32 R188, R232.reuse, R34, R188 ;  /* 0x00000022e8bc723c */ /* 0x040ff000000810bc */
[C---:B------:R-:W-:Y:S08]  /*41e10*/  HMMA.1688.F32.TF32 R200, R232.reuse, R46, R200 ;  /* 0x0000002ee8c8723c */ /* 0x040ff000000810c8 */
[C---:B------:R-:W-:Y:S11]  /*41e20*/  HMMA.1688.F32.TF32 R204, R232.reuse, R42, R204 ;  /* 0x0000002ae8cc723c */ /* 0x040ff600000810cc */
[----:B------:R-:W-:Y:S04]  /*41e30*/  @!UPT UIADD3 URZ, URZ, URZ, URZ ;  /* 0x0000003f3f3ff290 */ /* 0x000fe8000fffe03f */
[----:B------:R-:W-:Y:S04]  /*41e40*/  STL.64 [R1+0x2cd0], R200 ;  /* 0x002cd0c801007387 */ /* 0x000fe80000100a00 */
[----:B------:R1:W-:Y:S02]  /*41e50*/  STL.64 [R1+0x2cd8], R202 ;  /* 0x002cd8ca01007387 */ /* 0x0003e40000100a00 */
[C---:B-1----:R-:W-:Y:S02]  /*41e60*/  HMMA.1688.F32.TF32 R200, R232.reuse, R38, R212 ;  /* 0x00000026e8c8723c */ /* 0x042fe400000810d4 */
[----:B------:R-:W-:Y:S04]  /*41e70*/  STL.64 [R1+0x2cc0], R204 ;  /* 0x002cc0cc01007387 */ /* 0x000fe80000100a00 */
[----:B------:R-:W-:Y:S02]  /*41e80*/  STL.64 [R1+0x2cc8], R206 ;  /* 0x002cc8ce01007387 */ /* 0x000fe40000100a00 */
[C---:B------:R-:W-:Y:S11]  /*41e90*/  HMMA.1688.F32.TF32 R196, R232.reuse, R30, R196 ;  /* 0x0000001ee8c4723c */ /* 0x040ff600000810c4 */
[----:B------:R-:W-:Y:S04]  /*41ea0*/  @!UPT UIADD3 URZ, URZ, URZ, URZ ;  /* 0x0000003f3f3ff290 */ /* 0x000fe8000fffe03f */
[----:B------:R-:W-:Y:S04]  /*41eb0*/  STL.64 [R1+0x2cb0], R200 ;  /* 0x002cb0c801007387 */ /* 0x000fe80000100a00 */
[----:B------:R-:W-:Y:S04]  /*41ec0*/  STL.64 [R1+0x2cb8], R202 ;  /* 0x002cb8ca01007387 */ /* 0x000fe80000100a00 */
[----:B------:R-:W-:Y:S04]  /*41ed0*/  STL.64 [R1+0x2ca0], R188 ;  /* 0x002ca0bc01007387 */ /* 0x000fe80000100a00 */
[----:B------:R1:W-:Y:S01]  /*41ee0*/  STL.64 [R1+0x2ca8], R190 ;  /* 0x002ca8be01007387 */ /* 0x0003e20000100a00 */
[C---:B------:R-:W-:Y:S08]  /*41ef0*/  HMMA.1688.F32.TF32 R172, R232.reuse, R242, R172 ;  /* 0x000000f2e8ac723c */ /* 0x040ff000000810ac */
[----:B-1----:R-:W-:Y:S01]  /*41f00*/  HMMA.1688.F32.TF32 R188, R232, R22, R208 ;  /* 0x00000016e8bc723c */ /* 0x002fe200000810d0 */
[----:B------:R-:W-:Y:S04]  /*41f10*/  STL.64 [R1+0x2c90], R196 ;  /* 0x002c90c401007387 */ /* 0x000fe80000100a00 */
[----:B------:R-:W-:Y:S04]  /*41f20*/  STL.64 [R1+0x2c98], R198 ;  /* 0x002c98c601007387 */ /* 0x000fe80000100a00 */
[----:B------:R-:W-:Y:S04]  /*41f30*/  STL.64 [R1+0x2c80], R192 ;  /* 0x002c80c001007387 */ /* 0x000fe80000100a00 */
[----:B------:R-:W-:Y:S04]  /*41f40*/  STL.64 [R1+0x2c88], R194 ;  /* 0x002c88c201007387 */ /* 0x000fe80000100a00 */
[----:B------:R-:W-:Y:S04]  /*41f50*/  LDS R232, [R3+0x4180] ;  /* 0x0041800003e87984 */ /* 0x000fe80000000800 */
[----:B------:R-:W-:Y:S04]  /*41f60*/  LDS R234, [R3+0x6180] ;  /* 0x0061800003ea7984 */ /* 0x000fe80000000800 */
        /* <DEDUP_REMOVED lines=12> */
[----:B------:R-:W-:Y:S04]  /*42030*/  LDS R233, [R4+0x4180] ;  /* 0x0041800004e97984 */ /* 0x000fe80000000800 */
[----:B------:R-:W2:Y:S01]  /*42040*/  LDS R235, [R4+0x6180] ;  /* 0x0061800004eb7984 */ /* 0x000ea20000000800 */
        /* <DEDUP_REMOVED lines=37> */
[C---:B---3--:R-:W-:Y:S03]  /*422a0*/  HMMA.1688.F32.TF32 R132, R228.reuse, R70, R244 ;  /* 0x00000046e484723c */ /* 0x048fe600000810f4 */
        /* <DEDUP_REMOVED lines=24> */
[----:B----4-:R-:W4:Y:S04]  /*42430*/  LDL.LU R134, [R1+0x1b78] ;  /* 0x001b780001867983 */ /* 0x010f280000300800 */
        /* <DEDUP_REMOVED lines=91> */
[----:B------:R-:W-:Y:S08]  /*429f0*/  HMMA.1688.F32.TF32 R148, R232, R130, R148 ;  /* 0x00000082e894723c */ /* 0x000ff00000081094 */
[C---:B----4-:R-:W-:Y:S08]  /*42a00*/  HMMA.1688.F32.TF32 R164, R228.reuse, R18, R164 ;  /* 0x00000012e4a4723c */ /* 0x050ff000000810a4 */
[C---:B------:R-:W-:Y:S08]  /*42a10*/  HMMA.1688.F32.TF32 R168, R228.reuse, R22, R168 ;  /* 0x00000016e4a8723c */ /* 0x040ff000000810a8 */
[C---:B------:R-:W-:Y:S08]  /*42a20*/  HMMA.1688.F32.TF32 R176, R228.reuse, R30, R176 ;  /* 0x0000001ee4b0723c */ /* 0x040ff000000810b0 */
        /* <DEDUP_REMOVED lines=19> */
[C---:B-1----:R-:W-:Y:S01]  /*42b60*/  HMMA.1688.F32.TF32 R188, R228.reuse, R42, R208 ;  /* 0x0000002ae4bc723c */ /* 0x042fe200000810d0 */
[----:B------:R-:W-:Y:S07]  /*42b70*/  STL.64 [R1+0x2b00], R196 ;  /* 0x002b00c401007387 */ /* 0x000fee0000100a00 */
[----:B------:R-:W-:Y:S01]  /*42b80*/  HMMA.1688.F32.TF32 R156, R228, R10, R156 ;  /* 0x0000000ae49c723c */ /* 0x000fe2000008109c */
[----:B------:R-:W-:Y:S04]  /*42b90*/  STL.64 [R1+0x2b08], R198 ;  /* 0x002b08c601007387 */ /* 0x000fe80000100a00 */
[----:B------:R-:W-:Y:S04]  /*42ba0*/  STL.64 [R1+0x2af0], R192 ;  /* 0x002af0c001007387 */ /* 0x000fe80000100a00 */
[----:B------:R-:W-:Y:S01]  /*42bb0*/  STL.64 [R1+0x2af8], R194 ;  /* 0x002af8c201007387 */ /* 0x000fe20000100a00 */
[C---:B------:R-:W-:Y:S03]  /*42bc0*/  HMMA.1688.F32.TF32 R132, R232.reuse, R114, R132 ;  /* 0x00000072e884723c */ /* 0x040fe60000081084 */
        /* <DEDUP_REMOVED lines=24> */
[----:B------:R-:W-:Y:S01]  /*42d50*/  LDS R229, [R4+0x4200] ;  /* 0x0042000004e57984 */ /* 0x000fe20000000800 */
[C---:B-1----:R-:W-:Y:S03]  /*42d60*/  HMMA.1688.F32.TF32 R148, R232.reuse, R126, R144 ;  /* 0x0000007ee894723c */ /* 0x042fe60000081090 */
[----:B------:R-:W1:Y:S05]  /*42d70*/  LDS R231, [R4+0x6200] ;  /* 0x0062000004e77984 */ /* 0x000e6a0000000800 */
[C---:B------:R-:W-:Y:S08]  /*42d80*/  HMMA.1688.F32.TF32 R144, R232.reuse, R122, R136 ;  /* 0x0000007ae890723c */ /* 0x040ff00000081088 */
[C---:B------:R-:W-:Y:S07]  /*42d90*/  HMMA.1688.F32.TF32 R136, R232.reuse, R118, R140 ;  /* 0x00000076e888723c */ /* 0x040fee000008108c */
[----:B------:R-:W-:Y:S01]  /*42da0*/  STL.64 [R1+0x2a50], R148 ;  /* 0x002a509401007387 */ /* 0x000fe20000100a00 */
[C---:B------:R-:W-:Y:S03]  /*42db0*/  HMMA.1688.F32.TF32 R140, R232.reuse, R110, R216 ;  /* 0x0000006ee88c723c */ /* 0x040fe600000810d8 */
[----:B------:R-:W-:Y:S04]  /*42dc0*/  STL.64 [R1+0x2a58], R150 ;  /* 0x002a589601007387 */ /* 0x000fe80000100a00 */
[----:B------:R-:W-:Y:S04]  /*42dd0*/  STL.64 [R1+0x2a40], R144 ;  /* 0x002a409001007387 */ /* 0x000fe80000100a00 */
[----:B------:R-:W-:Y:S04]  /*42de0*/  STL.64 [R1+0x2a48], R146 ;  /* 0x002a489201007387 */ /* 0x000fe80000100a00 */
[----:B------:R-:W-:Y:S04]  /*42df0*/  STL.64 [R1+0x2a30], R136 ;  /* 0x002a308801007387 */ /* 0x000fe80000100a00 */
[----:B------:R2:W-:Y:S04]  /*42e00*/  STL.64 [R1+0x2a38], R138 ;  /* 0x002a388a01007387 */ /* 0x0005e80000100a00 */
[----:B------:R-:W-:Y:S04]  /*42e10*/  STL.64 [R1+0x2a20], R132 ;  /* 0x002a208401007387 */ /* 0x000fe80000100a00 */
[----:B------:R3:W-:Y:S01]  /*42e20*/  STL.64 [R1+0x2a28], R134 ;  /* 0x002a288601007387 */ /* 0x0007e20000100a00 */
[C---:B--2---:R-:W-:Y:S08]  /*42e30*/  HMMA.1688.F32.TF32 R136, R232.reuse, R106, R224 ;  /* 0x0000006ae888723c */ /* 0x044ff000000810e0 */
[C---:B---3--:R-:W-:Y:S01]  /*42e40*/  HMMA.1688.F32.TF32 R132, R232.reuse, R102, R220 ;  /* 0x00000066e884723c */ /* 0x048fe200000810dc */
[----:B------:R-:W-:Y:S04]  /*42e50*/  STL.64 [R1+0x2a10], R140 ;  /* 0x002a108c01007387 */ /* 0x000fe80000100a00 */
[----:B------:R2:W-:Y:S10]  /*42e60*/  STL.64 [R1+0x2a18], R142 ;  /* 0x002a188e01007387 */ /* 0x0005f40000100a00 */
[----:B------:R-:W-:Y:S01]  /*42e70*/  STL.64 [R1+0x2a00], R136 ;  /* 0x002a008801007387 */ /* 0x000fe20000100a00 */
[C---:B--2---:R-:W-:Y:S03]  /*42e80*/  HMMA.1688.F32.TF32 R140, R232.reuse, R98, R248 ;  /* 0x00000062e88c723c */ /* 0x044fe600000810f8 */
[----:B------:R2:W-:Y:S04]  /*42e90*/  STL.64 [R1+0x2a08], R138 ;  /* 0x002a088a01007387 */ /* 0x0005e80000100a00 */
[----:B------:R-:W-:Y:S04]  /*42ea0*/  STL.64 [R1+0x29f0], R132 ;  /* 0x0029f08401007387 */ /* 0x000fe80000100a00 */
[----:B------:R3:W-:Y:S01]  /*42eb0*/  STL.64 [R1+0x29f8], R134 ;  /* 0x0029f88601007387 */ /* 0x0007e20000100a00 */
[C---:B--2---:R-:W-:Y:S08]  /*42ec0*/  HMMA.1688.F32.TF32 R136, R232.reuse, R94, R236 ;  /* 0x0000005ee888723c */ /* 0x044ff000000810ec */
[C---:B---3--:R-:W-:Y:S03]  /*42ed0*/  HMMA.1688.F32.TF32 R132, R232.reuse, R90, R244 ;  /* 0x0000005ae884723c */ /* 0x048fe600000810f4 */
[----:B------:R2:W-:Y:S04]  /*42ee0*/  STL.64 [R1+0x29e0], R140 ;  /* 0x0029e08c01007387 */ /* 0x0005e80000100a00 */
[----:B------:R3:W-:Y:S04]  /*42ef0*/  STL.64 [R1+0x29e8], R142 ;  /* 0x0029e88e01007387 */ /* 0x0007e80000100a00 */
[----:B------:R-:W1:Y:S04]  /*42f00*/  LDL.LU R220, [R1+0x16d0] ;  /* 0x0016d00001dc7983 */ /* 0x000e680000300800 */
[----:B------:R2:W-:Y:S04]  /*42f10*/  STL.64 [R1+0x29d0], R136 ;  /* 0x0029d08801007387 */ /* 0x0005e80000100a00 */
[----:B------:R2:W-:Y:S04]  /*42f20*/  STL.64 [R1+0x29d8], R138 ;  /* 0x0029d88a01007387 */ /* 0x0005e80000100a00 */
[----:B------:R1:W-:Y:S04]  /*42f30*/  STL.64 [R1+0x29c0], R132 ;  /* 0x0029c08401007387 */ /* 0x0003e80000100a00 */
[----:B------:R1:W-:Y:S04]  /*42f40*/  STL.64 [R1+0x29c8], R134 ;  /* 0x0029c88601007387 */ /* 0x0003e80000100a00 */
        /* <DEDUP_REMOVED lines=11> */
[----:B--2---:R-:W2:Y:S04]  /*43000*/  LDL.LU R140, [R1+0x1790] ;  /* 0x00179000018c7983 */ /* 0x004ea80000300800 */
[----:B------:R-:W2:Y:S04]  /*43010*/  LDL.LU R141, [R1+0x1794] ;  /* 0x00179400018d7983 */ /* 0x000ea80000300800 */
[----:B---3--:R-:W2:Y:S04]  /*43020*/  LDL.LU R142, [R1+0x1798] ;  /* 0x00179800018e7983 */ /* 0x008ea80000300800 */
[----:B------:R-:W2:Y:S04]  /*43030*/  LDL.LU R143, [R1+0x179c] ;  /* 0x00179c00018f7983 */ /* 0x000ea80000300800 */
[----:B------:R-:W3:Y:S04]  /*43040*/  LDL.LU R136, [R1+0x17a0] ;  /* 0x0017a00001887983 */ /* 0x000ee80000300800 */
        /* <DEDUP_REMOVED lines=67> */
[----:B-1----:R-:W4:Y:S04]  /*43480*/  LDL.LU R132, [R1+0x1770] ;  /* 0x0017700001847983 */ /* 0x002f280000300800 */
        /* <DEDUP_REMOVED lines=16> */
[C---:B---3--:R-:W-:Y:S08]  /*43590*/  HMMA.1688.F32.TF32 R204, R232.reuse, R86, R212 ;  /* 0x00000056e8cc723c */ /* 0x048ff000000810d4 */
[C---:B----4-:R-:W-:Y:S11]  /*435a0*/  HMMA.1688.F32.TF32 R188, R232.reuse, R78, R196 ;  /* 0x0000004ee8bc723c */ /* 0x050ff600000810c4 */
[----:B------:R-:W-:Y:S04]  /*435b0*/  @!UPT UIADD3 URZ, URZ, URZ, URZ ;  /* 0x0000003f3f3ff290 */ /* 0x000fe8000fffe03f */
[----:B------:R-:W-:Y:S01]  /*435c0*/  STL.64 [R1+0x29b0], R204 ;  /* 0x0029b0cc01007387 */ /* 0x000fe20000100a00 */
[C---:B------:R-:W-:Y:S03]  /*435d0*/  HMMA.1688.F32.TF32 R196, R232.reuse, R74, R192 ;  /* 0x0000004ae8c4723c */ /* 0x040fe600000810c0 */
[----:B------:R-:W-:Y:S04]  /*435e0*/  STL.64 [R1+0x29b8], R206 ;  /* 0x0029b8ce01007387 */ /* 0x000fe80000100a00 */
[----:B------:R-:W-:Y:S01]  /*435f0*/  STL.64 [R1+0x29a0], R200 ;  /* 0x0029a0c801007387 */ /* 0x000fe20000100a00 */
[C---:B------:R-:W-:Y:S03]  /*43600*/  HMMA.1688.F32.TF32 R192, R232.reuse, R70, R208 ;  /* 0x00000046e8c0723c */ /* 0x040fe600000810d0 */
        /* <DEDUP_REMOVED lines=41> */
[----:B------:R-:W-:Y:S01]  /*438a0*/  STL.64 [R1+0x28c0], R148 ;  /* 0x0028c09401007387 */ /* 0x000fe20000100a00 */
[C---:B------:R-:W-:Y:S03]  /*438b0*/  HMMA.1688.F32.TF32 R140, R232.reuse, R10, R216 ;  /* 0x0000000ae88c723c */ /* 0x040fe600000810d8 */
[----:B------:R-:W-:Y:S04]  /*438c0*/  STL.64 [R1+0x28c8], R150 ;  /* 0x0028c89601007387 */ /* 0x000fe80000100a00 */
[----:B------:R-:W-:Y:S04]  /*438d0*/  STL.64 [R1+0x28b0], R144 ;  /* 0x0028b09001007387 */ /* 0x000fe80000100a00 */
[----:B------:R-:W-:Y:S04]  /*438e0*/  STL.64 [R1+0x28b8], R146 ;  /* 0x0028b89201007387 */ /* 0x000fe80000100a00 */
[----:B------:R-:W-:Y:S04]  /*438f0*/  STL.64 [R1+0x28a0], R136 ;  /* 0x0028a08801007387 */ /* 0x000fe80000100a00 */
[----:B------:R1:W-:Y:S02]  /*43900*/  STL.64 [R1+0x28a8], R138 ;  /* 0x0028a88a01007387 */ /* 0x0003e40000100a00 */
[----:B-1----:R-:W-:Y:S02]  /*43910*/  HMMA.1688.F32.TF32 R136, R232, R242, R224 ;  /* 0x000000f2e888723c */ /* 0x002fe400000810e0 */
[----:B------:R-:W-:Y:S04]  /*43920*/  STL.64 [R1+0x2890], R132 ;  /* 0x0028908401007387 */ /* 0x000fe80000100a00 */
[----:B------:R1:W-:Y:S04]  /*43930*/  STL.64 [R1+0x2898], R134 ;  /* 0x0028988601007387 */ /* 0x0003e80000100a00 */
[----:B------:R-:W-:Y:S04]  /*43940*/  STL.64 [R1+0x2880], R140 ;  /* 0x0028808c01007387 */ /* 0x000fe80000100a00 */
[----:B------:R-:W-:Y:S01]  /*43950*/  STL.64 [R1+0x2888], R142 ;  /* 0x0028888e01007387 */ /* 0x000fe20000100a00 */
[C---:B-1----:R-:W-:Y:S03]  /*43960*/  HMMA.1688.F32.TF32 R132, R228.reuse, R130, R220 ;  /* 0x00000082e484723c */ /* 0x042fe600000810dc */
[----:B------:R-:W-:Y:S04]  /*43970*/  LDS R232, [R3+0x4280] ;  /* 0x0042800003e87984 */ /* 0x000fe80000000800 */
[----:B------:R-:W-:Y:S04]  /*43980*/  LDS R234, [R3+0x6280] ;  /* 0x0062800003ea7984 */ /* 0x000fe80000000800 */
[----:B------:R-:W-:Y:S04]  /*43990*/  STL.64 [R1+0x2130], R136 ;  /* 0x0021308801007387 */ /* 0x000fe80000100a00 */
[----:B------:R1:W-:Y:S04]  /*439a0*/  STL.64 [R1+0x2138], R138 ;  /* 0x0021388a01007387 */ /* 0x0003e80000100a00 */
[----:B------:R-:W-:Y:S04]  /*439b0*/  LDS R233, [R4+0x4280] ;  /* 0x0042800004e97984 */ /* 0x000fe80000000800 */
[----:B------:R-:W2:Y:S01]  /*439c0*/  LDS R235, [R4+0x6280] ;  /* 0x0062800004eb7984 */ /* 0x000ea20000000800 */
[C---:B-1----:R-:W-:Y:S03]  /*439d0*/  HMMA.1688.F32.TF32 R136, R228.reuse, R126, R248 ;  /* 0x0000007ee488723c */ /* 0x042fe600000810f8 */
[----:B------:R-:W-:Y:S04]  /*439e0*/  STL.64 [R1+0x2120], R132 ;  /* 0x0021208401007387 */ /* 0x000fe80000100a00 */
[----:B------:R1:W-:Y:S04]  /*439f0*/  STL.64 [R1+0x2128], R134 ;  /* 0x0021288601007387 */ /* 0x0003e80000100a00 */
[----:B------:R-:W-:Y:S01]  /*43a00*/  STL.64 [R1+0x56a0], R122 ;  /* 0x0056a07a01007387 */ /* 0x000fe20000100a00 */
[C---:B-1----:R-:W-:Y:S11]  /*43a10*/  HMMA.1688.F32.TF32 R132, R228.reuse, R122, R236 ;  /* 0x0000007ae484723c */ /* 0x042ff600000810ec */
[----:B------:R-:W-:Y:S04]  /*43a20*/  STL.64 [R1+0x2870], R136 ;  /* 0x0028708801007387 */ /* 0x000fe80000100a00 */
[----:B------:R-:W-:Y:S04]  /*43a30*/  STL.64 [R1+0x2878], R138 ;  /* 0x0028788a01007387 */ /* 0x000fe80000100a00 */
[----:B------:R1:W-:Y:S02]  /*43a40*/  STL.64 [R1+0x5698], R120 ;  /* 0x0056987801007387 */ /* 0x0003e40000100a00 */
[C---:B-1----:R-:W-:Y:S02]  /*43a50*/  HMMA.1688.F32.TF32 R120, R228.reuse, R118, R244 ;  /* 0x00000076e478723c */ /* 0x042fe400000810f4 */
[----:B------:R-:W-:Y:S04]  /*43a60*/  STL.64 [R1+0x2860], R132 ;  /* 0x0028608401007387 */ /* 0x000fe80000100a00 */
[----:B------:R-:W-:Y:S04]  /*43a70*/  STL.64 [R1+0x2868], R134 ;  /* 0x0028688601007387 */ /* 0x000fe80000100a00 */
[----:B------:R-:W2:Y:S11]  /*43a80*/  LDL.LU R244, [R1+0x12c0] ;  /* 0x0012c00001f47983 */ /* 0x000eb60000300800 */
[----:B------:R-:W-:Y:S02]  /*43a90*/  @!UPT UIADD3 URZ, URZ, URZ, URZ ;  /* 0x0000003f3f3ff290 */ /* 0x000fe4000fffe03f */
[----:B------:R1:W-:Y:S04]  /*43aa0*/  STL.64 [R1+0x2850], R120 ;  /* 0x0028507801007387 */ /* 0x0003e80000100a00 */
[----:B------:R3:W-:Y:S04]  /*43ab0*/  STL.64 [R1+0x2858], R122 ;  /* 0x0028587a01007387 */ /* 0x0007e80000100a00 */
[----:B------:R-:W2:Y:S04]  /*43ac0*/  LDL.LU R245, [R1+0x12c4] ;  /* 0x0012c40001f57983 */ /* 0x000ea80000300800 */
[----:B------:R-:W2:Y:S04]  /*43ad0*/  LDL.LU R246, [R1+0x12c8] ;  /* 0x0012c80001f67983 */ /* 0x000ea80000300800 */
        /* <DEDUP_REMOVED lines=109> */
[----:B------:R-:W-:Y:S04]  /*441b0*/  STL.64 [R1+0x5690], R118 ;  /* 0x0056907601007387 */ /* 0x000fe80000100a00 */
[----:B------:R1:W-:Y:S04]  /*441c0*/  STL.64 [R1+0x5688], R116 ;  /* 0x0056887401007387 */ /* 0x0003e80000100a00 */
[----:B-1----:R-:W2:Y:S04]  /*441d0*/  LDL.LU R116, [R1+0x1680] ;  /* 0x0016800001747983 */ /* 0x002ea80000300800 */
[----:B------:R-:W2:Y:S04]  /*441e0*/  LDL.LU R117, [R1+0x1684] ;  /* 0x0016840001757983 */ /* 0x000ea80000300800 */
[----:B------:R-:W2:Y:S04]  /*441f0*/  LDL.LU R118, [R1+0x1688] ;  /* 0x0016880001767983 */ /* 0x000ea80000300800 */
[----:B------:R-:W2:Y:S04]  /*44200*/  LDL.LU R119, [R1+0x168c] ;  /* 0x00168c0001777983 */ /* 0x000ea80000300800 */
[----:B------:R-:W-:Y:S04]  /*44210*/  STL.64 [R1+0x5680], R114 ;  /* 0x0056807201007387 */ /* 0x000fe80000100a00 */
[----:B------:R1:W-:Y:S01]  /*44220*/  STL.64 [R1+0x5678], R112 ;  /* 0x0056787001007387 */ /* 0x0003e20000100a00 */
[C---:B--2---:R-:W-:Y:S08]  /*44230*/  HMMA.1688.F32.TF32 R116, R228.reuse, R114, R116 ;  /* 0x00000072e474723c */ /* 0x044ff00000081074 */
[C---:B-1----:R-:W-:Y:S08]  /*44240*/  HMMA.1688.F32.TF32 R112, R228.reuse, R110, R120 ;  /* 0x0000006ee470723c */ /* 0x042ff00000081078 */
[C---:B---3--:R-:W-:Y:S07]  /*44250*/  HMMA.1688.F32.TF32 R120, R228.reuse, R106, R200 ;  /* 0x0000006ae478723c */ /* 0x048fee00000810c8 */
[----:B------:R-:W-:Y:S04]  /*44260*/  STL.64 [R1+0x2840], R116 ;  /* 0x0028407401007387 */ /* 0x000fe80000100a00 */
[----:B------:R1:W-:Y:S04]  /*44270*/  STL.64 [R1+0x2848], R118 ;  /* 0x0028487601007387 */ /* 0x0003e80000100a00 */
[----:B------:R-:W-:Y:S04]  /*44280*/  STL.64 [R1+0x2830], R112 ;  /* 0x0028307001007387 */ /* 0x000fe80000100a00 */
[----:B------:R2:W-:Y:S01]  /*44290*/  STL.64 [R1+0x2838], R114 ;  /* 0x0028387201007387 */ /* 0x0005e20000100a00 */
[C---:B-1----:R-:W-:Y:S08]  /*442a0*/  HMMA.1688.F32.TF32 R116, R228.reuse, R102, R204 ;  /* 0x00000066e474723c */ /* 0x042ff000000810cc */
[C---:B--2---:R-:W-:Y:S01]  /*442b0*/  HMMA.1688.F32.TF32 R112, R228.reuse, R98, R212 ;  /* 0x00000062e470723c */ /* 0x044fe200000810d4 */
        /* <DEDUP_REMOVED lines=8> */
[C---:B--2---:R-:W-:Y:S03]  /*44340*/  HMMA.1688.F32.TF32 R112, R228.reuse, R86, R192 ;  /* 0x00000056e470723c */ /* 0x044fe600000810c0 */
[----:B------:R-:W-:Y:S04]  /*44350*/  STL.64 [R1+0x27f0], R120 ;  /* 0x0027f07801007387 */ /* 0x000fe80000100a00 */
[----:B------:R1:W-:Y:S08]  /*44360*/  STL.64 [R1+0x27f8], R122 ;  /* 0x0027f87a01007387 */ /* 0x0003f00000100a00 */
        /* <DEDUP_REMOVED lines=59> */
[----:B----4-:R-:W-:Y:S03]  /*44720*/  HMMA.1688.F32.TF32 R116, R228, R242, R236 ;  /* 0x000000f2e474723c */ /* 0x010fe600000810ec */
[----:B------:R-:W-:Y:S04]  /*44730*/  LDS R228, [R3+0x4300] ;  /* 0x0043000003e47984 */ /* 0x000fe80000000800 */
[----:B------:R-:W-:Y:S01]  /*44740*/  LDS R230, [R3+0x6300] ;  /* 0x0063000003e67984 */ /* 0x000fe20000000800 */
[C---:B-1----:R-:W-:Y:S03]  /*44750*/  HMMA.1688.F32.TF32 R112, R232.reuse, R130, R244 ;  /* 0x00000082e870723c */ /* 0x042fe600000810f4 */
[----:B------:R-:W-:Y:S04]  /*44760*/  STL.64 [R1+0x26a0], R120 ;  /* 0x0026a07801007387 */ /* 0x000fe80000100a00 */
[----:B------:R-:W-:Y:S04]  /*44770*/  STL.64 [R1+0x26a8], R122 ;  /* 0x0026a87a01007387 */ /* 0x000fe80000100a00 */
[----:B------:R-:W2:Y:S04]  /*44780*/  LDL.LU R132, [R1+0x10a0] ;  /* 0x0010a00001847983 */ /* 0x000ea80000300800 */
[----:B------:R-:W-:Y:S04]  /*44790*/  LDS R229, [R4+0x4300] ;  /* 0x0043000004e57984 */ /* 0x000fe80000000800 */
[----:B------:R1:W-:Y:S04]  /*447a0*/  STL.64 [R1+0x2110], R116 ;  /* 0x0021107401007387 */ /* 0x0003e80000100a00 */
[----:B------:R3:W-:Y:S04]  /*447b0*/  STL.64 [R1+0x2118], R118 ;  /* 0x0021187601007387 */ /* 0x0007e80000100a00 */
[----:B------:R4:W-:Y:S04]  /*447c0*/  STL.64 [R1+0x2100], R112 ;  /* 0x0021007001007387 */ /* 0x0009e80000100a00 */
[----:B------:R1:W-:Y:S04]  /*447d0*/  STL.64 [R1+0x2108], R114 ;  /* 0x0021087201007387 */ /* 0x0003e80000100a00 */
        /* <DEDUP_REMOVED lines=91> */
[----:B----4-:R-:W4:Y:S04]  /*44d90*/  LDL.LU R112, [R1+0x1290] ;  /* 0x0012900001707983 */ /* 0x010f280000300800 */
        /* <DEDUP_REMOVED lines=27> */
[----:B------:R-:W1:Y:S01]  /*44f50*/  LDS R231, [R4+0x6300] ;  /* 0x0063000004e77984 */ /* 0x000e620000000800 */
[C---:B---3--:R-:W-:Y:S11]  /*44f60*/  HMMA.1688.F32.TF32 R120, R232.reuse, R126, R120 ;  /* 0x0000007ee878723c */ /* 0x048ff60000081078 */
[----:B------:R-:W-:Y:S11]  /*44f70*/  @!UPT UIADD3 URZ, URZ, URZ, URZ ;  /* 0x0000003f3f3ff290 */ /* 0x000ff6000fffe03f */
[----:B------:R-:W-:Y:S01]  /*44f80*/  @!UPT UIADD3 URZ, URZ, URZ, URZ ;  /* 0x0000003f3f3ff290 */ /* 0x000fe2000fffe03f */
[----:B------:R-:W-:Y:S04]  /*44f90*/  STL.64 [R1+0x2690], R120 ;  /* 0x0026907801007387 */ /* 0x000fe80000100a00 */
[----:B------:R3:W-:Y:S04]  /*44fa0*/  STL.64 [R1+0x2698], R122 ;  /* 0x0026987a01007387 */ /* 0x0007e80000100a00 */
[----:B---3--:R-:W2:Y:S04]  /*44fb0*/  LDL.LU.64 R122, [R1+0x56a0] ;  /* 0x0056a000017a7983 */ /* 0x008ea80000300a00 */
[----:B------:R-:W3:Y:S01]  /*44fc0*/  LDL.LU.64 R120, [R1+0x5698] ;  /* 0x0056980001787983 */ /* 0x000ee20000300a00 */
[C---:B--2---:R-:W-:Y:S11]  /*44fd0*/  HMMA.1688.F32.TF32 R116, R232.reuse, R122, R116 ;  /* 0x0000007ae874723c */ /* 0x044ff60000081074 */
[----:B------:R-:W-:Y:S11]  /*44fe0*/  @!UPT UIADD3 URZ, URZ, URZ, URZ ;  /* 0x0000003f3f3ff290 */ /* 0x000ff6000fffe03f */
[----:B------:R-:W-:Y:S01]  /*44ff0*/  @!UPT UIADD3 URZ, URZ, URZ, URZ ;  /* 0x0000003f3f3ff290 */ /* 0x000fe2000fffe03f */
[----:B------:R-:W-:Y:S04]  /*45000*/  STL.64 [R1+0x2680], R116 ;  /* 0x0026807401007387 */ /* 0x000fe80000100a00 */
[----:B------:R2:W-:Y:S04]  /*45010*/  STL.64 [R1+0x2688], R118 ;  /* 0x0026887601007387 */ /* 0x0005e80000100a00 */
[----:B--2---:R-:W4:Y:S04]  /*45020*/  LDL.LU.64 R118, [R1+0x5690] ;  /* 0x0056900001767983 */ /* 0x004f280000300a00 */
[----:B------:R-:W2:Y:S01]  /*45030*/  LDL.LU.64 R116, [R1+0x5688] ;  /* 0x0056880001747983 */ /* 0x000ea20000300a00 */
[C---:B----4-:R-:W-:Y:S11]  /*45040*/  HMMA.1688.F32.TF32 R112, R232.reuse, R118, R112 ;  /* 0x00000076e870723c */ /* 0x050ff60000081070 */
[----:B------:R-:W-:Y:S11]  /*45050*/  @!UPT UIADD3 URZ, URZ, URZ, URZ ;  /* 0x0000003f3f3ff290 */ /* 0x000ff6000fffe03f */
[----:B------:R-:W-:Y:S01]  /*45060*/  @!UPT UIADD3 URZ, URZ, URZ, URZ ;  /* 0x0000003f3f3ff290 */ /* 0x000fe2000fffe03f */
[----:B------:R-:W-:Y:S04]  /*45070*/  STL.64 [R1+0x2670], R112 ;  /* 0x0026707001007387 */ /* 0x000fe80000100a00 */
[----:B------:R4:W-:Y:S04]  /*45080*/  STL.64 [R1+0x2678], R114 ;  /* 0x0026787201007387 */ /* 0x0009e80000100a00 */
[----:B----4-:R-:W4:Y:S01]  /*45090*/  LDL.LU.64 R114, [R1+0x5680] ;  /* 0x0056800001727983 */ /* 0x010f220000300a00 */
[C---:B------:R-:W-:Y:S03]  /*450a0*/  HMMA.1688.F32.TF32 R224, R232.reuse, R110, R224 ;  /* 0x0000006ee8e0723c */ /* 0x040fe600000810e0 */
[----:B------:R-:W2:Y:S05]  /*450b0*/  LDL.LU.64 R112, [R1+0x5678] ;  /* 0x0056780001707983 */ /* 0x000eaa0000300a00 */
[C---:B------:R-:W-:Y:S08]  /*450c0*/  HMMA.1688.F32.TF32 R220, R232.reuse, R106, R220 ;  /* 0x0000006ae8dc723c */ /* 0x040ff000000810dc */
[C---:B------:R-:W-:Y:S08]  /*450d0*/  HMMA.1688.F32.TF32 R248, R232.reuse, R102, R248 ;  /* 0x00000066e8f8723c */ /* 0x040ff000000810f8 */
[C---:B------:R-:W-:Y:S08]  /*450e0*/  HMMA.1688.F32.TF32 R236, R232.reuse, R98, R236 ;  /* 0x00000062e8ec723c */ /* 0x040ff000000810ec */
[C---:B------:R-:W-:Y:S08]  /*450f0*/  HMMA.1688.F32.TF32 R244, R232.reuse, R94, R244 ;  /* 0x0000005ee8f4723c */ /* 0x040ff000000810f4 */
[C---:B------:R-:W-:Y:S08]  /*45100*/  HMMA.1688.F32.TF32 R200, R232.reuse, R90, R200 ;  /* 0x0000005ae8c8723c */ /* 0x040ff000000810c8 */
[C---:B----4-:R-:W-:Y:S11]  /*45110*/  HMMA.1688.F32.TF32 R216, R232.reuse, R114, R216 ;  /* 0x00000072e8d8723c */ /* 0x050ff600000810d8 */
[----:B------:R-:W-:Y:S11]  /*45120*/  @!UPT UIADD3 URZ, URZ, URZ, URZ ;  /* 0x0000003f3f3ff290 */ /* 0x000ff6000fffe03f */
[----:B------:R-:W-:Y:S01]  /*45130*/  @!UPT UIADD3 URZ, URZ, URZ, URZ ;  /* 0x0000003f3f3ff290 */ /* 0x000fe2000fffe03f */
[----:B------:R-:W-:Y:S04]  /*45140*/  STL.64 [R1+0x2660], R216 ;  /* 0x002660d801007387 */ /* 0x000fe80000100a00 */
[----:B------:R4:W-:Y:S04]  /*45150*/  STL.64 [R1+0x2668], R218 ;  /* 0x002668da01007387 */ /* 0x0009e80000100a00 */
[----:B----4-:R-:W4:Y:S04]  /*45160*/  LDL.LU.64 R218, [R1+0x5670] ;  /* 0x0056700001da7983 */ /* 0x010f280000300a00 */
[----:B------:R-:W2:Y:S04]  /*45170*/  LDL.LU.64 R216, [R1+0x5668] ;  /* 0x0056680001d87983 */ /* 0x000ea80000300a00 */
[----:B------:R-:W-:Y:S04]  /*45180*/  STL.64 [R1+0x2650], R224 ;  /* 0x002650e001007387 */ /* 0x000fe80000100a00 */
[----:B------:R1:W-:Y:S04]  /*45190*/  STL.64 [R1+0x2658], R226 ;  /* 0x002658e201007387 */ /* 0x0003e80000100a00 */
[----:B-1----:R-:W2:Y:S04]  /*451a0*/  LDL.LU.64 R226, [R1+0x5660] ;  /* 0x0056600001e27983 */ /* 0x002ea80000300a00 */
        /* <DEDUP_REMOVED lines=18> */
[----:B------:R1:W-:Y:S02]  /*452d0*/  STL.64 [R1+0x2608], R202 ;  /* 0x002608ca01007387 */ /* 0x0003e40000100a00 */
[C---:B-1----:R-:W-:Y:S08]  /*452e0*/  HMMA.1688.F32.TF32 R200, R232.reuse, R86, R204 ;  /* 0x00000056e8c8723c */ /* 0x042ff000000810cc */
[C---:B------:R-:W-:Y:S11]  /*452f0*/  HMMA.1688.F32.TF32 R204, R232.reuse, R82, R212 ;  /* 0x00000052e8cc723c */ /* 0x040ff600000810d4 */
[----:B------:R-:W-:Y:S04]  /*45300*/  @!UPT UIADD3 URZ, URZ, URZ, URZ ;  /* 0x0000003f3f3ff290 */ /* 0x000fe8000fffe03f */
[----:B------:R-:W-:Y:S04]  /*45310*/  STL.64 [R1+0x25f0], R200 ;  /* 0x0025f0c801007387 */ /* 0x000fe80000100a00 */
[----:B------:R1:W-:Y:S02]  /*45320*/  STL.64 [R1+0x25f8], R202 ;  /* 0x0025f8ca01007387 */ /* 0x0003e40000100a00 */
[C---:B-1----:R-:W-:Y:S08]  /*45330*/  HMMA.1688.F32.TF32 R200, R232.reuse, R78, R188 ;  /* 0x0000004ee8c8723c */ /* 0x042ff000000810bc */
[C---:B------:R-:W-:Y:S01]  /*45340*/  HMMA.1688.F32.TF32 R188, R232.reuse, R74, R196 ;  /* 0x0000004ae8bc723c */ /* 0x040fe200000810c4 */
[----:B------:R-:W-:Y:S04]  /*45350*/  STL.64 [R1+0x25e0], R204 ;  /* 0x0025e0cc01007387 */ /* 0x000fe80000100a00 */
[----:B------:R-:W-:Y:S03]  /*45360*/  STL.64 [R1+0x25e8], R206 ;  /* 0x0025e8ce01007387 */ /* 0x000fe60000100a00 */
[C---:B------:R-:W-:Y:S07]  /*45370*/  HMMA.1688.F32.TF32 R196, R232.reuse, R70, R192 ;  /* 0x00000046e8c4723c */ /* 0x040fee00000810c0 */
        /* <DEDUP_REMOVED lines=47> */
[----:B------:R1:W-:Y:S01]  /*45670*/  STL.64 [R1+0x24d0], R140 ;  /* 0x0024d08c01007387 */ /* 0x0003e20000100a00 */
[----:B--2---:R-:W-:Y:S03]  /*45680*/  HMMA.1688.F32.TF32 R132, R232, R242, R244 ;  /* 0x000000f2e884723c */ /* 0x004fe600000810f4 */
[----:B------:R2:W-:Y:S04]  /*45690*/  STL.64 [R1+0x24d8], R142 ;  /* 0x0024d88e01007387 */ /* 0x0005e80000100a00 */
[----:B-1----:R-:W3:Y:S04]  /*456a0*/  LDL.LU R140, [R1+0x1010] ;  /* 0x00101000018c7983 */ /* 0x002ee80000300800 */
[----:B------:R1:W-:Y:S04]  /*456b0*/  STL.64 [R1+0x24c0], R136 ;  /* 0x0024c08801007387 */ /* 0x0003e80000100a00 */
[----:B------:R1:W-:Y:S01]  /*456c0*/  STL.64 [R1+0x24c8], R138 ;  /* 0x0024c88a01007387 */ /* 0x0003e20000100a00 */
[----:B--2---:R-:W-:-:S03]  /*456d0*/  IMAD.MOV.U32 R143, RZ, RZ, R236 ;  /* 0x000000ffff8f7224 */ /* 0x004fc600078e00ec */
[----:B------:R-:W-:Y:S04]  /*456e0*/  LDS R232, [R3+0x4380] ;  /* 0x0043800003e87984 */ /* 0x000fe80000000800 */
[----:B------:R-:W-:Y:S04]  /*456f0*/  LDS R234, [R3+0x6380] ;  /* 0x0063800003ea7984 */ /* 0x000fe80000000800 */
[----:B------:R2:W-:Y:S04]  /*45700*/  STL.64 [R1+0x20f0], R132 ;  /* 0x0020f08401007387 */ /* 0x0005e80000100a00 */
[----:B------:R1:W-:Y:S04]  /*45710*/  STL.64 [R1+0x20f8], R134 ;  /* 0x0020f88601007387 */ /* 0x0003e80000100a00 */
[----:B------:R-:W3:Y:S04]  /*45720*/  LDL.LU R141, [R1+0x1014] ;  /* 0x00101400018d7983 */ /* 0x000ee80000300800 */
[----:B------:R-:W3:Y:S04]  /*45730*/  LDL.LU R142, [R1+0x1018] ;  /* 0x00101800018e7983 */ /* 0x000ee80000300800 */
        /* <DEDUP_REMOVED lines=25> */
[----:B-1----:R-:W-:-:S03]  /*458d0*/  IMAD.MOV.U32 R136, RZ, RZ, R237 ;  /* 0x000000ffff887224 */ /* 0x002fc600078e00ed */
[----:B------:R-:W4:Y:S01]  /*458e0*/  LDL.LU R148, [R1+0x1040] ;  /* 0x0010400001947983 */ /* 0x000f220000300800 */
[----:B------:R-:W-:-:S03]  /*458f0*/  IMAD.MOV.U32 R137, RZ, RZ, R238 ;  /* 0x000000ffff897224 */ /* 0x000fc600078e00ee */
[----:B------:R-:W4:Y:S01]  /*45900*/  LDL.LU R149, [R1+0x1044] ;  /* 0x0010440001957983 */ /* 0x000f220000300800 */
[----:B------:R-:W-:-:S03]  /*45910*/  IMAD.MOV.U32 R138, RZ, RZ, R239 ;  /* 0x000000ffff8a7224 */ /* 0x000fc600078e00ef */
[----:B------:R-:W4:Y:S04]  /*45920*/  LDL.LU R150, [R1+0x1048] ;  /* 0x0010480001967983 */ /* 0x000f280000300800 */
[----:B------:R-:W-:Y:S04]  /*45930*/  LDS R233, [R4+0x4380] ;  /* 0x0043800004e97984 */ /* 0x000fe80000000800 */
[----:B------:R-:W1:Y:S01]  /*45940*/  LDS R235, [R4+0x6380] ;  /* 0x0063800004eb7984 */ /* 0x000e620000000800 */
[----:B--2---:R-:W-:-:S03]  /*45950*/  IMAD.MOV.U32 R151, RZ, RZ, R236 ;  /* 0x000000ffff977224 */ /* 0x004fc600078e00ec */
        /* <DEDUP_REMOVED lines=8> */
[----:B------:R-:W2:Y:S01]  /*459e0*/  LDL.LU R135, [R1+0x100c] ;  /* 0x00100c0001877983 */ /* 0x000ea20000300800 */
[C---:B---3--:R-:W-:Y:S08]  /*459f0*/  HMMA.1688.F32.TF32 R160, R228.reuse, R118, R160 ;  /* 0x00000076e4a0723c */ /* 0x048ff000000810a0 */
[C---:B------:R-:W-:Y:S08]  /*45a00*/  HMMA.1688.F32.TF32 R152, R228.reuse, R110, R152 ;  /* 0x0000006ee498723c */ /* 0x040ff00000081098 */
[C---:B----4-:R-:W-:Y:S08]  /*45a10*/  HMMA.1688.F32.TF32 R168, R228.reuse, R126, R168 ;  /* 0x0000007ee4a8723c */ /* 0x050ff000000810a8 */
[C---:B------:R-:W-:Y:S08]  /*45a20*/  HMMA.1688.F32.TF32 R164, R228.reuse, R122, R164 ;  /* 0x0000007ae4a4723c */ /* 0x040ff000000810a4 */
[C---:B------:R-:W-:Y:S08]  /*45a30*/  HMMA.1688.F32.TF32 R156, R228.reuse, R114, R156 ;  /* 0x00000072e49c723c */ /* 0x040ff0000008109c */
[C---:B------:R-:W-:Y:S08]  /*45a40*/  HMMA.1688.F32.TF32 R144, R228.reuse, R102, R144 ;  /* 0x00000066e490723c */ /* 0x040ff00000081090 */
[C---:B------:R-:W-:Y:S08]  /*45a50*/  HMMA.1688.F32.TF32 R148, R228.reuse, R106, R148 ;  /* 0x0000006ae494723c */ /* 0x040ff00000081094 */
[----:B--2---:R-:W-:Y:S11]  /*45a60*/  HMMA.1688.F32.TF32 R172, R228, R130, R236 ;  /* 0x00000082e4ac723c */ /* 0x004ff600000810ec */
[----:B------:R-:W-:Y:S11]  /*45a70*/  @!UPT UIADD3 URZ, URZ, URZ, URZ ;  /* 0x0000003f3f3ff290 */ /* 0x000ff6000fffe03f */
[----:B------:R-:W-:Y:S02]  /*45a80*/  @!UPT UIADD3 URZ, URZ, URZ, URZ ;  /* 0x0000003f3f3ff290 */ /* 0x000fe4000fffe03f */
[----:B------:R-:W-:Y:S01]  /*45a90*/  MOV R85, R173 ;  /* 0x000000ad00557202 */ /* 0x000fe20000000f00 */
[----:B------:R-:W-:Y:S01]  /*45aa0*/  IMAD.MOV.U32 R84, RZ, RZ, R172 ;  /* 0x000000ffff547224 */ /* 0x000fe200078e00ac */
[----:B------:R-:W-:Y:S04]  /*45ab0*/  STL.64 [R1+0x20e8], R174 ;  /* 0x0020e8ae01007387 */ /* 0x000fe80000100a00 */
[----:B------:R2:W-:Y:S04]  /*45ac0*/  STL [R1+0x52e4], R85 ;  /* 0x0052e45501007387 */ /* 0x0005e80000100800 */
[----:B------:R3:W-:Y:S04]  /*45ad0*/  STL [R1+0x52e0], R84 ;  /* 0x0052e05401007387 */ /* 0x0007e80000100800 */
[----:B------:R-:W-:Y:S01]  /*45ae0*/  STL.64 [R1+0x24b0], R168 ;  /* 0x0024b0a801007387 */ /* 0x000fe20000100a00 */
[----:B--2---:R-:W-:-:S03]  /*45af0*/  IMAD.MOV.U32 R85, RZ, RZ, R162 ;  /* 0x000000ffff557224 */ /* 0x004fc600078e00a2 */
[----:B------:R-:W-:Y:S01]  /*45b00*/  STL.64 [R1+0x24b8], R170 ;  /* 0x0024b8aa01007387 */ /* 0x000fe20000100a00 */
[----:B---3--:R-:W-:-:S03]  /*45b10*/  IMAD.MOV.U32 R84, RZ, RZ, R163 ;  /* 0x000000ffff547224 */ /* 0x008fc600078e00a3 */
[----:B------:R-:W-:Y:S04]  /*45b20*/  STL.64 [R1+0x24a0], R164 ;  /* 0x0024a0a401007387 */ /* 0x000fe80000100a00 */
[----:B------:R-:W-:Y:S04]  /*45b30*/  STL.64 [R1+0x24a8], R166 ;  /* 0x0024a8a601007387 */ /* 0x000fe80000100a00 */
        /* <DEDUP_REMOVED lines=8> */
[----:B------:R2:W-:Y:S04]  /*45bc0*/  STL [R1+0x52f4], R84 ;  /* 0x0052f45401007387 */ /* 0x0005e80000100800 */
[----:B------:R3:W-:Y:S04]  /*45bd0*/  STL [R1+0x52f0], R85 ;  /* 0x0052f05501007387 */ /* 0x0007e80000100800 */
[----:B------:R-:W-:Y:S01]  /*45be0*/  STL.64 [R1+0x2460], R148 ;  /* 0x0024609401007387 */ /* 0x000fe20000100a00 */
[----:B--2---:R-:W-:-:S03]  /*45bf0*/  IMAD.MOV.U32 R84, RZ, RZ, R144 ;  /* 0x000000ffff547224 */ /* 0x004fc600078e0090 */
[----:B------:R-:W-:Y:S01]  /*45c00*/  STL.64 [R1+0x2468], R150 ;  /* 0x0024689601007387 */ /* 0x000fe20000100a00 */
[----:B---3--:R-:W-:-:S03]  /*45c10*/  IMAD.MOV.U32 R85, RZ, RZ, R145 ;  /* 0x000000ffff557224 */ /* 0x008fc600078e0091 */
[----:B------:R2:W-:Y:S01]  /*45c20*/  STL.64 [R1+0x2458], R146 ;  /* 0x0024589201007387 */ /* 0x0005e20000100a00 */
[C---:B------:R-:W-:Y:S08]  /*45c30*/  HMMA.1688.F32.TF32 R132, R228.reuse, R90, R132 ;  /* 0x0000005ae484723c */ /* 0x040ff00000081084 */
[C---:B--2---:R-:W-:Y:S08]  /*45c40*/  HMMA.1688.F32.TF32 R144, R228.reuse, R98, R136 ;  /* 0x00000062e490723c */ /* 0x044ff00000081088 */
[----:B------:R-:W-:Y:S01]  /*45c50*/  HMMA.1688.F32.TF32 R136, R228, R94, R140 ;  /* 0x0000005ee488723c */ /* 0x000fe2000008108c */
[----:B------:R2:W-:Y:S04]  /*45c60*/  STL [R1+0x52fc], R84 ;  /* 0x0052fc5401007387 */ /* 0x0005e80000100800 */
[----:B------:R3:W-:Y:S10]  /*45c70*/  STL [R1+0x52f8], R85 ;  /* 0x0052f85501007387 */ /* 0x0007f40000100800 */
[----:B------:R-:W-:Y:S04]  /*45c80*/  STL.64 [R1+0x2440], R144 ;  /* 0x0024409001007387 */ /* 0x000fe80000100a00 */
[----:B------:R-:W-:Y:S04]  /*45c90*/  STL.64 [R1+0x2448], R146 ;  /* 0x0024489201007387 */ /* 0x000fe80000100a00 */
[----:B------:R-:W-:Y:S01]  /*45ca0*/  STL.64 [R1+0x2430], R136 ;  /* 0x0024308801007387 */ /* 0x000fe20000100a00 */
[----:B--2---:R-:W-:-:S03]  /*45cb0*/  MOV R84, R134 ;  /* 0x0000008600547202 */ /* 0x004fc60000000f00 */
[----:B------:R-:W-:Y:S01]  /*45cc0*/  STL.64 [R1+0x2438], R138 ;  /* 0x0024388a01007387 */ /* 0x000fe20000100a00 */
[----:B---3--:R-:W-:-:S03]  /*45cd0*/  IMAD.MOV.U32 R85, RZ, RZ, R135 ;  /* 0x000000ffff557224 */ /* 0x008fc600078e0087 */
[----:B------:R2:W-:Y:S04]  /*45ce0*/  STL.64 [R1+0x2420], R132 ;  /* 0x0024208401007387 */ /* 0x0005e80000100a00 */
[----:B--2---:R-:W2:Y:S04]  /*45cf0*/  LDL.LU R132, [R1+0x80] ;  /* 0x0000800001847983 */ /* 0x004ea80000300800 */
        /* <DEDUP_REMOVED lines=51> */
[----:B------:R-:W-:Y:S04]  /*46030*/  STL [R1+0x5304], R85 ;  /* 0x0053045501007387 */ /* 0x000fe80000100800 */
[----:B------:R1:W-:Y:S01]  /*46040*/  STL [R1+0x5300], R84 ;  /* 0x0053005401007387 */ /* 0x0003e20000100800 */
[C---:B---3--:R-:W-:Y:S08]  /*46050*/  HMMA.1688.F32.TF32 R136, R228.reuse, R46, R136 ;  /* 0x0000002ee488723c */ /* 0x048ff00000081088 */
[C---:B----4-:R-:W-:Y:S08]  /*46060*/  HMMA.1688.F32.TF32 R156, R228.reuse, R62, R156 ;  /* 0x0000003ee49c723c */ /* 0x050ff0000008109c */
[C---:B--2---:R-:W-:Y:S08]  /*46070*/  HMMA.1688.F32.TF32 R168, R228.reuse, R74, R168 ;  /* 0x0000004ae4a8723c */ /* 0x044ff000000810a8 */
[C---:B------:R-:W-:Y:S08]  /*46080*/  HMMA.1688.F32.TF32 R176, R228.reuse, R82, R176 ;  /* 0x00000052e4b0723c */ /* 0x040ff000000810b0 */
[C---:B------:R-:W-:Y:S08]  /*46090*/  HMMA.1688.F32.TF32 R180, R228.reuse, R86, R180 ;  /* 0x00000056e4b4723c */ /* 0x040ff000000810b4 */
[C---:B------:R-:W-:Y:S08]  /*460a0*/  HMMA.1688.F32.TF32 R172, R228.reuse, R78, R172 ;  /* 0x0000004ee4ac723c */ /* 0x040ff000000810ac */
[----:B------:R-:W-:Y:S01]  /*460b0*/  HMMA.1688.F32.TF32 R164, R228, R70, R164 ;  /* 0x00000046e4a4723c */ /* 0x000fe200000810a4 */
[----:B-1----:R-:W-:-:S06]  /*460c0*/  IMAD.MOV.U32 R84, RZ, RZ, R179 ;  /* 0x000000ffff547224 */ /* 0x002fcc00078e00b3 */
[----:B------:R-:W-:Y:S01]  /*460d0*/  STL.64 [R1+0x2410], R180 ;  /* 0x002410b401007387 */ /* 0x000fe20000100a00 */
[----:B------:R-:W-:Y:S01]  /*460e0*/  IMAD.MOV.U32 R85, RZ, RZ, R178 ;  /* 0x000000ffff557224 */ /* 0x000fe200078e00b2 */
[C---:B------:R-:W-:Y:S02]  /*460f0*/  HMMA.1688.F32.TF32 R160, R228.reuse, R66, R160 ;  /* 0x00000042e4a0723c */ /* 0x040fe400000810a0 */
[----:B------:R-:W-:Y:S04]  /*46100*/  STL.64 [R1+0x2418], R182 ;  /* 0x002418b601007387 */ /* 0x000fe80000100a00 */
[----:B------:R-:W-:Y:S04]  /*46110*/  STL.64 [R1+0x2400], R176 ;  /* 0x002400b001007387 */ /* 0x000fe80000100a00 */
[----:B------:R1:W-:Y:S01]  /*46120*/  STL [R1+0x530c], R84 ;  /* 0x00530c5401007387 */ /* 0x0003e20000100800 */
[----:B------:R-:W-:Y:S03]  /*46130*/  HMMA.1688.F32.TF32 R152, R228, R58, R152 ;  /* 0x0000003ae498723c */ /* 0x000fe60000081098 */
[----:B------:R2:W-:Y:S01]  /*46140*/  STL [R1+0x5308], R85 ;  /* 0x0053085501007387 */ /* 0x0005e20000100800 */
[----:B-1----:R-:W-:-:S04]  /*46150*/  IMAD.MOV.U32 R84, RZ, RZ, R166 ;  /* 0x000000ffff547224 */ /* 0x002fc800078e00a6 */
[----:B------:R-:W-:Y:S01]  /*46160*/  HMMA.1688.F32.TF32 R148, R228, R54, R148 ;  /* 0x00000036e494723c */ /* 0x000fe20000081094 */
[----:B------:R-:W-:Y:S01]  /*46170*/  STL.64 [R1+0x23f0], R172 ;  /* 0x0023f0ac01007387 */ /* 0x000fe20000100a00 */
[----:B--2---:R-:W-:-:S03]  /*46180*/  IMAD.MOV.U32 R85, RZ, RZ, R167 ;  /* 0x000000ffff557224 */ /* 0x004fc600078e00a7 */
[----:B------:R-:W-:Y:S04]  /*46190*/  STL.64 [R1+0x23f8], R174 ;  /* 0x0023f8ae01007387 */ /* 0x000fe80000100a00 */
[----:B------:R-:W-:Y:S01]  /*461a0*/  STL.64 [R1+0x23e0], R168 ;  /* 0x0023e0a801007387 */ /* 0x000fe20000100a00 */
[----:B------:R-:W-:Y:S03]  /*461b0*/  HMMA.1688.F32.TF32 R144, R228, R50, R144 ;  /* 0x00000032e490723c */ /* 0x000fe60000081090 */
[----:B------:R-:W-:Y:S04]  /*461c0*/  STL.64 [R1+0x23e8], R170 ;  /* 0x0023e8aa01007387 */ /* 0x000fe80000100a00 */
[----:B------:R-:W-:Y:S04]  /*461d0*/  STL.64 [R1+0x23d0], R164 ;  /* 0x0023d0a401007387 */ /* 0x000fe80000100a00 */
[----:B------:R1:W-:Y:S04]  /*461e0*/  STL [R1+0x5314], R85 ;  /* 0x0053145501007387 */ /* 0x0003e80000100800 */
[----:B------:R2:W-:Y:S04]  /*461f0*/  STL [R1+0x5310], R84 ;  /* 0x0053105401007387 */ /* 0x0005e80000100800 */
[----:B------:R-:W-:Y:S01]  /*46200*/  STL.64 [R1+0x23c0], R160 ;  /* 0x0023c0a001007387 */ /* 0x000fe20000100a00 */
[----:B-1----:R-:W-:-:S03]  /*46210*/  IMAD.MOV.U32 R85, RZ, RZ, R158 ;  /* 0x000000ffff557224 */ /* 0x002fc600078e009e */
[----:B------:R-:W-:Y:S01]  /*46220*/  STL.64 [R1+0x23c8], R162 ;  /* 0x0023c8a201007387 */ /* 0x000fe20000100a00 */
[----:B--2---:R-:W-:-:S03]  /*46230*/  MOV R84, R159 ;  /* 0x0000009f00547202 */ /* 0x004fc60000000f00 */
[----:B------:R-:W-:Y:S04]  /*46240*/  STL.64 [R1+0x23b0], R156 ;  /* 0x0023b09c01007387 */ /* 0x000fe80000100a00 */
[----:B------:R1:W-:Y:S04]  /*46250*/  STL [R1+0x531c], R85 ;  /* 0x00531c5501007387 */ /* 0x0003e80000100800 */
[----:B------:R2:W-:Y:S04]  /*46260*/  STL [R1+0x5318], R84 ;  /* 0x0053185401007387 */ /* 0x0005e80000100800 */
[----:B------:R-:W-:Y:S01]  /*46270*/  STL.64 [R1+0x23a0], R152 ;  /* 0x0023a09801007387 */ /* 0x000fe20000100a00 */
[----:B-1----:R-:W-:-:S03]  /*46280*/  IMAD.MOV.U32 R85, RZ, RZ, R148 ;  /* 0x000000ffff557224 */ /* 0x002fc600078e0094 */
[----:B------:R-:W-:Y:S01]  /*46290*/  STL.64 [R1+0x23a8], R154 ;  /* 0x0023a89a01007387 */ /* 0x000fe20000100a00 */
[----:B--2---:R-:W-:-:S03]  /*462a0*/  IMAD.MOV.U32 R84, RZ, RZ, R149 ;  /* 0x000000ffff547224 */ /* 0x004fc600078e0095 */
[----:B------:R-:W-:Y:S04]  /*462b0*/  STL.64 [R1+0x2398], R150 ;  /* 0x0023989601007387 */ /* 0x000fe80000100a00 */
[----:B------:R1:W-:Y:S04]  /*462c0*/  STL [R1+0x5324], R85 ;  /* 0x0053245501007387 */ /* 0x0003e80000100800 */
[----:B------:R2:W-:Y:S04]  /*462d0*/  STL [R1+0x5320], R84 ;  /* 0x0053205401007387 */ /* 0x0005e80000100800 */
[----:B------:R-:W-:Y:S01]  /*462e0*/  STL.64 [R1+0x2380], R144 ;  /* 0x0023809001007387 */ /* 0x000fe20000100a00 */
[----:B-1----:R-:W-:-:S03]  /*462f0*/  IMAD.MOV.U32 R85, RZ, RZ, R138 ;  /* 0x000000ffff557224 */ /* 0x002fc600078e008a */
[----:B------:R-:W-:Y:S01]  /*46300*/  STL.64 [R1+0x2388], R146 ;  /* 0x0023889201007387 */ /* 0x000fe20000100a00 */
[----:B--2---:R-:W-:-:S03]  /*46310*/  IMAD.MOV.U32 R84, RZ, RZ, R139 ;  /* 0x000000ffff547224 */ /* 0x004fc600078e008b */
[----:B------:R1:W-:Y:S01]  /*46320*/  STL.64 [R1+0x2370], R136 ;  /* 0x0023708801007387 */ /* 0x0003e20000100a00 */
[C---:B------:R-:W-:Y:S03]  /*46330*/  HMMA.1688.F32.TF32 R132, R228.reuse, R38, R132 ;  /* 0x00000026e484723c */ /* 0x040fe60000081084 */
[----:B------:R-:W2:Y:S05]  /*46340*/  LDL.LU R156, [R1] ;  /* 0x00000000019c7983 */ /* 0x000eaa0000300800 */
[----:B-1----:R-:W-:Y:S11]  /*46350*/  HMMA.1688.F32.TF32 R136, R228, R42, R140 ;  /* 0x0000002ae488723c */ /* 0x002ff6000008108c */
[----:B------:R-:W-:Y:S11]  /*46360*/  @!UPT UIADD3 URZ, URZ, URZ, URZ ;  /* 0x0000003f3f3ff290 */ /* 0x000ff6000fffe03f */
[----:B------:R-:W-:Y:S01]  /*46370*/  @!UPT UIADD3 URZ, URZ, URZ, URZ ;  /* 0x0000003f3f3ff290 */ /* 0x000fe2000fffe03f */
[----:B------:R-:W-:Y:S04]  /*46380*/  STL.64 [R1+0x2360], R136 ;  /* 0x0023608801007387 */ /* 0x000fe80000100a00 */
[----:B------:R-:W-:Y:S04]  /*46390*/  STL.64 [R1+0x2368], R138 ;  /* 0x0023688a01007387 */ /* 0x000fe80000100a00 */
        /* <DEDUP_REMOVED lines=53> */
[----:B---3--:R-:W-:-:S03]  /*466f0*/  MOV R134, R250 ;  /* 0x000000fa00867202 */ /* 0x008fc60000000f00 */
[----:B------:R-:W3:Y:S01]  /*46700*/  LDL.LU R138, [R1+0xf18] ;  /* 0x000f1800018a7983 */ /* 0x000ee20000300800 */
[----:B------:R-:W-:-:S03]  /*46710*/  IMAD.MOV.U32 R135, RZ, RZ, R251 ;  /* 0x000000ffff877224 */ /* 0x000fc600078e00fb */
[----:B------:R-:W3:Y:S04]  /*46720*/  LDL.LU R139, [R1+0xf1c] ;  /* 0x000f1c00018b7983 */ /* 0x000ee80000300800 */
[----:B------:R-:W3:Y:S04]  /*46730*/  LDL.LU R248, [R1+0x55fc] ;  /* 0x0055fc0001f87983 */ /* 0x000ee80000300800 */
[----:B------:R-:W3:Y:S04]  /*46740*/  LDL.LU R249, [R1+0x55f8] ;  /* 0x0055f80001f97983 */ /* 0x000ee80000300800 */
[----:B------:R-:W3:Y:S04]  /*46750*/  LDL.LU R250, [R1+0x55f4] ;  /* 0x0055f40001fa7983 */ /* 0x000ee80000300800 */
[----:B------:R-:W3:Y:S01]  /*46760*/  LDL.LU R251, [R1+0x55f0] ;  /* 0x0055f00001fb7983 */ /* 0x000ee20000300800 */
[C---:B--2---:R-:W-:Y:S08]  /*46770*/  HMMA.1688.F32.TF32 R188, R228.reuse, R34, R184 ;  /* 0x00000022e4bc723c */ /* 0x044ff000000810b8 */
[C---:B------:R-:W-:Y:S08]  /*46780*/  HMMA.1688.F32.TF32 R184, R228.reuse, R30, R180 ;  /* 0x0000001ee4b8723c */ /* 0x040ff000000810b4 */
[C---:B----4-:R-:W-:Y:S08]  /*46790*/  HMMA.1688.F32.TF32 R180, R228.reuse, R26, R176 ;  /* 0x0000001ae4b4723c */ /* 0x050ff000000810b0 */
[C---:B------:R-:W-:Y:S08]  /*467a0*/  HMMA.1688.F32.TF32 R176, R228.reuse, R22, R172 ;  /* 0x00000016e4b0723c */ /* 0x040ff000000810ac */
[C---:B------:R-:W-:Y:S08]  /*467b0*/  HMMA.1688.F32.TF32 R172, R228.reuse, R18, R168 ;  /* 0x00000012e4ac723c */ /* 0x040ff000000810a8 */
[C---:B------:R-:W-:Y:S08]  /*467c0*/  HMMA.1688.F32.TF32 R168, R228.reuse, R14, R164 ;  /* 0x0000000ee4a8723c */ /* 0x040ff000000810a4 */
[C---:B------:R-:W-:Y:S08]  /*467d0*/  HMMA.1688.F32.TF32 R164, R228.reuse, R10, R160 ;  /* 0x0000000ae4a4723c */ /* 0x040ff000000810a0 */
[----:B------:R-:W-:Y:S01]  /*467e0*/  HMMA.1688.F32.TF32 R160, R228, R242, R156 ;  /* 0x000000f2e4a0723c */ /* 0x000fe2000008109c */
[----:B------:R-:W-:Y:S07]  /*467f0*/  STL.64 [R1+0x2340], R188 ;  /* 0x002340bc01007387 */ /* 0x000fee0000100a00 */
[C---:B------:R-:W-:Y:S01]  /*46800*/  HMMA.1688.F32.TF32 R152, R232.reuse, R126, R152 ;  /* 0x0000007ee898723c */ /* 0x040fe20000081098 */
[----:B------:R-:W-:Y:S04]  /*46810*/  STL.64 [R1+0x2348], R190 ;  /* 0x002348be01007387 */ /* 0x000fe80000100a00 */
[----:B------:R-:W-:Y:S03]  /*46820*/  STL.64 [R1+0x2330], R184 ;  /* 0x002330b801007387 */ /* 0x000fe60000100a00 */
        /* <DEDUP_REMOVED lines=10> */
[----:B------:R-:W-:Y:S04]  /*468d0*/  LDS R228, [R3+0x4400] ;  /* 0x0044000003e47984 */ /* 0x000fe80000000800 */
[----:B------:R-:W-:Y:S04]  /*468e0*/  LDS R230, [R3+0x6400] ;  /* 0x0064000003e67984 */ /* 0x000fe80000000800 */
[----:B------:R-:W-:Y:S04]  /*468f0*/  LDS R229, [R4+0x4400] ;  /* 0x0044000004e57984 */ /* 0x000fe80000000800 */
[----:B------:R-:W1:Y:S01]  /*46900*/  LDS R231, [R4+0x6400] ;  /* 0x0064000004e77984 */ /* 0x000e620000000800 */
[----:B---3--:R-:W-:Y:S03]  /*46910*/  HMMA.1688.F32.TF32 R156, R232, R130, R248 ;  /* 0x00000082e89c723c */ /* 0x008fe600000810f8 */
[----:B------:R-:W-:Y:S04]  /*46920*/  STL.64 [R1+0x22f8], R170 ;  /* 0x0022f8aa01007387 */ /* 0x000fe80000100a00 */
[----:B------:R-:W-:Y:S04]  /*46930*/  STL.64 [R1+0x22e0], R164 ;  /* 0x0022e0a401007387 */ /* 0x000fe80000100a00 */
[----:B------:R-:W-:Y:S04]  /*46940*/  STL.64 [R1+0x22e8], R166 ;  /* 0x0022e8a601007387 */ /* 0x000fe80000100a00 */
[----:B------:R-:W-:Y:S04]  /*46950*/  STL.64 [R1+0x20d0], R160 ;  /* 0x0020d0a001007387 */ /* 0x000fe80000100a00 */
[----:B------:R-:W-:Y:S05]  /*46960*/  STL.64 [R1+0x20d8], R162 ;  /* 0x0020d8a201007387 */ /* 0x000fea0000100a00 */
[----:B------:R-:W-:-:S02]  /*46970*/  IMAD.MOV.U32 R93, RZ, RZ, R157 ;  /* 0x000000ffff5d7224 */ /* 0x000fc400078e009d */
[----:B------:R-:W-:Y:S01]  /*46980*/  IMAD.MOV.U32 R92, RZ, RZ, R156 ;  /* 0x000000ffff5c7224 */ /* 0x000fe200078e009c */
[----:B------:R-:W-:Y:S04]  /*46990*/  STL.64 [R1+0x20c8], R158 ;  /* 0x0020c89e01007387 */ /* 0x000fe80000100a00 */
[----:B------:R-:W-:Y:S04]  /*469a0*/  STL [R1+0x5274], R93 ;  /* 0x0052745d01007387 */ /* 0x000fe80000100800 */
[----:B------:R-:W-:Y:S04]  /*469b0*/  STL [R1+0x5270], R92 ;  /* 0x0052705c01007387 */ /* 0x000fe80000100800 */
[----:B------:R-:W-:Y:S04]  /*469c0*/  STL.64 [R1+0x22d0], R152 ;  /* 0x0022d09801007387 */ /* 0x000fe80000100a00 */
[----:B------:R-:W-:Y:S04]  /*469d0*/  STL.64 [R1+0x22d8], R154 ;  /* 0x0022d89a01007387 */ /* 0x000fe80000100a00 */
[----:B------:R-:W-:Y:S04]  /*469e0*/  STL.64 [R1+0x22c0], R148 ;  /* 0x0022c09401007387 */ /* 0x000fe80000100a00 */
[----:B------:R-:W-:Y:S04]  /*469f0*/  STL.64 [R1+0x22c8], R150 ;  /* 0x0022c89601007387 */ /* 0x000fe80000100a00 */
[----:B------:R-:W-:Y:S04]  /*46a00*/  STL.64 [R1+0x22b0], R144 ;  /* 0x0022b09001007387 */ /* 0x000fe80000100a00 */
[----:B------:R-:W-:Y:S04]  /*46a10*/  STL.64 [R1+0x55d8], R118 ;  /* 0x0055d87601007387 */ /* 0x000fe80000100a00 */
[----:B------:R2:W-:Y:S02]  /*46a20*/  STL.64 [R1+0x55d0], R116 ;  /* 0x0055d07401007387 */ /* 0x0005e40000100a00 */
[----:B--2---:R-:W-:Y:S01]  /*46a30*/  HMMA.1688.F32.TF32 R116, R232, R114, R136 ;  /* 0x00000072e874723c */ /* 0x004fe20000081088 */
[----:B------:R-:W-:-:S02]  /*46a40*/  IMAD.MOV.U32 R92, RZ, RZ, R147 ;  /* 0x000000ffff5c7224 */ /* 0x000fc400078e0093 */
[----:B------:R-:W-:-:S03]  /*46a50*/  IMAD.MOV.U32 R93, RZ, RZ, R146 ;  /* 0x000000ffff5d7224 */ /* 0x000fc600078e0092 */
[----:B------:R-:W-:Y:S04]  /*46a60*/  STL [R1+0x527c], R92 ;  /* 0x00527c5c01007387 */ /* 0x000fe80000100800 */
[----:B------:R-:W-:Y:S04]  /*46a70*/  STL [R1+0x5278], R93 ;  /* 0x0052785d01007387 */ /* 0x000fe80000100800 */
[----:B------:R-:W-:Y:S04]  /*46a80*/  STL.64 [R1+0x55c8], R114 ;  /* 0x0055c87201007387 */ /* 0x000fe80000100a00 */
[----:B------:R2:W-:Y:S05]  /*46a90*/  STL.64 [R1+0x55c0], R112 ;  /* 0x0055c07001007387 */ /* 0x0005ea0000100a00 */
[----:B------:R-:W-:Y:S04]  /*46aa0*/  STL.64 [R1+0x22a0], R116 ;  /* 0x0022a07401007387 */ /* 0x000fe80000100a00 */
[----:B------:R3:W-:Y:S01]  /*46ab0*/  STL.64 [R1+0x22a8], R118 ;  /* 0x0022a87601007387 */ /* 0x0007e20000100a00 */
[C---:B--2---:R-:W-:Y:S08]  /*46ac0*/  HMMA.1688.F32.TF32 R112, R232.reuse, R106, R132 ;  /* 0x0000006ae870723c */ /* 0x044ff00000081084 */
[----:B---3--:R-:W-:Y:S11]  /*46ad0*/  HMMA.1688.F32.TF32 R116, R232, R110, R140 ;  /* 0x0000006ee874723c */ /* 0x008ff6000008108c */
[----:B------:R-:W-:Y:S11]  /*46ae0*/  @!UPT UIADD3 URZ, URZ, URZ, URZ ;  /* 0x0000003f3f3ff290 */ /* 0x000ff6000fffe03f */
[----:B------:R-:W-:Y:S01]  /*46af0*/  @!UPT UIADD3 URZ, URZ, URZ, URZ ;  /* 0x0000003f3f3ff290 */ /* 0x000fe2000fffe03f */
[----:B------:R-:W-:Y:S04]  /*46b00*/  STL.64 [R1+0x2290], R116 ;  /* 0x0022907401007387 */ /* 0x000fe80000100a00 */
[----:B------:R-:W-:Y:S04]  /*46b10*/  STL.64 [R1+0x2298], R118 ;  /* 0x0022987601007387 */ /* 0x000fe80000100a00 */
[----:B------:R2:W-:Y:S04]  /*46b20*/  STL.64 [R1+0x2280], R112 ;  /* 0x0022807001007387 */ /* 0x0005e80000100a00 */
        /* <DEDUP_REMOVED lines=33> */
[----:B------:R-:W-:-:S02]  /*46d40*/  MOV R93, R115 ;  /* 0x00000073005d7202 */ /* 0x000fc40000000f00 */
[----:B------:R-:W3:Y:S04]  /*46d50*/  LDL.LU R140, [R1+0xe60] ;  /* 0x000e6000018c7983 */ /* 0x000ee80000300800 */
[----:B------:R-:W3:Y:S04]  /*46d60*/  LDL.LU R141, [R1+0xe64] ;  /* 0x000e6400018d7983 */ /* 0x000ee80000300800 */
[----:B------:R-:W3:Y:S04]  /*46d70*/  LDL.LU R142, [R1+0xe68] ;  /* 0x000e6800018e7983 */ /* 0x000ee80000300800 */
[----:B------:R-:W3:Y:S01]  /*46d80*/  LDL.LU R143, [R1+0xe6c] ;  /* 0x000e6c00018f7983 */ /* 0x000ee20000300800 */
[----:B--2---:R-:W-:Y:S11]  /*46d90*/  HMMA.1688.F32.TF32 R112, R232, R102, R132 ;  /* 0x00000066e870723c */ /* 0x004ff60000081084 */
[----:B------:R-:W-:Y:S11]  /*46da0*/  @!UPT UIADD3 URZ, URZ, URZ, URZ ;  /* 0x0000003f3f3ff290 */ /* 0x000ff6000fffe03f */
[----:B------:R-:W-:Y:S01]  /*46db0*/  @!UPT UIADD3 URZ, URZ, URZ, URZ ;  /* 0x0000003f3f3ff290 */ /* 0x000fe2000fffe03f */
[----:B------:R4:W-:Y:S04]  /*46dc0*/  STL.64 [R1+0x2278], R114 ;  /* 0x0022787201007387 */ /* 0x0009e80000100a00 */
[----:B------:R-:W2:Y:S04]  /*46dd0*/  LDL.LU R132, [R1+0xe50] ;  /* 0x000e500001847983 */ /* 0x000ea80000300800 */
[----:B------:R-:W2:Y:S04]  /*46de0*/  LDL.LU R133, [R1+0xe54] ;  /* 0x000e540001857983 */ /* 0x000ea80000300800 */
[----:B------:R-:W2:Y:S04]  /*46df0*/  LDL.LU R134, [R1+0xe58] ;  /* 0x000e580001867983 */ /* 0x000ea80000300800 */
[----:B------:R-:W2:Y:S01]  /*46e00*/  LDL.LU R135, [R1+0xe5c] ;  /* 0x000e5c0001877983 */ /* 0x000ea20000300800 */
[----:B------:R-:W-:-:S02]  /*46e10*/  IMAD.MOV.U32 R24, RZ, RZ, R112 ;  /* 0x000000ffff187224 */ /* 0x000fc400078e0070 */
[----:B------:R-:W-:Y:S02]  /*46e20*/  IMAD.MOV.U32 R25, RZ, RZ, R113 ;  /* 0x000000ffff197224 */ /* 0x000fe400078e0071 */
[C---:B----4-:R-:W-:Y:S11]  /*46e30*/  HMMA.1688.F32.TF32 R112, R232.reuse, R98, R164 ;  /* 0x00000062e870723c */ /* 0x050ff600000810a4 */
[----:B------:R-:W-:Y:S11]  /*46e40*/  @!UPT UIADD3 URZ, URZ, URZ, URZ ;  /* 0x0000003f3f3ff290 */ /* 0x000ff6000fffe03f */
[----:B------:R-:W-:Y:S01]  /*46e50*/  @!UPT UIADD3 URZ, URZ, URZ, URZ ;  /* 0x0000003f3f3ff290 */ /* 0x000fe2000fffe03f */
[----:B------:R3:W-:Y:S01]  /*46e60*/  STL.64 [R1+0x2268], R114 ;  /* 0x0022687201007387 */ /* 0x0007e20000100a00 */
[----:B------:R-:W-:Y:S02]  /*46e70*/  IMAD.MOV.U32 R28, RZ, RZ, R112 ;  /* 0x000000ffff1c7224 */ /* 0x000fe400078e0070 */
[----:B------:R-:W-:Y:S02]  /*46e80*/  IMAD.MOV.U32 R29, RZ, RZ, R113 ;  /* 0x000000ffff1d7224 */ /* 0x000fe400078e0071 */
[C---:B---3--:R-:W-:Y:S11]  /*46e90*/  HMMA.1688.F32.TF32 R112, R232.reuse, R94, R160 ;  /* 0x0000005ee870723c */ /* 0x048ff600000810a0 */
        /* <DEDUP_REMOVED lines=9> */
[----:B------:R-:W-:Y:S01]  /*46f30*/  MOV R36, R112 ;  /* 0x0000007000247202 */ /* 0x000fe20000000f00 */
[----:B------:R-:W-:Y:S02]  /*46f40*/  IMAD.MOV.U32 R37, RZ, RZ, R113 ;  /* 0x000000ffff257224 */ /* 0x000fe400078e0071 */
[C---:B---3--:R-:W-:Y:S03]  /*46f50*/  HMMA.1688.F32.TF32 R112, R232.reuse, R86, R152 ;  /* 0x00000056e870723c */ /* 0x048fe60000081098 */
[----:B------:R-:W-:Y:S04]  /*46f60*/  STL [R1+0x5214], R37 ;  /* 0x0052142501007387 */ /* 0x000fe80000100800 */
[----:B------:R-:W-:Y:S11]  /*46f70*/  STL [R1+0x5210], R36 ;  /* 0x0052102401007387 */ /* 0x000ff60000100800 */
[----:B------:R-:W-:Y:S05]  /*46f80*/  @!UPT UIADD3 URZ, URZ, URZ, URZ ;  /* 0x0000003f3f3ff290 */ /* 0x000fea000fffe03f */
        /* <DEDUP_REMOVED lines=9> */
[C---:B---3--:R-:W-:Y:S03]  /*47020*/  HMMA.1688.F32.TF32 R112, R232.reuse, R78, R144 ;  /* 0x0000004ee870723c */ /* 0x048fe60000081090 */
[----:B------:R-:W-:Y:S04]  /*47030*/  STL [R1+0x520c], R45 ;  /* 0x00520c2d01007387 */ /* 0x000fe80000100800 */
[----:B------:R-:W-:Y:S11]  /*47040*/  STL [R1+0x5208], R44 ;  /* 0x0052082c01007387 */ /* 0x000ff60000100800 */
[----:B------:R-:W-:Y:S05]  /*47050*/  @!UPT UIADD3 URZ, URZ, URZ, URZ ;  /* 0x0000003f3f3ff290 */ /* 0x000fea000fffe03f */
[----:B------:R3:W-:Y:S01]  /*47060*/  STL.64 [R1+0x2218], R114 ;  /* 0x0022187201007387 */ /* 0x0007e20000100a00 */
[----:B------:R-:W-:Y:S01]  /*47070*/  IMAD.MOV.U32 R48, RZ, RZ, R112 ;  /* 0x000000ffff307224 */ /* 0x000fe200078e0070 */
[----:B------:R-:W-:Y:S02]  /*47080*/  MOV R49, R113 ;  /* 0x0000007100317202 */ /* 0x000fe40000000f00 */
        /* <DEDUP_REMOVED lines=8> */
[----:B------:R-:W-:Y:S02]  /*47110*/  @!UPT UIADD3 URZ, URZ, URZ, URZ ;  /* 0x0000003f3f3ff290 */ /* 0x000fe4000fffe03f */
[----:B------:R-:W-:Y:S02]  /*47120*/  IMAD.MOV.U32 R56, RZ, RZ, R112 ;  /* 0x000000ffff387224 */ /* 0x000fe400078e0070 */
[----:B------:R-:W-:Y:S02]  /*47130*/  IMAD.MOV.U32 R57, RZ, RZ, R113 ;  /* 0x000000ffff397224 */ /* 0x000fe400078e0071 */
[----:B------:R-:W-:Y:S02]  /*47140*/  IMAD.MOV.U32 R45, RZ, RZ, R114 ;  /* 0x000000ffff2d7224 */ /* 0x000fe400078e0072 */
[----:B------:R-:W-:Y:S02]  /*47150*/  IMAD.MOV.U32 R44, RZ, RZ, R115 ;  /* 0x000000ffff2c7224 */ /* 0x000fe400078e0073 */
[----:B--2---:R-:W-:Y:S11]  /*47160*/  HMMA.1688.F32.TF32 R112, R232, R66, R132 ;  /* 0x00000042e870723c */ /* 0x004ff60000081084 */
[----:B------:R-:W-:Y:S11]  /*47170*/  @!UPT UIADD3 URZ, URZ, URZ, URZ ;  /* 0x0000003f3f3ff290 */ /* 0x000ff6000fffe03f */
[----:B------:R-:W-:Y:S01]  /*47180*/  @!UPT UIADD3 URZ, URZ, URZ, URZ ;  /* 0x0000003f3f3ff290 */ /* 0x000fe2000fffe03f */
[----:B------:R2:W-:Y:S04]  /*47190*/  STL.64 [R1+0x21e8], R114 ;  /* 0x0021e87201007387 */ /* 0x0005e80000100a00 */
        /* <DEDUP_REMOVED lines=54> */
[C---:B--2---:R-:W-:Y:S11]  /*47500*/  HMMA.1688.F32.TF32 R112, R232.reuse, R62, R180 ;  /* 0x0000003ee870723c */ /* 0x044ff600000810b4 */
[----:B------:R-:W-:Y:S11]  /*47510*/  @!UPT UIADD3 URZ, URZ, URZ, URZ ;  /* 0x0000003f3f3ff290 */ /* 0x000ff6000fffe03f */
[----:B------:R-:W-:Y:S01]  /*47520*/  @!UPT UIADD3 URZ, URZ, URZ, URZ ;  /* 0x0000003f3f3ff290 */ /* 0x000fe2000fffe03f */
[----:B------:R3:W-:Y:S01]  /*47530*/  STL.64 [R1+0x21d8], R114 ;  /* 0x0021d87201007387 */ /* 0x0007e20000100a00 */
[----:B------:R-:W-:Y:S02]  /*47540*/  IMAD.MOV.U32 R64, RZ, RZ, R112 ;  /* 0x000000ffff407224 */ /* 0x000fe400078e0070 */
[----:B------:R-:W-:Y:S02]  /*47550*/  IMAD.MOV.U32 R65, RZ, RZ, R113 ;  /* 0x000000ffff417224 */ /* 0x000fe400078e0071 */
[----:B---3--:R-:W-:Y:S07]  /*47560*/  HMMA.1688.F32.TF32 R112, R232, R58, R132 ;  /* 0x0000003ae870723c */ /* 0x008fee0000081084 */
[----:B------:R-:W-:Y:S01]  /*47570*/  IMAD.MOV.U32 R132, RZ, RZ, R216 ;  /* 0x000000ffff847224 */ /* 0x000fe200078e00d8 */
[----:B------:R-:W-:Y:S01]  /*47580*/  MOV R133, R217 ;  /* 0x000000d900857202 */ /* 0x000fe20000000f00 */
[----:B------:R-:W-:-:S02]  /*47590*/  IMAD.MOV.U32 R134, RZ, RZ, R218 ;  /* 0x000000ffff867224 */ /* 0x000fc400078e00da */
[----:B------:R-:W-:Y:S11]  /*475a0*/  IMAD.MOV.U32 R135, RZ, RZ, R219 ;  /* 0x000000ffff877224 */ /* 0x000ff600078e00db */
        /* <DEDUP_REMOVED lines=10> */
[----:B------:R-:W-:Y:S02]  /*47650*/  @!UPT UIADD3 URZ, URZ, URZ, URZ ;  /* 0x0000003f3f3ff290 */ /* 0x000fe4000fffe03f */
[----:B------:R-:W-:Y:S02]  /*47660*/  IMAD.MOV.U32 R72, RZ, RZ, R112 ;  /* 0x000000ffff487224 */ /* 0x000fe400078e0070 */
[----:B------:R-:W-:Y:S02]  /*47670*/  IMAD.MOV.U32 R73, RZ, RZ, R113 ;  /* 0x000000ffff497224 */ /* 0x000fe400078e0071 */
[----:B------:R-:W-:Y:S02]  /*47680*/  IMAD.MOV.U32 R37, RZ, RZ, R114 ;  /* 0x000000ffff257224 */ /* 0x000fe400078e0072 */
[----:B------:R-:W-:Y:S02]  /*47690*/  IMAD.MOV.U32 R36, RZ, RZ, R115 ;  /* 0x000000ffff247224 */ /* 0x000fe400078e0073 */
[C---:B------:R-:W-:Y:S11]  /*476a0*/  HMMA.1688.F32.TF32 R112, R232.reuse, R50, R172 ;  /* 0x00000032e870723c */ /* 0x040ff600000810ac */
[----:B------:R-:W-:Y:S11]  /*476b0*/  @!UPT UIADD3 URZ, URZ, URZ, URZ ;  /* 0x0000003f3f3ff290 */ /* 0x000ff6000fffe03f */
[----:B------:R-:W-:Y:S01]  /*476c0*/  @!UPT UIADD3 URZ, URZ, URZ, URZ ;  /* 0x0000003f3f3ff290 */ /* 0x000fe2000fffe03f */
[----:B------:R3:W-:Y:S01]  /*476d0*/  STL.64 [R1+0x21a8], R114 ;  /* 0x0021a87201007387 */ /* 0x0007e20000100a00 */
[----:B------:R-:W-:Y:S01]  /*476e0*/  MOV R76, R112 ;  /* 0x00000070004c7202 */ /* 0x000fe20000000f00 */
[----:B------:R-:W-:Y:S02]  /*476f0*/  IMAD.MOV.U32 R77, RZ, RZ, R113 ;  /* 0x000000ffff4d7224 */ /* 0x000fe400078e0071 */
[C---:B---3--:R-:W-:Y:S08]  /*47700*/  HMMA.1688.F32.TF32 R112, R232.reuse, R46, R168 ;  /* 0x0000002ee870723c */ /* 0x048ff000000810a8 */
[C---:B------:R-:W-:Y:S08]  /*47710*/  HMMA.1688.F32.TF32 R164, R232.reuse, R42, R164 ;  /* 0x0000002ae8a4723c */ /* 0x040ff000000810a4 */
[----:B------:R-:W-:Y:S07]  /*47720*/  HMMA.1688.F32.TF32 R116, R232, R38, R160 ;  /* 0x00000026e874723c */ /* 0x000fee00000810a0 */
[----:B------:R3:W-:Y:S01]  /*47730*/  STL.64 [R1+0x2198], R114 ;  /* 0x0021987201007387 */ /* 0x0007e20000100a00 */
[----:B------:R-:W-:-:S02]  /*47740*/  IMAD.MOV.U32 R80, RZ, RZ, R112 ;  /* 0x000000ffff507224 */ /* 0x000fc400078e0070 */
[----:B------:R-:W-:Y:S02]  /*47750*/  IMAD.MOV.U32 R81, RZ, RZ, R113 ;  /* 0x000000ffff517224 */ /* 0x000fe400078e0071 */
[C---:B---3--:R-:W-:Y:S03]  /*47760*/  HMMA.1688.F32.TF32 R112, R232.reuse, R34, R156 ;  /* 0x00000022e870723c */ /* 0x048fe6000008109c */
[----:B------:R-:W-:Y:S04]  /*47770*/  STL [R1+0x5204], R81 ;  /* 0x0052045101007387 */ /* 0x000fe80000100800 */
[----:B------:R-:W-:Y:S04]  /*47780*/  STL [R1+0x5200], R80 ;  /* 0x0052005001007387 */ /* 0x000fe80000100800 */
[----:B------:R-:W-:Y:S01]  /*47790*/  STL.64 [R1+0x2180], R164 ;  /* 0x002180a401007387 */ /* 0x000fe20000100a00 */
[C---:B------:R-:W-:Y:S03]  /*477a0*/  HMMA.1688.F32.TF32 R152, R232.reuse, R30, R152 ;  /* 0x0000001ee898723c */ /* 0x040fe60000081098 */
[----:B------:R-:W-:Y:S04]  /*477b0*/  STL.64 [R1+0x2188], R166 ;  /* 0x002188a601007387 */ /* 0x000fe80000100a00 */
[----:B------:R-:W-:Y:S04]  /*477c0*/  STL.64 [R1+0x20b0], R116 ;  /* 0x0020b07401007387 */ /* 0x000fe80000100a00 */
[----:B------:R3:W-:Y:S04]  /*477d0*/  STL.64 [R1+0x20b8], R118 ;  /* 0x0020b87601007387 */ /* 0x0007e80000100a00 */
[----:B------:R-:W-:Y:S04]  /*477e0*/  STL.64 [R1+0x20a0], R112 ;  /* 0x0020a07001007387 */ /* 0x000fe80000100a00 */
[----:B------:R4:W-:Y:S01]  /*477f0*/  STL.64 [R1+0x20a8], R114 ;  /* 0x0020a87201007387 */ /* 0x0009e20000100a00 */
[C---:B---3--:R-:W-:Y:S08]  /*47800*/  HMMA.1688.F32.TF32 R116, R232.reuse, R26, R148 ;  /* 0x0000001ae874723c */ /* 0x048ff00000081094 */
[C---:B----4-:R-:W-:Y:S01]  /*47810*/  HMMA.1688.F32.TF32 R112, R232.reuse, R22, R144 ;  /* 0x00000016e870723c */ /* 0x050fe20000081090 */
[----:B------:R-:W-:Y:S04]  /*47820*/  STL.64 [R1+0x2090], R152 ;  /* 0x0020909801007387 */ /* 0x000fe80000100a00 */
[----:B------:R-:W-:Y:S03]  /*47830*/  STL.64 [R1+0x2098], R154 ;  /* 0x0020989a01007387 */ /* 0x000fe60000100a00 */
[C---:B------:R-:W-:Y:S07]  /*47840*/  HMMA.1688.F32.TF32 R136, R232.reuse, R18, R136 ;  /* 0x00000012e888723c */ /* 0x040fee0000081088 */
[----:B------:R-:W-:Y:S04]  /*47850*/  STL.64 [R1+0x2080], R116 ;  /* 0x0020807401007387 */ /* 0x000fe80000100a00 */
[----:B------:R3:W-:Y:S04]  /*47860*/  STL.64 [R1+0x2088], R118 ;  /* 0x0020887601007387 */ /* 0x0007e80000100a00 */
[----:B------:R-:W-:Y:S04]  /*47870*/  STL.64 [R1+0x2070], R112 ;  /* 0x0020707001007387 */ /* 0x000fe80000100a00 */
[----:B------:R-:W-:Y:S01]  /*47880*/  STL.64 [R1+0x2078], R114 ;  /* 0x0020787201007387 */ /* 0x000fe20000100a00 */
[C---:B---3--:R-:W-:Y:S03]  /*47890*/  HMMA.1688.F32.TF32 R116, R232.reuse, R14, R140 ;  /* 0x0000000ee874723c */ /* 0x048fe6000008108c */
[----:B------:R-:W-:Y:S04]  /*478a0*/  STL.64 [R1+0x2060], R136 ;  /* 0x0020608801007387 */ /* 0x000fe80000100a00 */
[----:B------:R-:W-:Y:S11]  /*478b0*/  STL.64 [R1+0x2068], R138 ;  /* 0x0020688a01007387 */ /* 0x000ff60000100a00 */
[----:B------:R-:W-:Y:S05]  /*478c0*/  @!UPT UIADD3 URZ, URZ, URZ, URZ ;  /* 0x0000003f3f3ff290 */ /* 0x000fea000fffe03f */
[----:B------:R-:W-:Y:S04]  /*478d0*/  STL.64 [R1+0x2050], R116 ;  /* 0x0020507401007387 */ /* 0x000fe80000100a00 */
[----:B------:R3:W-:Y:S02]  /*478e0*/  STL.64 [R1+0x2058], R118 ;  /* 0x0020587601007387 */ /* 0x0007e40000100a00 */
[C---:B---3--:R-:W-:Y:S08]  /*478f0*/  HMMA.1688.F32.TF32 R116, R232.reuse, R242, R220 ;  /* 0x000000f2e874723c */ /* 0x048ff000000810dc */
[----:B--2---:R-:W-:Y:S01]  /*47900*/  HMMA.1688.F32.TF32 R112, R232, R10, R216 ;  /* 0x0000000ae870723c */ /* 0x004fe200000810d8 */
[----:B------:R-:W-:Y:S04]  /*47910*/  LDS R216, [R3+0x4480] ;  /* 0x0044800003d87984 */ /* 0x000fe80000000800 */
[----:B------:R-:W-:Y:S04]  /*47920*/  LDS R218, [R3+0x6480] ;  /* 0x0064800003da7984 */ /* 0x000fe80000000800 */
[----:B------:R-:W-:Y:S04]  /*47930*/  LDS R217, [R4+0x4480] ;  /* 0x0044800004d97984 */ /* 0x000fe80000000800 */
[----:B------:R-:W2:Y:S10]  /*47940*/  LDS R219, [R4+0x6480] ;  /* 0x0064800004db7984 */ /* 0x000eb40000000800 */
[----:B------:R-:W-:Y:S01]  /*47950*/  STL [R1+0x2040], R112 ;  /* 0x0020407001007387 */ /* 0x000fe20000100800 */
[----:B------:R-:W-:-:S02]  /*47960*/  IMAD.MOV.U32 R81, RZ, RZ, R113 ;  /* 0x000000ffff517224 */ /* 0x000fc400078e0071 */
[----:B------:R-:W-:Y:S01]  /*47970*/  IMAD.MOV.U32 R80, RZ, RZ, R114 ;  /* 0x000000ffff507224 */ /* 0x000fe200078e0072 */
[----:B------:R1:W-:Y:S02]  /*47980*/  STL [R1+0x204c], R115 ;  /* 0x00204c7301007387 */ /* 0x0003e40000100800 */
[C---:B-1----:R-:W-:Y:S02]  /*47990*/  HMMA.1688.F32.TF32 R112, R228.reuse, R130, R224 ;  /* 0x00000082e470723c */ /* 0x042fe400000810e0 */
[----:B------:R-:W-:Y:S04]  /*479a0*/  STL.64 [R1+0x2020], R116 ;  /* 0x0020207401007387 */ /* 0x000fe80000100a00 */
[----:B------:R-:W-:Y:S11]  /*479b0*/  STL.64 [R1+0x2028], R118 ;  /* 0x0020287601007387 */ /* 0x000ff60000100a00 */
[----:B------:R-:W-:Y:S06]  /*479c0*/  @!UPT UIADD3 URZ, URZ, URZ, URZ ;  /* 0x0000003f3f3ff290 */ /* 0x000fec000fffe03f */
[----:B------:R1:W-:Y:S01]  /*479d0*/  STL.64 [R1+0x2018], R114 ;  /* 0x0020187201007387 */ /* 0x0003e20000100a00 */
[----:B------:R-:W-:Y:S01]  /*479e0*/  IMAD.MOV.U32 R88, RZ, RZ, R112 ;  /* 0x000000ffff587224 */ /* 0x000fe200078e0070 */
[----:B------:R-:W-:Y:S02]  /*479f0*/  MOV R89, R113 ;  /* 0x0000007100597202 */ /* 0x000fe40000000f00 */
[----:B------:R-:W3:Y:S01]  /*47a00*/  LDL.LU R140, [R1+0xc50] ;  /* 0x000c5000018c7983 */ /* 0x000ee20000300800 */
[C---:B-1----:R-:W-:Y:S11]  /*47a10*/  HMMA.1688.F32.TF32 R112, R228.reuse, R126, R132 ;  /* 0x0000007ee470723c */ /* 0x042ff60000081084 */
[----:B------:R-:W-:Y:S11]  /*47a20*/  @!UPT UIADD3 URZ, URZ, URZ, URZ ;  /* 0x0000003f3f3ff290 */ /* 0x000ff6000fffe03f */
[----:B------:R-:W-:Y:S01]  /*47a30*/  @!UPT UIADD3 URZ, URZ, URZ, URZ ;  /* 0x0000003f3f3ff290 */ /* 0x000fe2000fffe03f */
        /* <DEDUP_REMOVED lines=117> */
[C---:B----4-:R-:W-:Y:S11]  /*48190*/  HMMA.1688.F32.TF32 R116, R228.reuse, R122, R116 ;  /* 0x0000007ae474723c */ /* 0x050ff60000081074 */
[----:B------:R-:W-:Y:S11]  /*481a0*/  @!UPT UIADD3 URZ, URZ, URZ, URZ ;  /* 0x0000003f3f3ff290 */ /* 0x000ff6000fffe03f */
[----:B------:R-:W-:Y:S01]  /*481b0*/  @!UPT UIADD3 URZ, URZ, URZ, URZ ;  /* 0x0000003f3f3ff290 */ /* 0x000fe2000fffe03f */
[----:B------:R-:W-:Y:S04]  /*481c0*/  STL.64 [R1+0x2000], R116 ;  /* 0x0020007401007387 */ /* 0x000fe80000100a00 */
[----:B------:R1:W-:Y:S04]  /*481d0*/  STL.64 [R1+0x2008], R118 ;  /* 0x0020087601007387 */ /* 0x0003e80000100a00 */
[----:B-1----:R-:W2:Y:S04]  /*481e0*/  LDL.LU.64 R118, [R1+0x55d8] ;  /* 0x0055d80001767983 */ /* 0x002ea80000300a00 */
[----:B------:R-:W4:Y:S01]  /*481f0*/  LDL.LU.64 R116, [R1+0x55d0] ;  /* 0x0055d00001747983 */ /* 0x000f220000300a00 */
[C---:B--2---:R-:W-:Y:S11]  /*48200*/  HMMA.1688.F32.TF32 R112, R228.reuse, R118, R112 ;  /* 0x00000076e470723c */ /* 0x044ff60000081070 */
[----:B------:R-:W-:Y:S11]  /*48210*/  @!UPT UIADD3 URZ, URZ, URZ, URZ ;  /* 0x0000003f3f3ff290 */ /* 0x000ff6000fffe03f */
[----:B------:R-:W-:Y:S01]  /*48220*/  @!UPT UIADD3 URZ, URZ, URZ, URZ ;  /* 0x0000003f3f3ff290 */ /* 0x000fe2000fffe03f */
[----:B------:R-:W-:Y:S04]  /*48230*/  STL.64 [R1+0x1ff0], R112 ;  /* 0x001ff07001007387 */ /* 0x000fe80000100a00 */
[----:B------:R1:W-:Y:S04]  /*48240*/  STL.64 [R1+0x1ff8], R114 ;  /* 0x001ff87201007387 */ /* 0x0003e80000100a00 */
[----:B-1----:R-:W2:Y:S04]  /*48250*/  LDL.LU.64 R114, [R1+0x55c8] ;  /* 0x0055c80001727983 */ /* 0x002ea80000300a00 */
[----:B------:R-:W3:Y:S01]  /*48260*/  LDL.LU.64 R112, [R1+0x55c0] ;  /* 0x0055c00001707983 */ /* 0x000ee20000300a00 */
[C---:B------:R-:W-:Y:S08]  /*48270*/  HMMA.1688.F32.TF32 R200, R228.reuse, R90, R200 ;  /* 0x0000005ae4c8723c */ /* 0x040ff000000810c8 */
[C---:B------:R-:W-:Y:S08]  /*48280*/  HMMA.1688.F32.TF32 R132, R228.reuse, R10, R132 ;  /* 0x0000000ae484723c */ /* 0x040ff00000081084 */
[C---:B--2---:R-:W-:Y:S11]  /*48290*/  HMMA.1688.F32.TF32 R224, R228.reuse, R114, R224 ;  /* 0x00000072e4e0723c */ /* 0x044ff600000810e0 */
[----:B------:R-:W-:Y:S11]  /*482a0*/  @!UPT UIADD3 URZ, URZ, URZ, URZ ;  /* 0x0000003f3f3ff290 */ /* 0x000ff6000fffe03f */
[----:B------:R-:W-:Y:S01]  /*482b0*/  @!UPT UIADD3 URZ, URZ, URZ, URZ ;  /* 0x0000003f3f3ff290 */ /* 0x000fe2000fffe03f */
[----:B------:R-:W-:Y:S04]  /*482c0*/  STL.64 [R1+0x1fe0], R224 ;  /* 0x001fe0e001007387 */ /* 0x000fe80000100a00 */
[----:B------:R1:W-:Y:S02]  /*482d0*/  STL.64 [R1+0x1fe8], R226 ;  /* 0x001fe8e201007387 */ /* 0x0003e40000100a00 */
[C---:B-1----:R-:W-:Y:S11]  /*482e0*/  HMMA.1688.F32.TF32 R224, R228.reuse, R110, R232 ;  /* 0x0000006ee4e0723c */ /* 0x042ff600000810e8 */
[----:B------:R-:W-:Y:S11]  /*482f0*/  @!UPT UIADD3 URZ, URZ, URZ, URZ ;  /* 0x0000003f3f3ff290 */ /* 0x000ff6000fffe03f */
[----:B------:R-:W-:Y:S01]  /*48300*/  @!UPT UIADD3 URZ, URZ, URZ, URZ ;  /* 0x0000003f3f3ff290 */ /* 0x000fe2000fffe03f */
[----:B------:R1:W-:Y:S01]  /*48310*/  STL.64 [R1+0x1fd0], R224 ;  /* 0x001fd0e001007387 */ /* 0x0003e20000100a00 */
[----:B------:R-:W-:Y:S02]  /*48320*/  IMAD.MOV.U32 R101, RZ, RZ, R226 ;  /* 0x000000ffff657224 */ /* 0x000fe400078e00e2 */
[----:B------:R-:W-:Y:S02]  /*48330*/  IMAD.MOV.U32 R100, RZ, RZ, R227 ;  /* 0x000000ffff647224 */ /* 0x000fe400078e00e3 */
[C---:B-1----:R-:W-:Y:S08]  /*48340*/  HMMA.1688.F32.TF32 R224, R228.reuse, R106, R220 ;  /* 0x0000006ae4e0723c */ /* 0x042ff000000810dc */
[C---:B------:R-:W-:Y:S08]  /*48350*/  HMMA.1688.F32.TF32 R232, R228.reuse, R102, R248 ;  /* 0x00000066e4e8723c */ /* 0x040ff000000810f8 */
[C---:B------:R-:W-:Y:S07]  /*48360*/  HMMA.1688.F32.TF32 R220, R228.reuse, R98, R236 ;  /* 0x00000062e4dc723c */ /* 0x040fee00000810ec */
[----:B------:R-:W-:Y:S04]  /*48370*/  STL.64 [R1+0x1fc0], R224 ;  /* 0x001fc0e001007387 */ /* 0x000fe80000100a00 */
[----:B------:R1:W-:Y:S02]  /*48380*/  STL.64 [R1+0x1fc8], R226 ;  /* 0x001fc8e201007387 */ /* 0x0003e40000100a00 */
[C---:B-1----:R-:W-:Y:S02]  /*48390*/  HMMA.1688.F32.TF32 R224, R228.reuse, R94, R244 ;  /* 0x0000005ee4e0723c */ /* 0x042fe400000810f4 */
[----:B------:R-:W-:Y:S04]  /*483a0*/  STL.64 [R1+0x1fb0], R232 ;  /* 0x001fb0e801007387 */ /* 0x000fe80000100a00 */
[----:B------:R-:W-:Y:S04]  /*483b0*/  STL.64 [R1+0x1fb8], R234 ;  /* 0x001fb8ea01007387 */ /* 0x000fe80000100a00 */
[----:B------:R-:W-:Y:S04]  /*483c0*/  STL.64 [R1+0x1fa0], R220 ;  /* 0x001fa0dc01007387 */ /* 0x000fe80000100a00 */
[----:B------:R1:W-:Y:S09]  /*483d0*/  STL.64 [R1+0x1fa8], R222 ;  /* 0x001fa8de01007387 */ /* 0x0003f20000100a00 */
[----:B------:R-:W-:Y:S01]  /*483e0*/  STL.64 [R1+0x1f90], R224 ;  /* 0x001f90e001007387 */ /* 0x000fe20000100a00 */
[C---:B-1----:R-:W-:Y:S03]  /*483f0*/  HMMA.1688.F32.TF32 R220, R228.reuse, R86, R204 ;  /* 0x00000056e4dc723c */ /* 0x042fe600000810cc */
[----:B------:R-:W-:Y:S04]  /*48400*/  STL.64 [R1+0x1f98], R226 ;  /* 0x001f98e201007387 */ /* 0x000fe80000100a00 */
[----:B------:R-:W-:Y:S01]  /*48410*/  STL.64 [R1+0x1f80], R200 ;  /* 0x001f80c801007387 */ /* 0x000fe20000100a00 */
[C---:B------:R-:W-:Y:S03]  /*48420*/  HMMA.1688.F32.TF32 R204, R228.reuse, R82, R212 ;  /* 0x00000052e4cc723c */ /* 0x040fe600000810d4 */
[----:B------:R1:W-:Y:S05]  /*48430*/  STL.64 [R1+0x1f88], R202 ;  /* 0x001f88ca01007387 */ /* 0x0003ea0000100a00 */
[C---:B-1----:R-:W-:Y:S08]  /*48440*/  HMMA.1688.F32.TF32 R200, R228.reuse, R78, R188 ;  /* 0x0000004ee4c8723c */ /* 0x042ff000000810bc */
[C---:B------:R-:W-:Y:S01]  /*48450*/  HMMA.1688.F32.TF32 R188, R228.reuse, R74, R196 ;  /* 0x0000004ae4bc723c */ /* 0x040fe200000810c4 */
        /* <DEDUP_REMOVED lines=31> */
[C---:B---3--:R-:W-:Y:S01]  /*48650*/  HMMA.1688.F32.TF32 R136, R228.reuse, R14, R140 ;  /* 0x0000000ee488723c */ /* 0x048fe2000008108c */
        /* <DEDUP_REMOVED lines=19> */
[----:B------:R-:W2:Y:S04]  /*48790*/  LDL.LU R140, [R1+0xb00] ;  /* 0x000b0000018c7983 */ /* 0x000ea80000300800 */
[----:B------:R1:W-:Y:S04]  /*487a0*/  STL.64 [R1+0x1e30], R136 ;  /* 0x001e308801007387 */ /* 0x0003e80000100a00 */
[----:B------:R3:W-:Y:S04]  /*487b0*/  STL.64 [R1+0x1e38], R138 ;  /* 0x001e388a01007387 */ /* 0x0007e80000100a00 */
[----:B------:R1:W-:Y:S04]  /*487c0*/  STL.64 [R1+0x1e20], R132 ;  /* 0x001e208401007387 */ /* 0x0003e80000100a00 */
[----:B------:R1:W-:Y:S04]  /*487d0*/  STL.64 [R1+0x1e28], R134 ;  /* 0x001e288601007387 */ /* 0x0003e80000100a00 */
        /* <DEDUP_REMOVED lines=91> */
[----:B--2---:R-:W-:Y:S08]  /*48d90*/  HMMA.1688.F32.TF32 R220, R228, R242, R236 ;  /* 0x000000f2e4dc723c */ /* 0x004ff000000810ec */
[C---:B---3--:R-:W-:Y:S11]  /*48da0*/  HMMA.1688.F32.TF32 R232, R216.reuse, R130, R244 ;  /* 0x00000082d8e8723c */ /* 0x048ff600000810f4 */
[----:B------:R-:W-:Y:S04]  /*48db0*/  @!UPT UIADD3 URZ, URZ, URZ, URZ ;  /* 0x0000003f3f3ff290 */ /* 0x000fe8000fffe03f */
[----:B------:R-:W-:Y:S01]  /*48dc0*/  STL.64 [R1+0x1e08], R222 ;  /* 0x001e08de01007387 */ /* 0x000fe20000100a00 */
[C---:B----4-:R-:W-:Y:S07]  /*48dd0*/  HMMA.1688.F32.TF32 R200, R216.reuse, R126, R200 ;  /* 0x0000007ed8c8723c */ /* 0x050fee00000810c8 */
[----:B------:R-:W-:Y:S04]  /*48de0*/  STL.64 [R1+0x5220], R234 ;  /* 0x005220ea01007387 */ /* 0x000fe80000100a00 */
[----:B------:R-:W-:Y:S01]  /*48df0*/  STL.64 [R1+0x5218], R232 ;  /* 0x005218e801007387 */ /* 0x000fe20000100a00 */
[C---:B------:R-:W-:Y:S08]  /*48e00*/  HMMA.1688.F32.TF32 R224, R216.reuse, R122, R204 ;  /* 0x0000007ad8e0723c */ /* 0x040ff000000810cc */
[C---:B------:R-:W-:Y:S03]  /*48e10*/  HMMA.1688.F32.TF32 R132, R216.reuse, R46, R132 ;  /* 0x0000002ed884723c */ /* 0x040fe60000081084 */
[----:B------:R-:W-:Y:S04]  /*48e20*/  STL.64 [R1+0x1e10], R200 ;  /* 0x001e10c801007387 */ /* 0x000fe80000100a00 */
[----:B------:R1:W-:Y:S01]  /*48e30*/  STL.64 [R1+0x1e18], R202 ;  /* 0x001e18ca01007387 */ /* 0x0003e20000100a00 */
[----:B------:R-:W-:Y:S01]  /*48e40*/  HMMA.1688.F32.TF32 R204, R216, R118, R212 ;  /* 0x00000076d8cc723c */ /* 0x000fe200000810d4 */
[----:B------:R-:W-:-:S02]  /*48e50*/  IMAD.MOV.U32 R96, RZ, RZ, R220 ;  /* 0x000000ffff607224 */ /* 0x000fc400078e00dc */
[----:B------:R-:W-:Y:S01]  /*48e60*/  LDS R222, [R3+0x6500] ;  /* 0x0065000003de7984 */ /* 0x000fe20000000800 */
[----:B------:R-:W-:-:S03]  /*48e70*/  IMAD.MOV.U32 R97, RZ, RZ, R221 ;  /* 0x000000ffff617224 */ /* 0x000fc600078e00dd */
[----:B------:R-:W-:Y:S01]  /*48e80*/  LDS R223, [R4+0x6500] ;  /* 0x0065000004df7984 */ /* 0x000fe20000000800 */
[C---:B-1----:R-:W-:Y:S03]  /*48e90*/  HMMA.1688.F32.TF32 R200, R216.reuse, R114, R188 ;  /* 0x00000072d8c8723c */ /* 0x042fe600000810bc */
[----:B------:R-:W-:Y:S04]  /*48ea0*/  STL.64 [R1+0x1df0], R224 ;  /* 0x001df0e001007387 */ /* 0x000fe80000100a00 */
[----:B------:R-:W-:Y:S01]  /*48eb0*/  LDS R220, [R3+0x4500] ;  /* 0x0045000003dc7984 */ /* 0x000fe20000000800 */
[C---:B------:R-:W-:Y:S03]  /*48ec0*/  HMMA.1688.F32.TF32 R188, R216.reuse, R110, R196 ;  /* 0x0000006ed8bc723c */ /* 0x040fe600000810c4 */
[----:B------:R-:W-:Y:S04]  /*48ed0*/  STL.64 [R1+0x1df8], R226 ;  /* 0x001df8e201007387 */ /* 0x000fe80000100a00 */
[----:B------:R-:W1:Y:S04]  /*48ee0*/  LDS R221, [R4+0x4500] ;  /* 0x0045000004dd7984 */ /* 0x000e680000000800 */
        /* <DEDUP_REMOVED lines=8> */
[C---:B--2---:R-:W-:Y:S08]  /*48f70*/  HMMA.1688.F32.TF32 R188, R216.reuse, R98, R184 ;  /* 0x00000062d8bc723c */ /* 0x044ff000000810b8 */
        /* <DEDUP_REMOVED lines=36> */
[----:B------:R-:W-:Y:S04]  /*491c0*/  STL.64 [R1+0x1cf0], R148 ;  /* 0x001cf09401007387 */ /* 0x000fe80000100a00 */
[----:B------:R-:W-:Y:S04]  /*491d0*/  STL.64 [R1+0x1cf8], R150 ;  /* 0x001cf89601007387 */ /* 0x000fe80000100a00 */
[----:B------:R-:W-:Y:S04]  /*491e0*/  STL.64 [R1+0x1ce0], R144 ;  /* 0x001ce09001007387 */ /* 0x000fe80000100a00 */
[----:B------:R-:W-:Y:S04]  /*491f0*/  STL.64 [R1+0x1ce8], R146 ;  /* 0x001ce89201007387 */ /* 0x000fe80000100a00 */
[----:B--2---:R-:W2:Y:S04]  /*49200*/  LDL.LU R156, [R1+0x1b0] ;  /* 0x0001b000019c7983 */ /* 0x004ea80000300800 */
[----:B------:R-:W-:Y:S04]  /*49210*/  STL.64 [R1+0x1cd0], R136 ;  /* 0x001cd08801007387 */ /* 0x000fe80000100a00 */
[----:B------:R-:W-:Y:S04]  /*49220*/  STL.64 [R1+0x1cd8], R138 ;  /* 0x001cd88a01007387 */ /* 0x000fe80000100a00 */
[----:B------:R4:W-:Y:S04]  /*49230*/  STL.64 [R1+0x1cc0], R132 ;  /* 0x001cc08401007387 */ /* 0x0009e80000100a00 */
[----:B------:R1:W-:Y:S04]  /*49240*/  STL.64 [R1+0x1cc8], R134 ;  /* 0x001cc88601007387 */ /* 0x0003e80000100a00 */
        /* <DEDUP_REMOVED lines=23> */
[----:B----4-:R-:W4:Y:S04]  /*493c0*/  LDL.LU R132, [R1+0xae0] ;  /* 0x000ae00001847983 */ /* 0x010f280000300800 */
[----:B------:R-:W4:Y:S04]  /*493d0*/  LDL.LU R133, [R1+0xae4] ;  /* 0x000ae40001857983 */ /* 0x000f280000300800 */
[----:B-1----:R-:W4:Y:S04]  /*493e0*/  LDL.LU R134, [R1+0xae8] ;  /* 0x000ae80001867983 */ /* 0x002f280000300800 */
        /* <DEDUP_REMOVED lines=33> */
[C---:B----4-:R-:W-:Y:S03]  /*49600*/  HMMA.1688.F32.TF32 R188, R216.reuse, R42, R132 ;  /* 0x0000002ad8bc723c */ /* 0x050fe60000081084 */
[----:B------:R-:W4:Y:S11]  /*49610*/  LDL.LU R132, [R1+0xa10] ;  /* 0x000a100001847983 */ /* 0x000f360000300800 */
[----:B------:R-:W-:Y:S09]  /*49620*/  @!UPT UIADD3 URZ, URZ, URZ, URZ ;  /* 0x0000003f3f3ff290 */ /* 0x000ff2000fffe03f */
[----:B------:R-:W-:Y:S04]  /*49630*/  STL.64 [R1+0x1cb0], R188 ;  /* 0x001cb0bc01007387 */ /* 0x000fe80000100a00 */
[----:B------:R2:W-:Y:S04]  /*49640*/  STL.64 [R1+0x1cb8], R190 ;  /* 0x001cb8be01007387 */ /* 0x0005e80000100a00 */
[----:B------:R-:W4:Y:S04]  /*49650*/  LDL.LU R133, [R1+0xa14] ;  /* 0x000a140001857983 */ /* 0x000f280000300800 */
[----:B------:R-:W4:Y:S04]  /*49660*/  LDL.LU R134, [R1+0xa18] ;  /* 0x000a180001867983 */ /* 0x000f280000300800 */
[----:B------:R-:W4:Y:S01]  /*49670*/  LDL.LU R135, [R1+0xa1c] ;  /* 0x000a1c0001877983 */ /* 0x000f220000300800 */
[C---:B--2---:R-:W-:Y:S08]  /*49680*/  HMMA.1688.F32.TF32 R188, R216.reuse, R38, R208 ;  /* 0x00000026d8bc723c */ /* 0x044ff000000810d0 */
[C---:B------:R-:W-:Y:S08]  /*49690*/  HMMA.1688.F32.TF32 R184, R216.reuse, R34, R184 ;  /* 0x00000022d8b8723c */ /* 0x040ff000000810b8 */
[C---:B------:R-:W-:Y:S08]  /*496a0*/  HMMA.1688.F32.TF32 R180, R216.reuse, R30, R180 ;  /* 0x0000001ed8b4723c */ /* 0x040ff000000810b4 */
[C---:B------:R-:W-:Y:S08]  /*496b0*/  HMMA.1688.F32.TF32 R176, R216.reuse, R26, R176 ;  /* 0x0000001ad8b0723c */ /* 0x040ff000000810b0 */
[C---:B------:R-:W-:Y:S08]  /*496c0*/  HMMA.1688.F32.TF32 R172, R216.reuse, R22, R172 ;  /* 0x00000016d8ac723c */ /* 0x040ff000000810ac */
[C---:B---3--:R-:W-:Y:S08]  /*496d0*/  HMMA.1688.F32.TF32 R168, R216.reuse, R18, R168 ;  /* 0x00000012d8a8723c */ /* 0x048ff000000810a8 */
        /* <DEDUP_REMOVED lines=16> */
[----:B------:R-:W-:Y:S01]  /*497e0*/  HMMA.1688.F32.TF32 R136, R220, R114, R140 ;  /* 0x00000072dc88723c */ /* 0x000fe2000008108c */
[----:B------:R-:W-:Y:S01]  /*497f0*/  STL.64 [R1+0x1c68], R174 ;  /* 0x001c68ae01007387 */ /* 0x000fe20000100a00 */
[----:B------:R-:W-:-:S03]  /*49800*/  IMAD.MOV.U32 R105, RZ, RZ, R157 ;  /* 0x000000ffff697224 */ /* 0x000fc600078e009d */
[----:B------:R-:W-:Y:S01]  /*49810*/  STL.64 [R1+0x1c50], R168 ;  /* 0x001c50a801007387 */ /* 0x000fe20000100a00 */
[----:B------:R-:W-:-:S03]  /*49820*/  IMAD.MOV.U32 R104, RZ, RZ, R156 ;  /* 0x000000ffff687224 */ /* 0x000fc600078e009c */
[----:B------:R-:W-:Y:S04]  /*49830*/  STL.64 [R1+0x1c58], R170 ;  /* 0x001c58aa01007387 */ /* 0x000fe80000100a00 */
[----:B------:R-:W-:Y:S04]  /*49840*/  STL.64 [R1+0x1c40], R164 ;  /* 0x001c40a401007387 */ /* 0x000fe80000100a00 */
[----:B------:R-:W-:Y:S04]  /*49850*/  STL.64 [R1+0x1c48], R166 ;  /* 0x001c48a601007387 */ /* 0x000fe80000100a00 */
[----:B------:R-:W-:Y:S04]  /*49860*/  STL.64 [R1+0x1c30], R160 ;  /* 0x001c30a001007387 */ /* 0x000fe80000100a00 */
[----:B------:R-:W-:Y:S04]  /*49870*/  STL.64 [R1+0x1c38], R162 ;  /* 0x001c38a201007387 */ /* 0x000fe80000100a00 */
[----:B------:R-:W-:Y:S04]  /*49880*/  STL.64 [R1+0x1c18], R158 ;  /* 0x001c189e01007387 */ /* 0x000fe80000100a00 */
[----:B------:R1:W-:Y:S04]  /*49890*/  STL [R1+0x51e4], R105 ;  /* 0x0051e46901007387 */ /* 0x0003e80000100800 */
[----:B------:R2:W-:Y:S04]  /*498a0*/  STL [R1+0x51e0], R104 ;  /* 0x0051e06801007387 */ /* 0x0005e80000100800 */
[----:B------:R-:W-:Y:S04]  /*498b0*/  STL [R1+0x51dc], R228 ;  /* 0x0051dce401007387 */ /* 0x000fe80000100800 */
[----:B------:R-:W-:Y:S04]  /*498c0*/  STL [R1+0x51d8], R229 ;  /* 0x0051d8e501007387 */ /* 0x000fe80000100800 */
[----:B------:R-:W-:Y:S04]  /*498d0*/  STL [R1+0x51d4], R230 ;  /* 0x0051d4e601007387 */ /* 0x000fe80000100800 */
[----:B------:R-:W-:Y:S04]  /*498e0*/  STL [R1+0x51d0], R231 ;  /* 0x0051d0e701007387 */ /* 0x000fe80000100800 */
[----:B------:R-:W-:Y:S04]  /*498f0*/  STL.64 [R1+0x1c20], R152 ;  /* 0x001c209801007387 */ /* 0x000fe80000100a00 */
[----:B------:R-:W-:Y:S04]  /*49900*/  STL.64 [R1+0x1c28], R154 ;  /* 0x001c289a01007387 */ /* 0x000fe80000100a00 */
[----:B------:R-:W-:Y:S01]  /*49910*/  STL.64 [R1+0x1c00], R148 ;  /* 0x001c009401007387 */ /* 0x000fe20000100a00 */
[----:B-1----:R-:W-:-:S03]  /*49920*/  MOV R105, R138 ;  /* 0x0000008a00697202 */ /* 0x002fc60000000f00 */
[----:B------:R-:W-:Y:S01]  /*49930*/  STL.64 [R1+0x1c08], R150 ;  /* 0x001c089601007387 */ /* 0x000fe20000100a00 */
[----:B--2---:R-:W-:-:S03]  /*49940*/  IMAD.MOV.U32 R104, RZ, RZ, R139 ;  /* 0x000000ffff687224 */ /* 0x004fc600078e008b */
[----:B------:R-:W-:Y:S04]  /*49950*/  STL.64 [R1+0x1bf0], R144 ;  /* 0x001bf09001007387 */ /* 0x000fe80000100a00 */
[----:B------:R-:W-:Y:S04]  /*49960*/  STL.64 [R1+0x1bf8], R146 ;  /* 0x001bf89201007387 */ /* 0x000fe80000100a00 */
[----:B------:R4:W-:Y:S04]  /*49970*/  STL.64 [R1+0x1be0], R136 ;  /* 0x001be08801007387 */ /* 0x0009e80000100a00 */
[----:B------:R-:W-:Y:S04]  /*49980*/  STL [R1+0x51ec], R104 ;  /* 0x0051ec6801007387 */ /* 0x000fe80000100800 */
[----:B------:R-:W-:Y:S04]  /*49990*/  STL [R1+0x51e8], R105 ;  /* 0x0051e86901007387 */ /* 0x000fe80000100800 */
[----:B------:R-:W-:Y:S04]  /*499a0*/  LDS R216, [R3+0x4580] ;  /* 0x0045800003d87984 */ /* 0x000fe80000000800 */
[----:B------:R-:W-:Y:S04]  /*499b0*/  LDS R218, [R3+0x6580] ;  /* 0x0065800003da7984 */ /* 0x000fe80000000800 */
[----:B------:R-:W-:Y:S04]  /*499c0*/  LDS R217, [R4+0x4580] ;  /* 0x0045800004d97984 */ /* 0x000fe80000000800 */
[----:B------:R-:W1:Y:S01]  /*499d0*/  LDS R219, [R4+0x6580] ;  /* 0x0065800004db7984 */ /* 0x000e620000000800 */
[C---:B----4-:R-:W-:Y:S03]  /*499e0*/  HMMA.1688.F32.TF32 R136, R220.reuse, R110, R132 ;  /* 0x0000006edc88723c */ /* 0x050fe60000081084 */
[----:B------:R-:W2:Y:S11]  /*499f0*/  LDL.LU R132, [R1+0x910] ;  /* 0x0009100001847983 */ /* 0x000eb60000300800 */
[----:B------:R-:W-:Y:S09]  /*49a00*/  @!UPT UIADD3 URZ, URZ, URZ, URZ ;  /* 0x0000003f3f3ff290 */ /* 0x000ff2000fffe03f */
[----:B------:R3:W-:Y:S04]  /*49a10*/  STL.64 [R1+0x1bd0], R136 ;  /* 0x001bd08801007387 */ /* 0x0007e80000100a00 */
[----:B------:R4:W-:Y:S04]  /*49a20*/  STL.64 [R1+0x1bd8], R138 ;  /* 0x001bd88a01007387 */ /* 0x0009e80000100a00 */
[----:B------:R-:W2:Y:S04]  /*49a30*/  LDL.LU R133, [R1+0x914] ;  /* 0x0009140001857983 */ /* 0x000ea80000300800 */
[----:B------:R-:W2:Y:S04]  /*49a40*/  LDL.LU R134, [R1+0x918] ;  /* 0x0009180001867983 */ /* 0x000ea80000300800 */
[----:B------:R-:W2:Y:S04]  /*49a50*/  LDL.LU R135, [R1+0x91c] ;  /* 0x00091c0001877983 */ /* 0x000ea80000300800 */
[----:B---3--:R-:W3:Y:S04]  /*49a60*/  LDL.LU R136, [R1+0x930] ;  /* 0x0009300001887983 */ /* 0x008ee80000300800 */
[----:B------:R-:W3:Y:S04]  /*49a70*/  LDL.LU R137, [R1+0x934] ;  /* 0x0009340001897983 */ /* 0x000ee80000300800 */
[----:B----4-:R-:W3:Y:S04]  /*49a80*/  LDL.LU R138, [R1+0x938] ;  /* 0x00093800018a7983 */ /* 0x010ee80000300800 */
        /* <DEDUP_REMOVED lines=59> */
[C---:B----4-:R-:W-:Y:S08]  /*49e40*/  HMMA.1688.F32.TF32 R144, R220.reuse, R58, R144 ;  /* 0x0000003adc90723c */ /* 0x050ff00000081090 */
[C---:B------:R-:W-:Y:S08]  /*49e50*/  HMMA.1688.F32.TF32 R148, R220.reuse, R62, R148 ;  /* 0x0000003edc94723c */ /* 0x040ff00000081094 */
[C---:B------:R-:W-:Y:S08]  /*49e60*/  HMMA.1688.F32.TF32 R156, R220.reuse, R70, R156 ;  /* 0x00000046dc9c723c */ /* 0x040ff0000008109c */
[C---:B------:R-:W-:Y:S08]  /*49e70*/  HMMA.1688.F32.TF32 R188, R220.reuse, R106, R192 ;  /* 0x0000006adcbc723c */ /* 0x040ff000000810c0 */
[C---:B------:R-:W-:Y:S11]  /*49e80*/  HMMA.1688.F32.TF32 R176, R220.reuse, R90, R176 ;  /* 0x0000005adcb0723c */ /* 0x040ff600000810b0 */
[----:B------:R-:W-:Y:S04]  /*49e90*/  @!UPT UIADD3 URZ, URZ, URZ, URZ ;  /* 0x0000003f3f3ff290 */ /* 0x000fe8000fffe03f */
[----:B------:R2:W-:Y:S01]  /*49ea0*/  STL.64 [R1+0x1bc0], R188 ;  /* 0x001bc0bc01007387 */ /* 0x0005e20000100a00 */
[----:B------:R-:W-:Y:S02]  /*49eb0*/  IMAD.MOV.U32 R104, RZ, RZ, R190 ;  /* 0x000000ffff687224 */ /* 0x000fe400078e00be */
[----:B------:R-:W-:Y:S01]  /*49ec0*/  IMAD.MOV.U32 R105, RZ, RZ, R191 ;  /* 0x000000ffff697224 */ /* 0x000fe200078e00bf */
[C---:B------:R-:W-:Y:S08]  /*49ed0*/  HMMA.1688.F32.TF32 R184, R220.reuse, R98, R184 ;  /* 0x00000062dcb8723c */ /* 0x040ff000000810b8 */
[C---:B--2---:R-:W-:Y:S08]  /*49ee0*/  HMMA.1688.F32.TF32 R188, R220.reuse, R102, R208 ;  /* 0x00000066dcbc723c */ /* 0x044ff000000810d0 */
[C---:B------:R-:W-:Y:S08]  /*49ef0*/  HMMA.1688.F32.TF32 R180, R220.reuse, R94, R180 ;  /* 0x0000005edcb4723c */ /* 0x040ff000000810b4 */
[C---:B------:R-:W-:Y:S01]  /*49f00*/  HMMA.1688.F32.TF32 R172, R220.reuse, R86, R172 ;  /* 0x00000056dcac723c */ /* 0x040fe200000810ac */
[----:B------:R2:W-:Y:S07]  /*49f10*/  STL [R1+0x51f4], R104 ;  /* 0x0051f46801007387 */ /* 0x0005ee0000100800 */
[C---:B------:R-:W-:Y:S08]  /*49f20*/  HMMA.1688.F32.TF32 R160, R220.reuse, R74, R160 ;  /* 0x0000004adca0723c */ /* 0x040ff000000810a0 */
[----:B------:R-:W-:Y:S01]  /*49f30*/  HMMA.1688.F32.TF32 R164, R220, R78, R164 ;  /* 0x0000004edca4723c */ /* 0x000fe200000810a4 */
[----:B------:R3:W-:Y:S01]  /*49f40*/  STL [R1+0x51f0], R105 ;  /* 0x0051f06901007387 */ /* 0x0007e20000100800 */
[----:B--2---:R-:W-:-:S06]  /*49f50*/  IMAD.MOV.U32 R104, RZ, RZ, R184 ;  /* 0x000000ffff687224 */ /* 0x004fcc00078e00b8 */
[----:B------:R-:W-:Y:S01]  /*49f60*/  HMMA.1688.F32.TF32 R168, R220, R82, R168 ;  /* 0x00000052dca8723c */ /* 0x000fe200000810a8 */
[----:B---3--:R-:W-:Y:S01]  /*49f70*/  IMAD.MOV.U32 R105, RZ, RZ, R185 ;  /* 0x000000ffff697224 */ /* 0x008fe200078e00b9 */
[----:B------:R-:W-:Y:S01]  /*49f80*/  STL.64 [R1+0x1bb0], R188 ;  /* 0x001bb0bc01007387 */ /* 0x000fe20000100a00 */
[----:B------:R-:W-:-:S03]  /*49f90*/  IMAD.MOV.U32 R230, RZ, RZ, R174 ;  /* 0x000000ffffe67224 */ /* 0x000fc600078e00ae */
[----:B------:R-:W-:Y:S01]  /*49fa0*/  STL.64 [R1+0x1bb8], R190 ;  /* 0x001bb8be01007387 */ /* 0x000fe20000100a00 */
[----:B------:R-:W-:Y:S01]  /*49fb0*/  IMAD.MOV.U32 R231, RZ, RZ, R175 ;  /* 0x000000ffffe77224 */ /* 0x000fe200078e00af */
[C---:B------:R-:W-:Y:S02]  /*49fc0*/  HMMA.1688.F32.TF32 R152, R220.reuse, R66, R152 ;  /* 0x00000042dc98723c */ /* 0x040fe40000081098 */
[----:B------:R-:W-:Y:S01]  /*49fd0*/  STL.64 [R1+0x1ba8], R186 ;  /* 0x001ba8ba01007387 */ /* 0x000fe20000100a00 */
[----:B------:R-:W-:Y:S02]  /*49fe0*/  IMAD.MOV.U32 R228, RZ, RZ, R172 ;  /* 0x000000ffffe47224 */ /* 0x000fe400078e00ac */
[----:B------:R-:W-:Y:S01]  /*49ff0*/  IMAD.MOV.U32 R229, RZ, RZ, R173 ;  /* 0x000000ffffe57224 */ /* 0x000fe200078e00ad */
[----:B------:R-:W-:Y:S04]  /*4a000*/  STL [R1+0x51fc], R104 ;  /* 0x0051fc6801007387 */ /* 0x000fe80000100800 */
[----:B------:R-:W-:Y:S04]  /*4a010*/  STL [R1+0x51f8], R105 ;  /* 0x0051f86901007387 */ /* 0x000fe80000100800 */
[----:B------:R-:W-:Y:S01]  /*4a020*/  STL.64 [R1+0x1b90], R180 ;  /* 0x001b90b401007387 */ /* 0x000fe20000100a00 */
[----:B------:R-:W-:Y:S03]  /*4a030*/  HMMA.1688.F32.TF32 R140, R220, R50, R140 ;  /* 0x00000032dc8c723c */ /* 0x000fe6000008108c */
        /* <DEDUP_REMOVED lines=50> */
[----:B------:R-:W-:-:S03]  /*4a360*/  IMAD.MOV.U32 R104, RZ, RZ, R178 ;  /* 0x000000ffff687224 */ /* 0x000fc600078e00b2 */
[----:B------:R-:W2:Y:S01]  /*4a370*/  LDL.LU R174, [R1+0x818] ;  /* 0x0008180001ae7983 */ /* 0x000ea20000300800 */
[----:B------:R-:W-:-:S03]  /*4a380*/  MOV R105, R179 ;  /* 0x000000b300697202 */ /* 0x000fc60000000f00 */
        /* <DEDUP_REMOVED lines=81> */
[C---:B----4-:R-:W-:Y:S08]  /*4a8a0*/  HMMA.1688.F32.TF32 R132, R220.reuse, R38, R132 ;  /* 0x00000026dc84723c */ /* 0x050ff00000081084 */
[C---:B--2---:R-:W-:Y:S08]  /*4a8b0*/  HMMA.1688.F32.TF32 R204, R220.reuse, R42, R204 ;  /* 0x0000002adccc723c */ /* 0x044ff000000810cc */
[C---:B---3--:R-:W-:Y:S11]  /*4a8c0*/  HMMA.1688.F32.TF32 R228, R220.reuse, R34, R228 ;  /* 0x00000022dce4723c */ /* 0x048ff600000810e4 */
[----:B------:R-:W-:Y:S04]  /*4a8d0*/  @!UPT UIADD3 URZ, URZ, URZ, URZ ;  /* 0x0000003f3f3ff290 */ /* 0x000fe8000fffe03f */
[----:B------:R-:W-:Y:S04]  /*4a8e0*/  STL.64 [R1+0x1ac0], R204 ;  /* 0x001ac0cc01007387 */ /* 0x000fe80000100a00 */
[----:B------:R1:W-:Y:S01]  /*4a8f0*/  STL.64 [R1+0x1ac8], R206 ;  /* 0x001ac8ce01007387 */ /* 0x0003e20000100a00 */
[C---:B------:R-:W-:Y:S03]  /*4a900*/  HMMA.1688.F32.TF32 R232, R220.reuse, R30, R232 ;  /* 0x0000001edce8723c */ /* 0x040fe600000810e8 */
[----:B-1----:R-:W2:Y:S04]  /*4a910*/  LDL.LU.64 R206, [R1+0x55b8] ;  /* 0x0055b80001ce7983 */ /* 0x002ea80000300a00 */
[----:B------:R-:W3:Y:S04]  /*4a920*/  LDL.LU.64 R204, [R1+0x55b0] ;  /* 0x0055b00001cc7983 */ /* 0x000ee80000300a00 */
[----:B------:R-:W-:Y:S04]  /*4a930*/  STL.64 [R1+0x1ab0], R132 ;  /* 0x001ab08401007387 */ /* 0x000fe80000100a00 */
[----:B------:R1:W-:Y:S04]  /*4a940*/  STL.64 [R1+0x1ab8], R134 ;  /* 0x001ab88601007387 */ /* 0x0003e80000100a00 */
[----:B-1----:R-:W4:Y:S04]  /*4a950*/  LDL.LU.64 R134, [R1+0x55a8] ;  /* 0x0055a80001867983 */ /* 0x002f280000300a00 */
[----:B------:R-:W2:Y:S04]  /*4a960*/  LDL.LU.64 R132, [R1+0x55a0] ;  /* 0x0055a00001847983 */ /* 0x000ea80000300a00 */
[----:B------:R-:W-:Y:S04]  /*4a970*/  STL.64 [R1+0x1aa0], R228 ;  /* 0x001aa0e401007387 */ /* 0x000fe80000100a00 */
[----:B------:R1:W-:Y:S02]  /*4a980*/  STL.64 [R1+0x1aa8], R230 ;  /* 0x001aa8e601007387 */ /* 0x0003e40000100a00 */
[C---:B-1----:R-:W-:Y:S08]  /*4a990*/  HMMA.1688.F32.TF32 R228, R220.reuse, R26, R224 ;  /* 0x0000001adce4723c */ /* 0x042ff000000810e0 */
[C---:B------:R-:W-:Y:S01]  /*4a9a0*/  HMMA.1688.F32.TF32 R224, R220.reuse, R22, R248 ;  /* 0x00000016dce0723c */ /* 0x040fe200000810f8 */
[----:B------:R-:W-:Y:S04]  /*4a9b0*/  STL.64 [R1+0x1a90], R232 ;  /* 0x001a90e801007387 */ /* 0x000fe80000100a00 */
[----:B------:R1:W-:Y:S10]  /*4a9c0*/  STL.64 [R1+0x1a98], R234 ;  /* 0x001a98ea01007387 */ /* 0x0003f40000100a00 */
[----:B------:R-:W-:Y:S01]  /*4a9d0*/  STL.64 [R1+0x1a80], R228 ;  /* 0x001a80e401007387 */ /* 0x000fe20000100a00 */
[C---:B-1----:R-:W-:Y:S03]  /*4a9e0*/  HMMA.1688.F32.TF32 R232, R220.reuse, R18, R236 ;  /* 0x00000012dce8723c */ /* 0x042fe600000810ec */
[----:B------:R1:W-:Y:S04]  /*4a9f0*/  STL.64 [R1+0x1a88], R230 ;  /* 0x001a88e601007387 */ /* 0x0003e80000100a00 */
[----:B------:R-:W-:Y:S04]  /*4aa00*/  STL.64 [R1+0x1a70], R224 ;  /* 0x001a70e001007387 */ /* 0x000fe80000100a00 */
[----:B------:R1:W-:Y:S02]  /*4aa10*/  STL.64 [R1+0x1a78], R226 ;  /* 0x001a78e201007387 */ /* 0x0003e40000100a00 */
[C---:B-1----:R-:W-:Y:S08]  /*4aa20*/  HMMA.1688.F32.TF32 R228, R220.reuse, R14, R244 ;  /* 0x0000000edce4723c */ /* 0x042ff000000810f4 */
[C---:B------:R-:W-:Y:S08]  /*4aa30*/  HMMA.1688.F32.TF32 R224, R220.reuse, R10, R200 ;  /* 0x0000000adce0723c */ /* 0x040ff000000810c8 */
[----:B------:R-:W-:Y:S08]  /*4aa40*/  HMMA.1688.F32.TF32 R200, R220, R242, R212 ;  /* 0x000000f2dcc8723c */ /* 0x000ff000000810d4 */
        /* <DEDUP_REMOVED lines=11> */
[C---:B------:R-:W-:Y:S03]  /*4ab00*/  HMMA.1688.F32.TF32 R140, R216.reuse, R66, R140 ;  /* 0x00000042d88c723c */ /* 0x040fe6000008108c */
[----:B------:R-:W-:Y:S04]  /*4ab10*/  LDS R220, [R3+0x4600] ;  /* 0x0046000003dc7984 */ /* 0x000fe80000000800 */
[----:B------:R-:W-:Y:S01]  /*4ab20*/  LDS R222, [R3+0x6600] ;  /* 0x0066000003de7984 */ /* 0x000fe20000000800 */
[C---:B-1----:R-:W-:Y:S03]  /*4ab30*/  HMMA.1688.F32.TF32 R188, R216.reuse, R126, R196 ;  /* 0x0000007ed8bc723c */ /* 0x042fe600000810c4 */
[----:B------:R-:W-:Y:S04]  /*4ab40*/  LDS R221, [R4+0x4600] ;  /* 0x0046000004dd7984 */ /* 0x000fe80000000800 */
[----:B------:R-:W1:Y:S01]  /*4ab50*/  LDS R223, [R4+0x6600] ;  /* 0x0066000004df7984 */ /* 0x000e620000000800 */
[C---:B------:R-:W-:Y:S08]  /*4ab60*/  HMMA.1688.F32.TF32 R196, R216.reuse, R122, R192 ;  /* 0x0000007ad8c4723c */ /* 0x040ff000000810c0 */
[C---:B------:R-:W-:Y:S07]  /*4ab70*/  HMMA.1688.F32.TF32 R192, R216.reuse, R118, R208 ;  /* 0x00000076d8c0723c */ /* 0x040fee00000810d0 */
        /* <DEDUP_REMOVED lines=20> */
[----:B------:R-:W-:Y:S01]  /*4acc0*/  HMMA.1688.F32.TF32 R144, R216, R70, R136 ;  /* 0x00000046d890723c */ /* 0x000fe20000081088 */
        /* <DEDUP_REMOVED lines=23> */
[----:B------:R-:W-:Y:S04]  /*4ae40*/  STL.64 [R1+0x1928], R142 ;  /* 0x0019288e01007387 */ /* 0x000fe80000100a00 */
[----:B------:R-:W2:Y:S04]  /*4ae50*/  LDL.LU R137, [R1+0x634] ;  /* 0x0006340001897983 */ /* 0x000ea80000300800 */
[----:B------:R-:W2:Y:S04]  /*4ae60*/  LDL.LU R138, [R1+0x638] ;  /* 0x00063800018a7983 */ /* 0x000ea80000300800 */
[----:B------:R-:W2:Y:S04]  /*4ae70*/  LDL.LU R139, [R1+0x63c] ;  /* 0x00063c00018b7983 */ /* 0x000ea80000300800 */
[----:B-1----:R-:W2:Y:S04]  /*4ae80*/  LDL.LU R144, [R1+0x640] ;  /* 0x0006400001907983 */ /* 0x002ea80000300800 */
        /* <DEDUP_REMOVED lines=89> */
[C---:B---3--:R-:W-:Y:S08]  /*4b420*/  HMMA.1688.F32.TF32 R176, R216.reuse, R10, R176 ;  /* 0x0000000ad8b0723c */ /* 0x048ff000000810b0 */
[C---:B----4-:R-:W-:Y:S08]  /*4b430*/  HMMA.1688.F32.TF32 R180, R216.reuse, R14, R180 ;  /* 0x0000000ed8b4723c */ /* 0x050ff000000810b4 */
        /* <DEDUP_REMOVED lines=9> */
[----:B------:R1:W-:Y:S04]  /*4b4d0*/  STL.64 [R1+0x1918], R234 ;  /* 0x001918ea01007387 */ /* 0x0003e80000100a00 */
[----:B------:R-:W-:Y:S04]  /*4b4e0*/  STL.64 [R1+0x1900], R228 ;  /* 0x001900e401007387 */ /* 0x000fe80000100a00 */
[----:B------:R2:W-:Y:S01]  /*4b4f0*/  STL.64 [R1+0x1908], R230 ;  /* 0x001908e601007387 */ /* 0x0005e20000100a00 */
[C---:B-1----:R-:W-:Y:S03]  /*4b500*/  HMMA.1688.F32.TF32 R232, R216.reuse, R50, R236 ;  /* 0x00000032d8e8723c */ /* 0x042fe600000810ec */
[----:B------:R-:W-:Y:S04]  /*4b510*/  STL.64 [R1+0x18f0], R224 ;  /* 0x0018f0e001007387 */ /* 0x000fe80000100a00 */
[----:B------:R1:W-:Y:S01]  /*4b520*/  STL.64 [R1+0x18f8], R226 ;  /* 0x0018f8e201007387 */ /* 0x0003e20000100a00 */
[C---:B--2---:R-:W-:Y:S08]  /*4b530*/  HMMA.1688.F32.TF32 R228, R216.reuse, R46, R244 ;  /* 0x0000002ed8e4723c */ /* 0x044ff000000810f4 */
[C---:B-1----:R-:W-:Y:S08]  /*4b540*/  HMMA.1688.F32.TF32 R224, R216.reuse, R42, R200 ;  /* 0x0000002ad8e0723c */ /* 0x042ff000000810c8 */
        /* <DEDUP_REMOVED lines=16> */
[----:B------:R-:W-:Y:S01]  /*4b650*/  STL.64 [R1+0x1868], R194 ;  /* 0x001868c201007387 */ /* 0x000fe20000100a00 */
[----:B------:R-:W-:Y:S01]  /*4b660*/  IMAD.MOV.U32 R141, RZ, RZ, R252 ;  /* 0x000000ffff8d7224 */ /* 0x000fe200078e00fc */
[----:B------:R-:W-:Y:S01]  /*4b670*/  MOV R143, R0 ;  /* 0x00000000008f7202 */ /* 0x000fe20000000f00 */
[----:B------:R-:W-:Y:S01]  /*4b680*/  IMAD.MOV.U32 R142, RZ, RZ, R2 ;  /* 0x000000ffff8e7224 */ /* 0x000fe200078e0002 */
        /* <DEDUP_REMOVED lines=8> */
[----:B------:R-:W-:Y:S01]  /*4b710*/  STL.64 [R1+0x1810], R176 ;  /* 0x001810b001007387 */ /* 0x000fe20000100a00 */
[----:B------:R-:W-:-:S03]  /*4b720*/  IMAD.MOV.U32 R252, RZ, RZ, R169 ;  /* 0x000000fffffc7224 */ /* 0x000fc600078e00a9 */
[----:B------:R-:W-:Y:S01]  /*4b730*/  STL.64 [R1+0x1818], R178 ;  /* 0x001818b201007387 */ /* 0x000fe20000100a00 */
[----:B------:R-:W-:-:S03]  /*4b740*/  IMAD.MOV.U32 R2, RZ, RZ, R170 ;  /* 0x000000ffff027224 */ /* 0x000fc600078e00aa */
[----:B------:R-:W-:Y:S01]  /*4b750*/  STL.64 [R1+0x1800], R172 ;  /* 0x001800ac01007387 */ /* 0x000fe20000100a00 */
[----:B------:R-:W-:-:S03]  /*4b760*/  IMAD.MOV.U32 R0, RZ, RZ, R171 ;  /* 0x000000ffff007224 */ /* 0x000fc600078e00ab */
[----:B------:R-:W-:Y:S04]  /*4b770*/  STL.64 [R1+0x1808], R174 ;  /* 0x001808ae01007387 */ /* 0x000fe80000100a00 */
[----:B------:R1:W-:Y:S04]  /*4b780*/  STL [R1+0x17e0], R168 ;  /* 0x0017e0a801007387 */ /* 0x0003e80000100800 */
        /* <DEDUP_REMOVED lines=20> */
[----:B------:R4:W-:Y:S04]  /*4b8d0*/  STL.64 [R1+0x1760], R148 ;  /* 0x0017609401007387 */ /* 0x0009e80000100a00 */
[----:B------:R1:W-:Y:S04]  /*4b8e0*/  STL.64 [R1+0x1768], R150 ;  /* 0x0017689601007387 */ /* 0x0003e80000100a00 */
[----:B------:R1:W-:Y:S04]  /*4b8f0*/  STL.64 [R1+0x1730], R144 ;  /* 0x0017309001007387 */ /* 0x0003e80000100a00 */
[----:B------:R1:W-:Y:S04]  /*4b900*/  STL.64 [R1+0x1738], R146 ;  /* 0x0017389201007387 */ /* 0x0003e80000100a00 */
[----:B------:R2:W-:Y:S04]  /*4b910*/  STL.64 [R1+0x1710], R140 ;  /* 0x0017108c01007387 */ /* 0x0005e80000100a00 */
[----:B------:R2:W-:Y:S04]  /*4b920*/  STL.64 [R1+0x1718], R142 ;  /* 0x0017188e01007387 */ /* 0x0005e80000100a00 */
[----:B-1----:R-:W2:Y:S04]  /*4b930*/  LDL.LU R152, [R1+0x4c0] ;  /* 0x0004c00001987983 */ /* 0x002ea80000300800 */
[----:B------:R-:W2:Y:S04]  /*4b940*/  LDL.LU R153, [R1+0x4c4] ;  /* 0x0004c40001997983 */ /* 0x000ea80000300800 */
[----:B---3--:R-:W3:Y:S04]  /*4b950*/  LDL.LU R154, [R1+0x4c8] ;  /* 0x0004c800019a7983 */ /* 0x008ee80000300800 */
        /* <DEDUP_REMOVED lines=37> */
[----:B------:R-:W-:-:S03]  /*4bbb0*/  MOV R139, R132 ;  /* 0x00000084008b7202 */ /* 0x000fc60000000f00 */
[----:B------:R-:W3:Y:S01]  /*4bbc0*/  LDL.LU R228, [R1+0x590] ;  /* 0x0005900001e47983 */ /* 0x000ee20000300800 */
[----:B------:R-:W-:-:S03]  /*4bbd0*/  IMAD.MOV.U32 R138, RZ, RZ, R133 ;  /* 0x000000ffff8a7224 */ /* 0x000fc600078e0085 */
[----:B------:R-:W3:Y:S01]  /*4bbe0*/  LDL.LU R229, [R1+0x594] ;  /* 0x0005940001e57983 */ /* 0x000ee20000300800 */
[----:B------:R-:W-:-:S03]  /*4bbf0*/  IMAD.MOV.U32 R137, RZ, RZ, R134 ;  /* 0x000000ffff897224 */ /* 0x000fc600078e0086 */
[----:B------:R-:W3:Y:S01]  /*4bc00*/  LDL.LU R230, [R1+0x598] ;  /* 0x0005980001e67983 */ /* 0x000ee20000300800 */
[----:B------:R-:W-:-:S03]  /*4bc10*/  IMAD.MOV.U32 R136, RZ, RZ, R135 ;  /* 0x000000ffff887224 */ /* 0x000fc600078e0087 */
        /* <DEDUP_REMOVED lines=55> */
[----:B------:R-:W2:Y:S04]  /*4bf90*/  LDL.LU R142, [R1+0x498] ;  /* 0x00049800018e7983 */ /* 0x000ea80000300800 */
[----:B------:R-:W2:Y:S01]  /*4bfa0*/  LDL.LU R143, [R1+0x49c] ;  /* 0x00049c00018f7983 */ /* 0x000ea20000300800 */
[C---:B---3--:R-:W-:Y:S08]  /*4bfb0*/  HMMA.1688.F32.TF32 R132, R220.reuse, R66, R132 ;  /* 0x00000042dc84723c */ /* 0x048ff00000081084 */
        /* <DEDUP_REMOVED lines=8> */
[----:B------:R1:W-:Y:S01]  /*4c040*/  STL.64 [R1+0x16d8], R202 ;  /* 0x0016d8ca01007387 */ /* 0x0003e20000100a00 */
[C---:B------:R-:W-:Y:S03]  /*4c050*/  HMMA.1688.F32.TF32 R184, R220.reuse, R70, R184 ;  /* 0x00000046dcb8723c */ /* 0x040fe600000810b8 */
[----:B-1----:R-:W3:Y:S04]  /*4c060*/  LDL.LU.64 R202, [R1+0x5598] ;  /* 0x0055980001ca7983 */ /* 0x002ee80000300a00 */
        /* <DEDUP_REMOVED lines=28> */
[----:B------:R-:W2:Y:S01]  /*4c230*/  LDL.LU.64 R132, [R1+0x5520] ;  /* 0x0055200001847983 */ /* 0x000ea20000300a00 */
[C---:B------:R-:W-:Y:S08]  /*4c240*/  HMMA.1688.F32.TF32 R228, R220.reuse, R62, R228 ;  /* 0x0000003edce4723c */ /* 0x040ff000000810e4 */
[C---:B------:R-:W-:Y:S11]  /*4c250*/  HMMA.1688.F32.TF32 R224, R220.reuse, R54, R224 ;  /* 0x00000036dce0723c */ /* 0x040ff600000810e0 */
[----:B------:R-:W-:Y:S04]  /*4c260*/  @!UPT UIADD3 URZ, URZ, URZ, URZ ;  /* 0x0000003f3f3ff290 */ /* 0x000fe8000fffe03f */
[----:B------:R-:W-:Y:S04]  /*4c270*/  STL.64 [R1+0x1630], R228 ;  /* 0x001630e401007387 */ /* 0x000fe80000100a00 */
[----:B------:R1:W-:Y:S02]  /*4c280*/  STL.64 [R1+0x1638], R230 ;  /* 0x001638e601007387 */ /* 0x0003e40000100a00 */
[C---:B-1----:R-:W-:Y:S08]  /*4c290*/  HMMA.1688.F32.TF32 R228, R220.reuse, R58, R232 ;  /* 0x0000003adce4723c */ /* 0x042ff000000810e8 */
[C---:B------:R-:W-:Y:S08]  /*4c2a0*/  HMMA.1688.F32.TF32 R232, R220.reuse, R50, R248 ;  /* 0x00000032dce8723c */ /* 0x040ff000000810f8 */
[C---:B------:R-:W-:Y:S07]  /*4c2b0*/  HMMA.1688.F32.TF32 R180, R220.reuse, R38, R180 ;  /* 0x00000026dcb4723c */ /* 0x040fee00000810b4 */
[----:B------:R-:W-:Y:S04]  /*4c2c0*/  STL.64 [R1+0x1610], R228 ;  /* 0x001610e401007387 */ /* 0x000fe80000100a00 */
[----:B------:R1:W-:Y:S04]  /*4c2d0*/  STL.64 [R1+0x1618], R230 ;  /* 0x001618e601007387 */ /* 0x0003e80000100a00 */
[----:B------:R-:W-:Y:S04]  /*4c2e0*/  STL.64 [R1+0x1600], R224 ;  /* 0x001600e001007387 */ /* 0x000fe80000100a00 */
[----:B------:R4:W-:Y:S01]  /*4c2f0*/  STL.64 [R1+0x1608], R226 ;  /* 0x001608e201007387 */ /* 0x0009e20000100a00 */
[C---:B-1----:R-:W-:Y:S08]  /*4c300*/  HMMA.1688.F32.TF32 R228, R220.reuse, R46, R236 ;  /* 0x0000002edce4723c */ /* 0x042ff000000810ec */
[C---:B----4-:R-:W-:Y:S08]  /*4c310*/  HMMA.1688.F32.TF32 R224, R220.reuse, R42, R244 ;  /* 0x0000002adce0723c */ /* 0x050ff000000810f4 */
        /* <DEDUP_REMOVED lines=29> */
[----:B------:R-:W-:Y:S01]  /*4c4f0*/  STL.64 [R1+0x1510], R152 ;  /* 0x0015109801007387 */ /* 0x000fe20000100a00 */
[C---:B------:R-:W-:Y:S03]  /*4c500*/  HMMA.1688.F32.TF32 R136, R216.reuse, R122, R136 ;  /* 0x0000007ad888723c */ /* 0x040fe60000081088 */
[----:B------:R-:W-:Y:S04]  /*4c510*/  STL.64 [R1+0x1518], R154 ;  /* 0x0015189a01007387 */ /* 0x000fe80000100a00 */
[----:B------:R-:W-:Y:S04]  /*4c520*/  STL.64 [R1+0x1500], R148 ;  /* 0x0015009401007387 */ /* 0x000fe80000100a00 */
[----:B------:R-:W-:Y:S04]  /*4c530*/  STL.64 [R1+0x1508], R150 ;  /* 0x0015089601007387 */ /* 0x000fe80000100a00 */
        /* <DEDUP_REMOVED lines=8> */
[----:B------:R2:W-:Y:S02]  /*4c5c0*/  STL.64 [R1+0x14f8], R134 ;  /* 0x0014f88601007387 */ /* 0x0005e40000100a00 */
[C---:B--2---:R-:W-:Y:S02]  /*4c5d0*/  HMMA.1688.F32.TF32 R132, R216.reuse, R118, R140 ;  /* 0x00000076d884723c */ /* 0x044fe4000008108c */
[----:B------:R2:W-:Y:S04]  /*4c5e0*/  STL.64 [R1+0x14e0], R144 ;  /* 0x0014e09001007387 */ /* 0x0005e80000100a00 */
[----:B------:R4:W-:Y:S04]  /*4c5f0*/  STL.64 [R1+0x14e8], R146 ;  /* 0x0014e89201007387 */ /* 0x0009e80000100a00 */
[----:B--2---:R-:W2:Y:S04]  /*4c600*/  LDL.LU R144, [R1+0x3b0] ;  /* 0x0003b00001907983 */ /* 0x004ea80000300800 */
[----:B------:R-:W-:Y:S04]  /*4c610*/  STL.64 [R1+0x14c0], R136 ;  /* 0x0014c08801007387 */ /* 0x000fe80000100a00 */
[----:B------:R-:W-:Y:S05]  /*4c620*/  STL.64 [R1+0x14c8], R138 ;  /* 0x0014c88a01007387 */ /* 0x000fea0000100a00 */
[----:B------:R1:W-:Y:S04]  /*4c630*/  STL.64 [R1+0x14b0], R132 ;  /* 0x0014b08401007387 */ /* 0x0003e80000100a00 */
[----:B------:R1:W-:Y:S04]  /*4c640*/  STL.64 [R1+0x14b8], R134 ;  /* 0x0014b88601007387 */ /* 0x0003e80000100a00 */
        /* <DEDUP_REMOVED lines=78> */
[----:B------:R-:W-:Y:S04]  /*4cb30*/  STL.64 [R1+0x1490], R136 ;  /* 0x0014908801007387 */ /* 0x000fe80000100a00 */
[----:B------:R1:W-:Y:S04]  /*4cb40*/  STL.64 [R1+0x1498], R138 ;  /* 0x0014988a01007387 */ /* 0x0003e80000100a00 */
[----:B-1----:R-:W2:Y:S04]  /*4cb50*/  LDL.LU.64 R138, [R1+0x5518] ;  /* 0x00551800018a7983 */ /* 0x002ea80000300a00 */
[----:B------:R-:W2:Y:S01]  /*4cb60*/  LDL.LU.64 R136, [R1+0x5510] ;  /* 0x0055100001887983 */ /* 0x000ea20000300a00 */
[C---:B------:R-:W-:Y:S11]  /*4cb70*/  HMMA.1688.F32.TF32 R132, R216.reuse, R110, R132 ;  /* 0x0000006ed884723c */ /* 0x040ff60000081084 */
[----:B------:R-:W-:Y:S11]  /*4cb80*/  @!UPT UIADD3 URZ, URZ, URZ, URZ ;  /* 0x0000003f3f3ff290 */ /* 0x000ff6000fffe03f */
[----:B------:R-:W-:Y:S01]  /*4cb90*/  @!UPT UIADD3 URZ, URZ, URZ, URZ ;  /* 0x0000003f3f3ff290 */ /* 0x000fe2000fffe03f */
[----:B------:R-:W-:Y:S04]  /*4cba0*/  STL.64 [R1+0x1480], R132 ;  /* 0x0014808401007387 */ /* 0x000fe80000100a00 */
[----:B------:R3:W-:Y:S02]  /*4cbb0*/  STL.64 [R1+0x1488], R134 ;  /* 0x0014888601007387 */ /* 0x0007e40000100a00 */
[C---:B---3--:R-:W-:Y:S08]  /*4cbc0*/  HMMA.1688.F32.TF32 R132, R216.reuse, R106, R228 ;  /* 0x0000006ad884723c */ /* 0x048ff000000810e4 */
[C---:B------:R-:W-:Y:S08]  /*4cbd0*/  HMMA.1688.F32.TF32 R228, R216.reuse, R102, R232 ;  /* 0x00000066d8e4723c */ /* 0x040ff000000810e8 */
[C---:B------:R-:W-:Y:S07]  /*4cbe0*/  HMMA.1688.F32.TF32 R224, R216.reuse, R98, R224 ;  /* 0x00000062d8e0723c */ /* 0x040fee00000810e0 */
[----:B------:R-:W-:Y:S04]  /*4cbf0*/  STL.64 [R1+0x1470], R132 ;  /* 0x0014708401007387 */ /* 0x000fe80000100a00 */
[----:B------:R1:W-:Y:S02]  /*4cc00*/  STL.64 [R1+0x1478], R134 ;  /* 0x0014788601007387 */ /* 0x0003e40000100a00 */
[C---:B-1----:R-:W-:Y:S02]  /*4cc10*/  HMMA.1688.F32.TF32 R132, R216.reuse, R94, R248 ;  /* 0x0000005ed884723c */ /* 0x042fe400000810f8 */
[----:B------:R-:W-:Y:S04]  /*4cc20*/  STL.64 [R1+0x1460], R228 ;  /* 0x001460e401007387 */ /* 0x000fe80000100a00 */
[----:B------:R1:W-:Y:S04]  /*4cc30*/  STL.64 [R1+0x1468], R230 ;  /* 0x001468e601007387 */ /* 0x0003e80000100a00 */
[----:B------:R-:W-:Y:S04]  /*4cc40*/  STL.64 [R1+0x1450], R224 ;  /* 0x001450e001007387 */ /* 0x000fe80000100a00 */
[----:B------:R3:W-:Y:S01]  /*4cc50*/  STL.64 [R1+0x1458], R226 ;  /* 0x001458e201007387 */ /* 0x0007e20000100a00 */
[C---:B-1----:R-:W-:Y:S08]  /*4cc60*/  HMMA.1688.F32.TF32 R228, R216.reuse, R90, R236 ;  /* 0x0000005ad8e4723c */ /* 0x042ff000000810ec */
[----:B------:R-:W-:Y:S01]  /*4cc70*/  STL.64 [R1+0x1440], R132 ;  /* 0x0014408401007387 */ /* 0x000fe20000100a00 */
[C---:B---3--:R-:W-:Y:S03]  /*4cc80*/  HMMA.1688.F32.TF32 R224, R216.reuse, R86, R244 ;  /* 0x00000056d8e0723c */ /* 0x048fe600000810f4 */
[----:B------:R1:W-:Y:S05]  /*4cc90*/  STL.64 [R1+0x1448], R134 ;  /* 0x0014488601007387 */ /* 0x0003ea0000100a00 */
[C---:B-1----:R-:W-:Y:S06]  /*4cca0*/  HMMA.1688.F32.TF32 R132, R216.reuse, R82, R180 ;  /* 0x00000052d884723c */ /* 0x042fec00000810b4 */
[----:B------:R-:W-:Y:S04]  /*4ccb0*/  STL.64 [R1+0x1430], R228 ;  /* 0x001430e401007387 */ /* 0x000fe80000100a00 */
[----:B------:R-:W-:Y:S01]  /*4ccc0*/  STL.64 [R1+0x1438], R230 ;  /* 0x001438e601007387 */ /* 0x000fe20000100a00 */
[C---:B------:R-:W-:Y:S04]  /*4ccd0*/  HMMA.1688.F32.TF32 R176, R216.reuse, R78, R176 ;  /* 0x0000004ed8b0723c */ /* 0x040fe800000810b0 */
[----:B------:R-:W-:Y:S04]  /*4cce0*/  STL.64 [R1+0x1420], R224 ;  /* 0x001420e001007387 */ /* 0x000fe80000100a00 */
[----:B------:R-:W-:Y:S01]  /*4ccf0*/  STL.64 [R1+0x1428], R226 ;  /* 0x001428e201007387 */ /* 0x000fe20000100a00 */
[C---:B------:R-:W-:Y:S03]  /*4cd00*/  HMMA.1688.F32.TF32 R172, R216.reuse, R74, R172 ;  /* 0x0000004ad8ac723c */ /* 0x040fe600000810ac */
[----:B------:R-:W-:Y:S04]  /*4cd10*/  STL.64 [R1+0x1410], R132 ;  /* 0x0014108401007387 */ /* 0x000fe80000100a00 */
[----:B------:R1:W-:Y:S02]  /*4cd20*/  STL.64 [R1+0x1418], R134 ;  /* 0x0014188601007387 */ /* 0x0003e40000100a00 */
[C---:B-1----:R-:W-:Y:S05]  /*4cd30*/  HMMA.1688.F32.TF32 R132, R216.reuse, R70, R168 ;  /* 0x00000046d884723c */ /* 0x042fea00000810a8 */
[----:B------:R-:W-:Y:S04]  /*4cd40*/  STL.64 [R1+0x1400], R176 ;  /* 0x001400b001007387 */ /* 0x000fe80000100a00 */
[----:B------:R-:W-:Y:S01]  /*4cd50*/  STL.64 [R1+0x1408], R178 ;  /* 0x001408b201007387 */ /* 0x000fe20000100a00 */
[C---:B----4-:R-:W-:Y:S04]  /*4cd60*/  HMMA.1688.F32.TF32 R168, R216.reuse, R66, R148 ;  /* 0x00000042d8a8723c */ /* 0x050fe80000081094 */
[----:B------:R-:W-:Y:S04]  /*4cd70*/  STL.64 [R1+0x13f0], R172 ;  /* 0x0013f0ac01007387 */ /* 0x000fe80000100a00 */
[----:B------:R-:W-:Y:S01]  /*4cd80*/  STL.64 [R1+0x13f8], R174 ;  /* 0x0013f8ae01007387 */ /* 0x000fe20000100a00 */
[C---:B------:R-:W-:Y:S04]  /*4cd90*/  HMMA.1688.F32.TF32 R148, R216.reuse, R62, R144 ;  /* 0x0000003ed894723c */ /* 0x040fe80000081090 */
[----:B------:R-:W-:Y:S04]  /*4cda0*/  STL.64 [R1+0x13e0], R132 ;  /* 0x0013e08401007387 */ /* 0x000fe80000100a00 */
[----:B------:R1:W-:Y:S02]  /*4cdb0*/  STL.64 [R1+0x13e8], R134 ;  /* 0x0013e88601007387 */ /* 0x0003e40000100a00 */
[C---:B-1----:R-:W-:Y:S04]  /*4cdc0*/  HMMA.1688.F32.TF32 R132, R216.reuse, R58, R140 ;  /* 0x0000003ad884723c */ /* 0x042fe8000008108c */
[----:B------:R-:W-:Y:S04]  /*4cdd0*/  STL.64 [R1+0x1370], R168 ;  /* 0x001370a801007387 */ /* 0x000fe80000100a00 */
[----:B------:R-:W-:Y:S04]  /*4cde0*/  STL.64 [R1+0x1378], R170 ;  /* 0x001378aa01007387 */ /* 0x000fe80000100a00 */
[----:B------:R-:W3:Y:S04]  /*4cdf0*/  LDL.LU R144, [R1+0x340] ;  /* 0x0003400001907983 */ /* 0x000ee80000300800 */
[----:B------:R-:W-:Y:S04]  /*4ce00*/  STL.64 [R1+0x1360], R148 ;  /* 0x0013609401007387 */ /* 0x000fe80000100a00 */
[----:B------:R-:W-:Y:S04]  /*4ce10*/  STL.64 [R1+0x1368], R150 ;  /* 0x0013689601007387 */ /* 0x000fe80000100a00 */
[----:B------:R-:W-:Y:S04]  /*4ce20*/  STL.64 [R1+0x1350], R132 ;  /* 0x0013508401007387 */ /* 0x000fe80000100a00 */
[----:B------:R1:W-:Y:S04]  /*4ce30*/  STL.64 [R1+0x1358], R134 ;  /* 0x0013588601007387 */ /* 0x0003e80000100a00 */
[----:B------:R-:W3:Y:S04]  /*4ce40*/  LDL.LU R145, [R1+0x344] ;  /* 0x0003440001917983 */ /* 0x000ee80000300800 */
[----:B------:R-:W3:Y:S01]  /*4ce50*/  LDL.LU R146, [R1+0x348] ;  /* 0x0003480001927983 */ /* 0x000ee20000300800 */
[C---:B-1----:R-:W-:Y:S03]  /*4ce60*/  HMMA.1688.F32.TF32 R132, R216.reuse, R54, R164 ;  /* 0x00000036d884723c */ /* 0x042fe600000810a4 */
[----:B------:R-:W3:Y:S04]  /*4ce70*/  LDL.LU R147, [R1+0x34c] ;  /* 0x00034c0001937983 */ /* 0x000ee80000300800 */
[----:B------:R-:W4:Y:S04]  /*4ce80*/  LDL.LU R148, [R1+0x350] ;  /* 0x0003500001947983 */ /* 0x000f280000300800 */
[----:B------:R-:W4:Y:S01]  /*4ce90*/  LDL.LU R149, [R1+0x354] ;  /* 0x0003540001957983 */ /* 0x000f220000300800 */
[C---:B------:R-:W-:Y:S03]  /*4cea0*/  HMMA.1688.F32.TF32 R160, R216.reuse, R50, R160 ;  /* 0x00000032d8a0723c */ /* 0x040fe600000810a0 */
[----:B------:R-:W4:Y:S04]  /*4ceb0*/  LDL.LU R150, [R1+0x358] ;  /* 0x0003580001967983 */ /* 0x000f280000300800 */
[----:B------:R-:W4:Y:S04]  /*4cec0*/  LDL.LU R151, [R1+0x35c] ;  /* 0x00035c0001977983 */ /* 0x000f280000300800 */
[----:B------:R-:W4:Y:S01]  /*4ced0*/  LDL.LU R140, [R1+0x330] ;  /* 0x00033000018c7983 */ /* 0x000f220000300800 */
[C---:B------:R-:W-:Y:S03]  /*4cee0*/  HMMA.1688.F32.TF32 R156, R216.reuse, R46, R156 ;  /* 0x0000002ed89c723c */ /* 0x040fe6000008109c */
[----:B------:R-:W4:Y:S04]  /*4cef0*/  LDL.LU R141, [R1+0x334] ;  /* 0x00033400018d7983 */ /* 0x000f280000300800 */
[----:B------:R-:W4:Y:S04]  /*4cf00*/  LDL.LU R142, [R1+0x338] ;  /* 0x00033800018e7983 */ /* 0x000f280000300800 */
[----:B------:R-:W4:Y:S04]  /*4cf10*/  LDL.LU R143, [R1+0x33c] ;  /* 0x00033c00018f7983 */ /* 0x000f280000300800 */
[----:B------:R-:W-:Y:S04]  /*4cf20*/  STL.64 [R1+0x1340], R132 ;  /* 0x0013408401007387 */ /* 0x000fe80000100a00 */
[----:B------:R1:W-:Y:S02]  /*4cf30*/  STL.64 [R1+0x1348], R134 ;  /* 0x0013488601007387 */ /* 0x0003e40000100a00 */
[----:B-1----:R-:W-:Y:S02]  /*4cf40*/  HMMA.1688.F32.TF32 R132, R216, R42, R152 ;  /* 0x0000002ad884723c */ /* 0x002fe40000081098 */
[----:B------:R-:W-:Y:S04]  /*4cf50*/  STL.64 [R1+0x1330], R160 ;  /* 0x001330a001007387 */ /* 0x000fe80000100a00 */
[----:B------:R-:W-:Y:S04]  /*4cf60*/  STL.64 [R1+0x1338], R162 ;  /* 0x001338a201007387 */ /* 0x000fe80000100a00 */
[----:B------:R-:W4:Y:S04]  /*4cf70*/  LDL.LU R236, [R1+0x120] ;  /* 0x0001200001ec7983 */ /* 0x000f280000300800 */
[----:B------:R-:W-:Y:S04]  /*4cf80*/  STL.64 [R1+0x1320], R156 ;  /* 0x0013209c01007387 */ /* 0x000fe80000100a00 */
[----:B------:R-:W-:Y:S05]  /*4cf90*/  STL.64 [R1+0x1328], R158 ;  /* 0x0013289e01007387 */ /* 0x000fea0000100a00 */
[----:B------:R-:W-:Y:S04]  /*4cfa0*/  STL.64 [R1+0x1310], R132 ;  /* 0x0013108401007387 */ /* 0x000fe80000100a00 */
        /* <DEDUP_REMOVED lines=16> */
[----:B--2---:R-:W-:-:S03]  /*4d0b0*/  IMAD.MOV.U32 R244, RZ, RZ, R139 ;  /* 0x000000fffff47224 */ /* 0x004fc600078e008b */
        /* <DEDUP_REMOVED lines=9> */
[----:B------:R-:W2:Y:S04]  /*4d150*/  LDL.LU R138, [R1+0x5504] ;  /* 0x00550400018a7983 */ /* 0x000ea80000300800 */
[----:B------:R-:W2:Y:S01]  /*4d160*/  LDL.LU R137, [R1+0x5500] ;  /* 0x0055000001897983 */ /* 0x000ea20000300800 */
[C---:B---3--:R-:W-:Y:S08]  /*4d170*/  HMMA.1688.F32.TF32 R144, R216.reuse, R34, R144 ;  /* 0x00000022d890723c */ /* 0x048ff00000081090 */
[C---:B----4-:R-:W-:Y:S08]  /*4d180*/  HMMA.1688.F32.TF32 R148, R216.reuse, R38, R148 ;  /* 0x00000026d894723c */ /* 0x050ff00000081094 */
[----:B-1----:R-:W-:Y:S11]  /*4d190*/  HMMA.1688.F32.TF32 R132, R216, R30, R140 ;  /* 0x0000001ed884723c */ /* 0x002ff6000008108c */
[----:B------:R-:W-:Y:S04]  /*4d1a0*/  @!UPT UIADD3 URZ, URZ, URZ, URZ ;  /* 0x0000003f3f3ff290 */ /* 0x000fe8000fffe03f */
[----:B------:R-:W-:Y:S04]  /*4d1b0*/  STL.64 [R1+0x12d0], R148 ;  /* 0x0012d09401007387 */ /* 0x000fe80000100a00 */
[----:B------:R-:W-:Y:S04]  /*4d1c0*/  STL.64 [R1+0x12d8], R150 ;  /* 0x0012d89601007387 */ /* 0x000fe80000100a00 */
[----:B------:R-:W-:Y:S04]  /*4d1d0*/  STL.64 [R1+0x12c0], R144 ;  /* 0x0012c09001007387 */ /* 0x000fe80000100a00 */
[----:B------:R-:W-:Y:S04]  /*4d1e0*/  STL.64 [R1+0x12c8], R146 ;  /* 0x0012c89201007387 */ /* 0x000fe80000100a00 */
[----:B------:R1:W-:Y:S04]  /*4d1f0*/  STL.64 [R1+0x12b0], R132 ;  /* 0x0012b08401007387 */ /* 0x0003e80000100a00 */
[----:B------:R3:W-:Y:S04]  /*4d200*/  STL.64 [R1+0x12b8], R134 ;  /* 0x0012b88601007387 */ /* 0x0007e80000100a00 */
[----:B-1----:R-:W4:Y:S04]  /*4d210*/  LDL.LU R132, [R1+0x2e0] ;  /* 0x0002e00001847983 */ /* 0x002f280000300800 */
[----:B------:R-:W4:Y:S04]  /*4d220*/  LDL.LU R133, [R1+0x2e4] ;  /* 0x0002e40001857983 */ /* 0x000f280000300800 */
[----:B---3--:R-:W4:Y:S04]  /*4d230*/  LDL.LU R134, [R1+0x2e8] ;  /* 0x0002e80001867983 */ /* 0x008f280000300800 */
[----:B------:R-:W4:Y:S01]  /*4d240*/  LDL.LU R135, [R1+0x2ec] ;  /* 0x0002ec0001877983 */ /* 0x000f220000300800 */
[----:B--2---:R-:W-:-:S02]  /*4d250*/  IMAD.MOV.U32 R148, RZ, RZ, R139 ;  /* 0x000000ffff947224 */ /* 0x004fc400078e008b */
[----:B------:R-:W-:Y:S02]  /*4d260*/  IMAD.MOV.U32 R151, RZ, RZ, R136 ;  /* 0x000000ffff977224 */ /* 0x000fe400078e0088 */
[----:B------:R-:W2:Y:S01]  /*4d270*/  LDL.LU R136, [R1+0x2f0] ;  /* 0x0002f00001887983 */ /* 0x000ea20000300800 */
[----:B------:R-:W-:Y:S01]  /*4d280*/  IMAD.MOV.U32 R149, RZ, RZ, R138 ;  /* 0x000000ffff957224 */ /* 0x000fe200078e008a */
[----:B------:R-:W-:Y:S02]  /*4d290*/  MOV R150, R137 ;  /* 0x0000008900967202 */ /* 0x000fe40000000f00 */
        /* <DEDUP_REMOVED lines=46> */
[C---:B------:R-:W-:Y:S11]  /*4d580*/  HMMA.1688.F32.TF32 R140, R216.reuse, R18, R140 ;  /* 0x00000012d88c723c */ /* 0x040ff6000008108c */
[----:B------:R-:W-:Y:S04]  /*4d590*/  @!UPT UIADD3 URZ, URZ, URZ, URZ ;  /* 0x0000003f3f3ff290 */ /* 0x000fe8000fffe03f */
[----:B------:R-:W-:Y:S04]  /*4d5a0*/  STL.64 [R1+0x12a0], R180 ;  /* 0x0012a0b401007387 */ /* 0x000fe80000100a00 */
[----:B------:R1:W-:Y:S04]  /*4d5b0*/  STL.64 [R1+0x12a8], R182 ;  /* 0x0012a8b601007387 */ /* 0x0003e80000100a00 */
[----:B-1----:R-:W2:Y:S04]  /*4d5c0*/  LDL.LU.64 R182, [R1+0x54f8] ;  /* 0x0054f80001b67983 */ /* 0x002ea80000300a00 */
[----:B------:R-:W2:Y:S04]  /*4d5d0*/  LDL.LU.64 R180, [R1+0x54f0] ;  /* 0x0054f00001b47983 */ /* 0x000ea80000300a00 */
[----:B------:R-:W-:Y:S04]  /*4d5e0*/  STL.64 [R1+0x1290], R176 ;  /* 0x001290b001007387 */ /* 0x000fe80000100a00 */
[----:B------:R1:W-:Y:S04]  /*4d5f0*/  STL.64 [R1+0x1298], R178 ;  /* 0x001298b201007387 */ /* 0x0003e80000100a00 */
[----:B-1----:R-:W3:Y:S04]  /*4d600*/  LDL.LU.64 R178, [R1+0x54e8] ;  /* 0x0054e80001b27983 */ /* 0x002ee80000300a00 */
[----:B------:R-:W3:Y:S04]  /*4d610*/  LDL.LU.64 R176, [R1+0x54e0] ;  /* 0x0054e00001b07983 */ /* 0x000ee80000300a00 */
[----:B------:R-:W-:Y:S04]  /*4d620*/  STL.64 [R1+0x1280], R140 ;  /* 0x0012808c01007387 */ /* 0x000fe80000100a00 */
[----:B------:R1:W-:Y:S04]  /*4d630*/  STL.64 [R1+0x1288], R142 ;  /* 0x0012888e01007387 */ /* 0x0003e80000100a00 */
[----:B-1----:R-:W4:Y:S04]  /*4d640*/  LDL.LU.64 R142, [R1+0x54d8] ;  /* 0x0054d800018e7983 */ /* 0x002f280000300a00 */
[----:B------:R-:W2:Y:S04]  /*4d650*/  LDL.LU.64 R140, [R1+0x54d0] ;  /* 0x0054d000018c7983 */ /* 0x000ea80000300a00 */
        /* <DEDUP_REMOVED lines=9> */
[----:B--2---:R-:W-:Y:S07]  /*4d6f0*/  HMMA.1688.F32.TF32 R132, R216, R242, R136 ;  /* 0x000000f2d884723c */ /* 0x004fee0000081088 */
[----:B------:R-:W-:-:S02]  /*4d700*/  IMAD.MOV.U32 R216, RZ, RZ, R141 ;  /* 0x000000ffffd87224 */ /* 0x000fc400078e008d */
[----:B------:R-:W2:Y:S01]  /*4d710*/  LDL.LU R141, [R1+0x54b8] ;  /* 0x0054b800018d7983 */ /* 0x000ea20000300800 */
[----:B----4-:R-:W-:Y:S02]  /*4d720*/  IMAD.MOV.U32 R217, RZ, RZ, R142 ;  /* 0x000000ffffd97224 */ /* 0x010fe400078e008e */
[----:B------:R-:W-:-:S11]  /*4d730*/  IMAD.MOV.U32 R218, RZ, RZ, R143 ;  /* 0x000000ffffda7224 */ /* 0x000fd600078e008f */
[----:B------:R-:W-:Y:S04]  /*4d740*/  STL.64 [R1+0x1250], R132 ;  /* 0x0012508401007387 */ /* 0x000fe80000100a00 */
[----:B------:R2:W-:Y:S04]  /*4d750*/  STL.64 [R1+0x1258], R134 ;  /* 0x0012588601007387 */ /* 0x0005e80000100a00 */
[----:B------:R-:W2:Y:S04]  /*4d760*/  LDL.LU R142, [R1+0x54b4] ;  /* 0x0054b400018e7983 */ /* 0x000ea80000300800 */
[----:B------:R-:W2:Y:S04]  /*4d770*/  LDL.LU R143, [R1+0x54b0] ;  /* 0x0054b000018f7983 */ /* 0x000ea80000300800 */
[----:B------:R-:W4:Y:S04]  /*4d780*/  LDL.LU R219, [R1+0x24c] ;  /* 0x00024c0001db7983 */ /* 0x000f280000300800 */
[----:B------:R-:W3:Y:S04]  /*4d790*/  LDL.LU R136, [R1+0x230] ;  /* 0x0002300001887983 */ /* 0x000ee80000300800 */
[----:B------:R-:W3:Y:S04]  /*4d7a0*/  LDL.LU R137, [R1+0x234] ;  /* 0x0002340001897983 */ /* 0x000ee80000300800 */
[----:B------:R-:W3:Y:S04]  /*4d7b0*/  LDL.LU R138, [R1+0x238] ;  /* 0x00023800018a7983 */ /* 0x000ee80000300800 */
[----:B------:R-:W3:Y:S01]  /*4d7c0*/  LDL.LU R139, [R1+0x23c] ;  /* 0x00023c00018b7983 */ /* 0x000ee20000300800 */
[C---:B------:R-:W-:Y:S08]  /*4d7d0*/  HMMA.1688.F32.TF32 R172, R220.reuse, R126, R172 ;  /* 0x0000007edcac723c */ /* 0x040ff000000810ac */
[C---:B------:R-:W-:Y:S08]  /*4d7e0*/  HMMA.1688.F32.TF32 R168, R220.reuse, R122, R168 ;  /* 0x0000007adca8723c */ /* 0x040ff000000810a8 */
[C---:B------:R-:W-:Y:S08]  /*4d7f0*/  HMMA.1688.F32.TF32 R164, R220.reuse, R118, R164 ;  /* 0x00000076dca4723c */ /* 0x040ff000000810a4 */
[C---:B------:R-:W-:Y:S08]  /*4d800*/  HMMA.1688.F32.TF32 R160, R220.reuse, R114, R160 ;  /* 0x00000072dca0723c */ /* 0x040ff000000810a0 */
[C---:B------:R-:W-:Y:S08]  /*4d810*/  HMMA.1688.F32.TF32 R156, R220.reuse, R110, R156 ;  /* 0x0000006edc9c723c */ /* 0x040ff0000008109c */
[C---:B------:R-:W-:Y:S08]  /*4d820*/  HMMA.1688.F32.TF32 R152, R220.reuse, R106, R152 ;  /* 0x0000006adc98723c */ /* 0x040ff00000081098 */
[C---:B------:R-:W-:Y:S08]  /*4d830*/  HMMA.1688.F32.TF32 R148, R220.reuse, R102, R148 ;  /* 0x00000066dc94723c */ /* 0x040ff00000081094 */
[C---:B------:R-:W-:Y:S08]  /*4d840*/  HMMA.1688.F32.TF32 R144, R220.reuse, R98, R144 ;  /* 0x00000062dc90723c */ /* 0x040ff00000081090 */
[C---:B--2---:R-:W-:Y:S01]  /*4d850*/  HMMA.1688.F32.TF32 R132, R220.reuse, R130, R140 ;  /* 0x00000082dc84723c */ /* 0x044fe2000008108c */
[----:B------:R-:W2:Y:S11]  /*4d860*/  LDL.LU R140, [R1+0x250] ;  /* 0x00025000018c7983 */ /* 0x000eb60000300800 */
[----:B------:R-:W-:Y:S11]  /*4d870*/  @!UPT UIADD3 URZ, URZ, URZ, URZ ;  /* 0x0000003f3f3ff290 */ /* 0x000ff6000fffe03f */
[----:B------:R-:W-:Y:S04]  /*4d880*/  STL.64 [R1+0x1240], R132 ;  /* 0x0012408401007387 */ /* 0x000fe80000100a00 */
[----:B------:R-:W-:Y:S04]  /*4d890*/  STL.64 [R1+0x1248], R134 ;  /* 0x0012488601007387 */ /* 0x000fe80000100a00 */
[----:B------:R-:W2:Y:S04]  /*4d8a0*/  LDL.LU R141, [R1+0x254] ;  /* 0x00025400018d7983 */ /* 0x000ea80000300800 */
[----:B------:R-:W2:Y:S04]  /*4d8b0*/  LDL.LU R142, [R1+0x258] ;  /* 0x00025800018e7983 */ /* 0x000ea80000300800 */
[----:B------:R-:W2:Y:S04]  /*4d8c0*/  LDL.LU R143, [R1+0x25c] ;  /* 0x00025c00018f7983 */ /* 0x000ea80000300800 */
[----:B------:R-:W-:Y:S04]  /*4d8d0*/  STL.64 [R1+0x1200], R172 ;  /* 0x001200ac01007387 */ /* 0x000fe80000100a00 */
[----:B------:R1:W-:Y:S04]  /*4d8e0*/  STL.64 [R1+0x1208], R174 ;  /* 0x001208ae01007387 */ /* 0x0003e80000100a00 */
[----:B------:R-:W-:Y:S04]  /*4d8f0*/  LDS R132, [R3+0x4780] ;  /* 0x0047800003847984 */ /* 0x000fe80000000800 */
[----:B------:R-:W-:Y:S04]  /*4d900*/  LDS R134, [R3+0x6780] ;  /* 0x0067800003867984 */ /* 0x000fe80000000800 */
[----:B-1----:R-:W3:Y:S04]  /*4d910*/  LDL.LU.64 R174, [R1+0x54a8] ;  /* 0x0054a80001ae7983 */ /* 0x002ee80000300a00 */
[----:B------:R-:W3:Y:S04]  /*4d920*/  LDL.LU.64 R172, [R1+0x54a0] ;  /* 0x0054a00001ac7983 */ /* 0x000ee80000300a00 */
[----:B------:R-:W-:Y:S04]  /*4d930*/  STL.64 [R1+0x11f0], R168 ;  /* 0x0011f0a801007387 */ /* 0x000fe80000100a00 */
[----:B------:R1:W-:Y:S04]  /*4d940*/  STL.64 [R1+0x11f8], R170 ;  /* 0x0011f8aa01007387 */ /* 0x0003e80000100a00 */
[----:B------:R-:W-:Y:S04]  /*4d950*/  LDS R133, [R4+0x4780] ;  /* 0x0047800004857984 */ /* 0x000fe80000000800 */
[----:B------:R-:W2:Y:S04]  /*4d960*/  LDS R135, [R4+0x6780] ;  /* 0x0067800004877984 */ /* 0x000ea80000000800 */
[----:B-1----:R-:W3:Y:S04]  /*4d970*/  LDL.LU.64 R170, [R1+0x5498] ;  /* 0x0054980001aa7983 */ /* 0x002ee80000300a00 */
[----:B------:R-:W3:Y:S04]  /*4d980*/  LDL.LU.64 R168, [R1+0x5490] ;  /* 0x0054900001a87983 */ /* 0x000ee80000300a00 */
[----:B------:R-:W-:Y:S04]  /*4d990*/  STL.64 [R1+0x11d0], R164 ;  /* 0x0011d0a401007387 */ /* 0x000fe80000100a00 */
[----:B------:R1:W-:Y:S04]  /*4d9a0*/  STL.64 [R1+0x11d8], R166 ;  /* 0x0011d8a601007387 */ /* 0x0003e80000100a00 */
        /* <DEDUP_REMOVED lines=27> */
[C---:B----4-:R-:W-:Y:S08]  /*4db60*/  HMMA.1688.F32.TF32 R140, R220.reuse, R90, R216 ;  /* 0x0000005adc8c723c */ /* 0x050ff000000810d8 */
[C---:B---3--:R-:W-:Y:S08]  /*4db70*/  HMMA.1688.F32.TF32 R216, R220.reuse, R86, R136 ;  /* 0x00000056dcd8723c */ /* 0x048ff00000081088 */
[C---:B------:R-:W-:Y:S07]  /*4db80*/  HMMA.1688.F32.TF32 R136, R220.reuse, R78, R232 ;  /* 0x0000004edc88723c */ /* 0x040fee00000810e8 */
[----:B------:R-:W-:Y:S04]  /*4db90*/  STL.64 [R1+0x1160], R140 ;  /* 0x0011608c01007387 */ /* 0x000fe80000100a00 */
[----:B------:R1:W-:Y:S02]  /*4dba0*/  STL.64 [R1+0x1168], R142 ;  /* 0x0011688e01007387 */ /* 0x0003e40000100a00 */
[C---:B-1----:R-:W-:Y:S02]  /*4dbb0*/  HMMA.1688.F32.TF32 R140, R220.reuse, R82, R228 ;  /* 0x00000052dc8c723c */ /* 0x042fe400000810e4 */
[----:B------:R-:W-:Y:S04]  /*4dbc0*/  STL.64 [R1+0x1150], R216 ;  /* 0x001150d801007387 */ /* 0x000fe80000100a00 */
[----:B------:R1:W-:Y:S02]  /*4dbd0*/  STL.64 [R1+0x1158], R218 ;  /* 0x001158da01007387 */ /* 0x0003e40000100a00 */
[C---:B-1----:R-:W-:Y:S11]  /*4dbe0*/  HMMA.1688.F32.TF32 R216, R220.reuse, R74, R224 ;  /* 0x0000004adcd8723c */ /* 0x042ff600000810e0 */
[----:B------:R-:W-:Y:S04]  /*4dbf0*/  @!UPT UIADD3 URZ, URZ, URZ, URZ ;  /* 0x0000003f3f3ff290 */ /* 0x000fe8000fffe03f */
        /* <DEDUP_REMOVED lines=10> */
[----:B------:R-:W-:Y:S04]  /*4dca0*/  STL.64 [R1+0x1118], R142 ;  /* 0x0011188e01007387 */ /* 0x000fe80000100a00 */
[----:B------:R-:W-:Y:S04]  /*4dcb0*/  STL.64 [R1+0x1100], R136 ;  /* 0x0011008801007387 */ /* 0x000fe80000100a00 */
[----:B------:R1:W-:Y:S02]  /*4dcc0*/  STL.64 [R1+0x1108], R138 ;  /* 0x0011088a01007387 */ /* 0x0003e40000100a00 */
[C---:B-1----:R-:W-:Y:S10]  /*4dcd0*/  HMMA.1688.F32.TF32 R136, R220.reuse, R54, R148 ;  /* 0x00000036dc88723c */ /* 0x042ff40000081094 */
[----:B------:R-:W-:Y:S01]  /*4dce0*/  STL.64 [R1+0x10f0], R216 ;  /* 0x0010f0d801007387 */ /* 0x000fe20000100a00 */
[C---:B------:R-:W-:Y:S03]  /*4dcf0*/  HMMA.1688.F32.TF32 R140, R220.reuse, R58, R144 ;  /* 0x0000003adc8c723c */ /* 0x040fe60000081090 */
[----:B------:R-:W-:Y:S05]  /*4dd00*/  STL.64 [R1+0x10f8], R218 ;  /* 0x0010f8da01007387 */ /* 0x000fea0000100a00 */
[C---:B------:R-:W-:Y:S11]  /*4dd10*/  HMMA.1688.F32.TF32 R144, R220.reuse, R50, R152 ;  /* 0x00000032dc90723c */ /* 0x040ff60000081098 */
        /* <DEDUP_REMOVED lines=24> */
[----:B--2---:R-:W-:Y:S03]  /*4dea0*/  HMMA.1688.F32.TF32 R136, R220, R18, R184 ;  /* 0x00000012dc88723c */ /* 0x004fe600000810b8 */
[----:B------:R-:W-:Y:S01]  /*4deb0*/  STL.64 [R1+0x1060], R144 ;  /* 0x0010609001007387 */ /* 0x000fe20000100a00 */
[----:B------:R-:W-:-:S03]  /*4dec0*/  IMAD.MOV.U32 R236, RZ, RZ, R201 ;  /* 0x000000ffffec7224 */ /* 0x000fc600078e00c9 */
[----:B------:R-:W-:Y:S01]  /*4ded0*/  STL.64 [R1+0x1068], R146 ;  /* 0x0010689201007387 */ /* 0x000fe20000100a00 */
[----:B------:R-:W-:Y:S01]  /*4dee0*/  IMAD.MOV.U32 R237, RZ, RZ, R200 ;  /* 0x000000ffffed7224 */ /* 0x000fe200078e00c8 */
[----:B------:R-:W-:Y:S01]  /*4def0*/  MOV R238, R205 ;  /* 0x000000cd00ee7202 */ /* 0x000fe20000000f00 */
[----:B------:R-:W-:-:S05]  /*4df00*/  IMAD.MOV.U32 R239, RZ, RZ, R213 ;  /* 0x000000ffffef7224 */ /* 0x000fca00078e00d5 */
[----:B------:R-:W-:Y:S04]  /*4df10*/  STL.64 [R1+0x1050], R140 ;  /* 0x0010508c01007387 */ /* 0x000fe80000100a00 */
[----:B------:R1:W-:Y:S04]  /*4df20*/  STL.64 [R1+0x1058], R142 ;  /* 0x0010588e01007387 */ /* 0x0003e80000100a00 */
[----:B------:R-:W2:Y:S04]  /*4df30*/  LDL.LU R201, [R1+0x542c] ;  /* 0x00542c0001c97983 */ /* 0x000ea80000300800 */
[----:B------:R3:W-:Y:S01]  /*4df40*/  STL.64 [R1+0x1040], R136 ;  /* 0x0010408801007387 */ /* 0x0007e20000100a00 */
[----:B------:R-:W-:-:S03]  /*4df50*/  IMAD.MOV.U32 R224, RZ, RZ, R212 ;  /* 0x000000ffffe07224 */ /* 0x000fc600078e00d4 */
[----:B------:R4:W-:Y:S01]  /*4df60*/  STL.64 [R1+0x1048], R138 ;  /* 0x0010488a01007387 */ /* 0x0009e20000100a00 */
[----:B------:R-:W-:-:S03]  /*4df70*/  IMAD.MOV.U32 R225, RZ, RZ, R214 ;  /* 0x000000ffffe17224 */ /* 0x000fc600078e00d6 */
[----:B------:R-:W2:Y:S01]  /*4df80*/  LDL.LU R200, [R1+0x5428] ;  /* 0x0054280001c87983 */ /* 0x000ea20000300800 */
[----:B------:R-:W-:-:S03]  /*4df90*/  IMAD.MOV.U32 R226, RZ, RZ, R215 ;  /* 0x000000ffffe27224 */ /* 0x000fc600078e00d7 */
[----:B------:R-:W2:Y:S04]  /*4dfa0*/  LDL.LU R205, [R1+0x5424] ;  /* 0x0054240001cd7983 */ /* 0x000ea80000300800 */
[----:B------:R-:W1:Y:S04]  /*4dfb0*/  LDL.LU R213, [R1+0x5420] ;  /* 0x0054200001d57983 */ /* 0x000e680000300800 */
[----:B------:R-:W2:Y:S04]  /*4dfc0*/  LDL.LU R212, [R1+0x541c] ;  /* 0x00541c0001d47983 */ /* 0x000ea80000300800 */
[----:B------:R-:W3:Y:S04]  /*4dfd0*/  LDL.LU R214, [R1+0x5418] ;  /* 0x0054180001d67983 */ /* 0x000ee80000300800 */
        /* <DEDUP_REMOVED lines=11> */
[----:B-1----:R-:W-:Y:S02]  /*4e090*/  IMAD.MOV.U32 R143, RZ, RZ, R213 ;  /* 0x000000ffff8f7224 */ /* 0x002fe400078e00d5 */
[----:B--2---:R-:W-:-:S02]  /*4e0a0*/  IMAD.MOV.U32 R142, RZ, RZ, R212 ;  /* 0x000000ffff8e7224 */ /* 0x004fc400078e00d4 */
[----:B---3--:R-:W-:Y:S02]  /*4e0b0*/  IMAD.MOV.U32 R141, RZ, RZ, R214 ;  /* 0x000000ffff8d7224 */ /* 0x008fe400078e00d6 */
[----:B----4-:R-:W-:Y:S02]  /*4e0c0*/  IMAD.MOV.U32 R140, RZ, RZ, R215 ;  /* 0x000000ffff8c7224 */ /* 0x010fe400078e00d7 */
[----:B------:R-:W2:Y:S04]  /*4e0d0*/  LDL.LU R215, [R1+0x53fc] ;  /* 0x0053fc0001d77983 */ /* 0x000ea80000300800 */
[----:B------:R-:W3:Y:S04]  /*4e0e0*/  LDL.LU R214, [R1+0x53f8] ;  /* 0x0053f80001d67983 */ /* 0x000ee80000300800 */
[----:B------:R-:W4:Y:S04]  /*4e0f0*/  LDL.LU R212, [R1+0x53f4] ;  /* 0x0053f40001d47983 */ /* 0x000f280000300800 */
[----:B------:R-:W4:Y:S04]  /*4e100*/  LDL.LU R213, [R1+0x53f0] ;  /* 0x0053f00001d57983 */ /* 0x000f280000300800 */
[----:B------:R-:W4:Y:S01]  /*4e110*/  LDL.LU R148, [R1+0x1220] ;  /* 0x0012200001947983 */ /* 0x000f220000300800 */
[----:B------:R-:W-:-:S03]  /*4e120*/  MOV R151, R208 ;  /* 0x000000d000977202 */ /* 0x000fc60000000f00 */
[----:B------:R-:W4:Y:S04]  /*4e130*/  LDL.LU R149, [R1+0x1224] ;  /* 0x0012240001957983 */ /* 0x000f280000300800 */
[----:B------:R-:W4:Y:S04]  /*4e140*/  LDL.LU R150, [R1+0x1228] ;  /* 0x0012280001967983 */ /* 0x000f280000300800 */
[----:B------:R-:W4:Y:S01]  /*4e150*/  LDL.LU R208, [R1+0x53ec] ;  /* 0x0053ec0001d07983 */ /* 0x000f220000300800 */
[----:B------:R-:W-:Y:S01]  /*4e160*/  IMAD.MOV.U32 R144, RZ, RZ, R209 ;  /* 0x000000ffff907224 */ /* 0x000fe200078e00d1 */
[----:B------:R-:W-:Y:S01]  /*4e170*/  MOV R145, R210 ;  /* 0x000000d200917202 */ /* 0x000fe20000000f00 */
        /* <DEDUP_REMOVED lines=21> */
[----:B--2---:R-:W-:-:S02]  /*4e2d0*/  IMAD.MOV.U32 R155, RZ, RZ, R215 ;  /* 0x000000ffff9b7224 */ /* 0x004fc400078e00d7 */
[----:B---3--:R-:W-:Y:S02]  /*4e2e0*/  IMAD.MOV.U32 R154, RZ, RZ, R214 ;  /* 0x000000ffff9a7224 */ /* 0x008fe400078e00d6 */
[----:B----4-:R-:W-:Y:S02]  /*4e2f0*/  IMAD.MOV.U32 R152, RZ, RZ, R212 ;  /* 0x000000ffff987224 */ /* 0x010fe400078e00d4 */
[----:B------:R-:W2:Y:S01]  /*4e300*/  LDL.LU R212, [R1+0x53e8] ;  /* 0x0053e80001d47983 */ /* 0x000ea20000300800 */
[----:B------:R-:W-:-:S03]  /*4e310*/  IMAD.MOV.U32 R153, RZ, RZ, R213 ;  /* 0x000000ffff997224 */ /* 0x000fc600078e00d5 */
[----:B------:R-:W2:Y:S04]  /*4e320*/  LDL.LU R213, [R1+0x53e4] ;  /* 0x0053e40001d57983 */ /* 0x000ea80000300800 */
[----:B------:R-:W2:Y:S04]  /*4e330*/  LDL.LU R214, [R1+0x53e0] ;  /* 0x0053e00001d67983 */ /* 0x000ea80000300800 */
[----:B------:R-:W2:Y:S04]  /*4e340*/  LDL.LU R215, [R1+0x53dc] ;  /* 0x0053dc0001d77983 */ /* 0x000ea80000300800 */
[----:B------:R-:W3:Y:S01]  /*4e350*/  LDL.LU R156, [R1+0x11e0] ;  /* 0x0011e000019c7983 */ /* 0x000ee20000300800 */
[----:B------:R-:W-:-:S03]  /*4e360*/  IMAD.MOV.U32 R159, RZ, RZ, R208 ;  /* 0x000000ffff9f7224 */ /* 0x000fc600078e00d0 */
        /* <DEDUP_REMOVED lines=25> */
[----:B------:R-:W4:Y:S01]  /*4e500*/  LDL.LU R207, [R1+0x537c] ;  /* 0x00537c0001cf7983 */ /* 0x000f220000300800 */
[----:B------:R-:W-:-:S03]  /*4e510*/  IMAD.MOV.U32 R247, RZ, RZ, R5 ;  /* 0x000000fffff77224 */ /* 0x000fc600078e0005 */
[----:B------:R-:W4:Y:S01]  /*4e520*/  LDL.LU R5, [R1+0x5378] ;  /* 0x0053780001057983 */ /* 0x000f220000300800 */
[C---:B------:R-:W-:Y:S08]  /*4e530*/  HMMA.1688.F32.TF32 R152, R132.reuse, R110, R152 ;  /* 0x0000006e8498723c */ /* 0x040ff00000081098 */
[C---:B------:R-:W-:Y:S08]  /*4e540*/  HMMA.1688.F32.TF32 R148, R132.reuse, R106, R148 ;  /* 0x0000006a8494723c */ /* 0x040ff00000081094 */
[C---:B------:R-:W-:Y:S08]  /*4e550*/  HMMA.1688.F32.TF32 R144, R132.reuse, R102, R144 ;  /* 0x000000668490723c */ /* 0x040ff00000081090 */
[----:B---3--:R-:W-:Y:S08]  /*4e560*/  HMMA.1688.F32.TF32 R156, R132, R114, R156 ;  /* 0x00000072849c723c */ /* 0x008ff0000008109c */
[C---:B--2---:R-:W-:Y:S08]  /*4e570*/  HMMA.1688.F32.TF32 R160, R220.reuse, R14, R188 ;  /* 0x0000000edca0723c */ /* 0x044ff000000810bc */
[C---:B------:R-:W-:Y:S08]  /*4e580*/  HMMA.1688.F32.TF32 R168, R220.reuse, R10, R192 ;  /* 0x0000000adca8723c */ /* 0x040ff000000810c0 */
[----:B----4-:R-:W-:Y:S07]  /*4e590*/  HMMA.1688.F32.TF32 R164, R220, R242, R196 ;  /* 0x000000f2dca4723c */ /* 0x010fee00000810c4 */
        /* <DEDUP_REMOVED lines=9> */
[C---:B--2---:R-:W-:Y:S03]  /*4e630*/  HMMA.1688.F32.TF32 R164, R132.reuse, R122, R208 ;  /* 0x0000007a84a4723c */ /* 0x044fe600000810d0 */
[----:B------:R1:W-:Y:S05]  /*4e640*/  STL.64 [R1+0x1008], R162 ;  /* 0x001008a201007387 */ /* 0x0003ea0000100a00 */
[C---:B-1----:R-:W-:Y:S06]  /*4e650*/  HMMA.1688.F32.TF32 R160, R132.reuse, R118, R212 ;  /* 0x0000007684a0723c */ /* 0x042fec00000810d4 */
[----:B------:R-:W-:Y:S04]  /*4e660*/  STL.64 [R1+0xff0], R168 ;  /* 0x000ff0a801007387 */ /* 0x000fe80000100a00 */
[----:B------:R-:W-:Y:S05]  /*4e670*/  STL.64 [R1+0xff8], R170 ;  /* 0x000ff8aa01007387 */ /* 0x000fea0000100a00 */
[----:B------:R-:W-:Y:S04]  /*4e680*/  STL.64 [R1+0xfe0], R164 ;  /* 0x000fe0a401007387 */ /* 0x000fe80000100a00 */
[----:B------:R-:W-:Y:S04]  /*4e690*/  STL.64 [R1+0xfe8], R166 ;  /* 0x000fe8a601007387 */ /* 0x000fe80000100a00 */
[----:B------:R-:W-:Y:S04]  /*4e6a0*/  STL.64 [R1+0xfd0], R160 ;  /* 0x000fd0a001007387 */ /* 0x000fe80000100a00 */
[----:B------:R-:W-:Y:S04]  /*4e6b0*/  STL.64 [R1+0xfd8], R162 ;  /* 0x000fd8a201007387 */ /* 0x000fe80000100a00 */
[----:B------:R-:W-:Y:S04]  /*4e6c0*/  STL.64 [R1+0xfc0], R156 ;  /* 0x000fc09c01007387 */ /* 0x000fe80000100a00 */
[----:B------:R-:W-:Y:S04]  /*4e6d0*/  STL.64 [R1+0xfc8], R158 ;  /* 0x000fc89e01007387 */ /* 0x000fe80000100a00 */
[----:B------:R1:W-:Y:S02]  /*4e6e0*/  STL.64 [R1+0x5238], R104 ;  /* 0x0052386801007387 */ /* 0x0003e40000100a00 */
[C---:B-1----:R-:W-:Y:S02]  /*4e6f0*/  HMMA.1688.F32.TF32 R104, R132.reuse, R98, R140 ;  /* 0x000000628468723c */ /* 0x042fe4000008108c */
[----:B------:R-:W-:Y:S04]  /*4e700*/  STL.64 [R1+0xfb0], R152 ;  /* 0x000fb09801007387 */ /* 0x000fe80000100a00 */
[----:B------:R-:W-:Y:S04]  /*4e710*/  STL.64 [R1+0xfb8], R154 ;  /* 0x000fb89a01007387 */ /* 0x000fe80000100a00 */
[----:B------:R-:W-:Y:S04]  /*4e720*/  STL.64 [R1+0xfa0], R148 ;  /* 0x000fa09401007387 */ /* 0x000fe80000100a00 */
[----:B------:R-:W-:Y:S04]  /*4e730*/  STL.64 [R1+0xfa8], R150 ;  /* 0x000fa89601007387 */ /* 0x000fe80000100a00 */
[----:B------:R1:W-:Y:S04]  /*4e740*/  STL.64 [R1+0x5240], R100 ;  /* 0x0052406401007387 */ /* 0x0003e80000100a00 */
[----:B------:R-:W-:Y:S04]  /*4e750*/  STL.64 [R1+0xf90], R144 ;  /* 0x000f909001007387 */ /* 0x000fe80000100a00 */
[----:B------:R-:W-:Y:S04]  /*4e760*/  STL.64 [R1+0xf98], R146 ;  /* 0x000f989201007387 */ /* 0x000fe80000100a00 */
[----:B-1----:R-:W2:Y:S04]  /*4e770*/  LDL R100, [R1+0x445c] ;  /* 0x00445c0001647983 */ /* 0x002ea80000100800 */
[----:B------:R1:W-:Y:S04]  /*4e780*/  STL.64 [R1+0x5248], R96 ;  /* 0x0052486001007387 */ /* 0x0003e80000100a00 */
[----:B------:R-:W-:Y:S04]  /*4e790*/  STL.64 [R1+0xf80], R104 ;  /* 0x000f806801007387 */ /* 0x000fe80000100a00 */
[----:B------:R-:W-:Y:S01]  /*4e7a0*/  STL.64 [R1+0xf88], R106 ;  /* 0x000f886a01007387 */ /* 0x000fe20000100a00 */
[C---:B-1----:R-:W-:Y:S03]  /*4e7b0*/  HMMA.1688.F32.TF32 R96, R132.reuse, R94, R216 ;  /* 0x0000005e8460723c */ /* 0x042fe600000810d8 */
[----:B------:R1:W-:Y:S05]  /*4e7c0*/  STL.64 [R1+0x5280], R92 ;  /* 0x0052805c01007387 */ /* 0x0003ea0000100a00 */
[C---:B-1----:R-:W-:Y:S11]  /*4e7d0*/  HMMA.1688.F32.TF32 R92, R132.reuse, R90, R136 ;  /* 0x0000005a845c723c */ /* 0x042ff60000081088 */
[----:B------:R-:W-:Y:S04]  /*4e7e0*/  @!UPT UIADD3 URZ, URZ, URZ, URZ ;  /* 0x0000003f3f3ff290 */ /* 0x000fe8000fffe03f */
[----:B------:R-:W-:Y:S04]  /*4e7f0*/  STL.64 [R1+0xf70], R96 ;  /* 0x000f706001007387 */ /* 0x000fe80000100a00 */
[----:B------:R-:W-:Y:S04]  /*4e800*/  STL.64 [R1+0xf78], R98 ;  /* 0x000f786201007387 */ /* 0x000fe80000100a00 */
        /* <DEDUP_REMOVED lines=14> */
[C---:B-1----:R-:W-:Y:S01]  /*4e8f0*/  HMMA.1688.F32.TF32 R76, R132.reuse, R74, R248 ;  /* 0x0000004a844c723c */ /* 0x042fe200000810f8 */
[----:B------:R-:W-:Y:S04]  /*4e900*/  LDS R248, [R3+0x8000] ;  /* 0x0080000003f87984 */ /* 0x000fe80000000800 */
[----:B------:R-:W-:Y:S04]  /*4e910*/  LDS R250, [R3+0xa000] ;  /* 0x00a0000003fa7984 */ /* 0x000fe80000000800 */
[----:B------:R-:W-:Y:S06]  /*4e920*/  LDS R249, [R4+0x8000] ;  /* 0x0080000004f97984 */ /* 0x000fec0000000800 */
[----:B------:R-:W-:Y:S04]  /*4e930*/  STL.64 [R1+0xf30], R80 ;  /* 0x000f305001007387 */ /* 0x000fe80000100a00 */
[----:B------:R-:W-:Y:S04]  /*4e940*/  STL.64 [R1+0xf38], R82 ;  /* 0x000f385201007387 */ /* 0x000fe80000100a00 */
[----:B------:R1:W-:Y:S04]  /*4e950*/  STL.64 [R1+0x5268], R72 ;  /* 0x0052684801007387 */ /* 0x0003e80000100a00 */
[----:B------:R-:W-:Y:S04]  /*4e960*/  STL.64 [R1+0xf20], R76 ;  /* 0x000f204c01007387 */ /* 0x000fe80000100a00 */
[----:B------:R-:W-:Y:S01]  /*4e970*/  STL.64 [R1+0xf28], R78 ;  /* 0x000f284e01007387 */ /* 0x000fe20000100a00 */
[C---:B-1----:R-:W-:Y:S03]  /*4e980*/  HMMA.1688.F32.TF32 R72, R132.reuse, R70, R236 ;  /* 0x000000468448723c */ /* 0x042fe600000810ec */
[----:B------:R1:W-:Y:S04]  /*4e990*/  STL.64 [R1+0x5288], R68 ;  /* 0x0052884401007387 */ /* 0x0003e80000100a00 */
[----:B------:R-:W-:Y:S01]  /*4e9a0*/  LDS R251, [R4+0xa000] ;  /* 0x00a0000004fb7984 */ /* 0x000fe20000000800 */
[----:B-1----:R-:W-:Y:S11]  /*4e9b0*/  HMMA.1688.F32.TF32 R68, R132, R66, R244 ;  /* 0x000000428444723c */ /* 0x002ff600000810f4 */
[----:B------:R-:W-:Y:S04]  /*4e9c0*/  @!UPT UIADD3 URZ, URZ, URZ, URZ ;  /* 0x0000003f3f3ff290 */ /* 0x000fe8000fffe03f */
[----:B------:R-:W-:Y:S04]  /*4e9d0*/  STL.64 [R1+0xf10], R72 ;  /* 0x000f104801007387 */ /* 0x000fe80000100a00 */
[----:B------:R-:W-:Y:S04]  /*4e9e0*/  STL.64 [R1+0xf18], R74 ;  /* 0x000f184a01007387 */ /* 0x000fe80000100a00 */
[----:B------:R-:W-:Y:S04]  /*4e9f0*/  STL.64 [R1+0x5290], R64 ;  /* 0x0052904001007387 */ /* 0x000fe80000100a00 */
[----:B------:R-:W-:Y:S04]  /*4ea00*/  STL.64 [R1+0xf00], R68 ;  /* 0x000f004401007387 */ /* 0x000fe80000100a00 */
[----:B------:R-:W-:Y:S04]  /*4ea10*/  STL.64 [R1+0xf08], R70 ;  /* 0x000f084601007387 */ /* 0x000fe80000100a00 */
        /* <DEDUP_REMOVED lines=24> */
[----:B--2---:R-:W-:-:S05]  /*4eba0*/  IMAD R5, R5, 0x20000, R100 ;  /* 0x0002000005057824 */ /* 0x004fca00078e0264 */
[----:B------:R-:W1:Y:S04]  /*4ebb0*/  LDSM.16.M88.4 R224, [R5+0x40000] ;  /* 0x0400000005e0783b */ /* 0x000e680000000200 */
[----:B------:R-:W2:Y:S04]  /*4ebc0*/  LDSM.16.M88.4 R220, [R5+0x41000] ;  /* 0x0410000005dc783b */ /* 0x000ea80000000200 */
[----:B------:R-:W2:Y:S04]  /*4ebd0*/  LDSM.16.M88.4 R216, [R5+0x42000] ;  /* 0x0420000005d8783b */ /* 0x000ea80000000200 */
[----:B------:R-:W2:Y:S04]  /*4ebe0*/  LDSM.16.M88.4 R212, [R5+0x43000] ;  /* 0x0430000005d4783b */ /* 0x000ea80000000200 */
[----:B------:R-:W2:Y:S04]  /*4ebf0*/  LDSM.16.M88.4 R208, [R5+0x44000] ;  /* 0x0440000005d0783b */ /* 0x000ea80000000200 */
[----:B------:R-:W2:Y:S01]  /*4ec00*/  LDSM.16.M88.4 R204, [R5+0x45000] ;  /* 0x0450000005cc783b */ /* 0x000ea20000000200 */
[----:B------:R-:W-:Y:S01]  /*4ec10*/  IMAD.MOV.U32 R104, RZ, RZ, R13 ;  /* 0x000000ffff687224 */ /* 0x000fe200078e000d */
[----:B------:R-:W-:Y:S01]  /*4ec20*/  MOV R105, R12 ;  /* 0x0000000c00697202 */ /* 0x000fe20000000f00 */
[----:B------:R-:W-:Y:S01]  /*4ec30*/  IMAD.MOV.U32 R106, RZ, RZ, R9 ;  /* 0x000000ffff6a7224 */ /* 0x000fe200078e0009 */
[----:B------:R-:W-:Y:S01]  /*4ec40*/  LDSM.16.M88.4 R200, [R5+0x48000] ;  /* 0x0480000005c8783b */ /* 0x000fe20000000200 */
[----:B------:R-:W-:-:S03]  /*4ec50*/  IMAD.MOV.U32 R107, RZ, RZ, R8 ;  /* 0x000000ffff6b7224 */ /* 0x000fc600078e0008 */
[----:B------:R-:W-:Y:S04]  /*4ec60*/  LDSM.16.M88.4 R196, [R5+0x49000] ;  /* 0x0490000005c4783b */ /* 0x000fe80000000200 */
[----:B------:R-:W-:Y:S04]  /*4ec70*/  LDSM.16.M88.4 R192, [R5+0x4a000] ;  /* 0x04a0000005c0783b */ /* 0x000fe80000000200 */
[----:B------:R-:W-:Y:S04]  /*4ec80*/  LDSM.16.M88.4 R188, [R5+0x4b000] ;  /* 0x04b0000005bc783b */ /* 0x000fe80000000200 */
[----:B-1----:R-:W-:Y:S04]  /*4ec90*/  STL [R1+0x5168], R226 ;  /* 0x005168e201007387 */ /* 0x002fe80000100800 */
[----:B------:R-:W-:Y:S04]  /*4eca0*/  STL [R1+0x5164], R227 ;  /* 0x005164e301007387 */ /* 0x000fe80000100800 */
[----:B--2---:R-:W-:Y:S04]  /*4ecb0*/  STL [R1+0x5170], R222 ;  /* 0x005170de01007387 */ /* 0x004fe80000100800 */
        /* <DEDUP_REMOVED lines=9> */
[----:B------:R1:W-:Y:S04]  /*4ed50*/  STL.64 [R1+0x5298], R60 ;  /* 0x0052983c01007387 */ /* 0x0003e80000100a00 */
[----:B------:R-:W-:Y:S04]  /*4ed60*/  LDSM.16.M88.4 R184, [R5+0x4c000] ;  /* 0x04c0000005b8783b */ /* 0x000fe80000000200 */
[----:B------:R-:W-:Y:S01]  /*4ed70*/  LDSM.16.M88.4 R180, [R5+0x4d000] ;  /* 0x04d0000005b4783b */ /* 0x000fe20000000200 */
[C---:B---3--:R-:W-:Y:S08]  /*4ed80*/  HMMA.1688.F32.TF32 R64, R132.reuse, R62, R140 ;  /* 0x0000003e8440723c */ /* 0x048ff0000008108c */
[C---:B-1----:R-:W-:Y:S11]  /*4ed90*/  HMMA.1688.F32.TF32 R60, R132.reuse, R58, R136 ;  /* 0x0000003a843c723c */ /* 0x042ff60000081088 */
[----:B------:R-:W-:Y:S04]  /*4eda0*/  @!UPT UIADD3 URZ, URZ, URZ, URZ ;  /* 0x0000003f3f3ff290 */ /* 0x000fe8000fffe03f */
[----:B------:R-:W-:Y:S04]  /*4edb0*/  STL.64 [R1+0xef0], R64 ;  /* 0x000ef04001007387 */ /* 0x000fe80000100a00 */
[----:B------:R-:W-:Y:S04]  /*4edc0*/  STL.64 [R1+0xef8], R66 ;  /* 0x000ef84201007387 */ /* 0x000fe80000100a00 */
[----:B------:R4:W-:Y:S04]  /*4edd0*/  STL.64 [R1+0x52a0], R56 ;  /* 0x0052a03801007387 */ /* 0x0009e80000100a00 */
[----:B------:R-:W-:Y:S04]  /*4ede0*/  STL.64 [R1+0xee0], R60 ;  /* 0x000ee03c01007387 */ /* 0x000fe80000100a00 */
[----:B------:R-:W-:Y:S01]  /*4edf0*/  STL.64 [R1+0xee8], R62 ;  /* 0x000ee83e01007387 */ /* 0x000fe20000100a00 */
[C---:B----4-:R-:W-:Y:S03]  /*4ee00*/  HMMA.1688.F32.TF32 R56, R132.reuse, R54, R228 ;  /* 0x000000368438723c */ /* 0x050fe600000810e4 */
        /* <DEDUP_REMOVED lines=10> */
[----:B-1----:R-:W-:Y:S11]  /*4eeb0*/  HMMA.1688.F32.TF32 R44, R132, R42, R244 ;  /* 0x0000002a842c723c */ /* 0x002ff600000810f4 */
[----:B------:R-:W-:Y:S04]  /*4eec0*/  @!UPT UIADD3 URZ, URZ, URZ, URZ ;  /* 0x0000003f3f3ff290 */ /* 0x000fe8000fffe03f */
[----:B------:R-:W-:Y:S04]  /*4eed0*/  STL.64 [R1+0xeb0], R48 ;  /* 0x000eb03001007387 */ /* 0x000fe80000100a00 */
[----:B------:R-:W-:Y:S04]  /*4eee0*/  STL.64 [R1+0xeb8], R50 ;  /* 0x000eb83201007387 */ /* 0x000fe80000100a00 */
[----:B------:R-:W2:Y:S04]  /*4eef0*/  LDL.LU R232, [R1+0x1870] ;  /* 0x0018700001e87983 */ /* 0x000ea80000300800 */
[----:B------:R-:W-:Y:S04]  /*4ef00*/  STL.64 [R1+0xea0], R44 ;  /* 0x000ea02c01007387 */ /* 0x000fe80000100a00 */
[----:B------:R1:W-:Y:S04]  /*4ef10*/  STL.64 [R1+0xea8], R46 ;  /* 0x000ea82e01007387 */ /* 0x0003e80000100a00 */
        /* <DEDUP_REMOVED lines=23> */
[----:B------:R-:W1:Y:S04]  /*4f090*/  LDL.LU R176, [R1+0x1620] ;  /* 0x0016200001b07983 */ /* 0x000e680000300800 */
[----:B------:R-:W1:Y:S04]  /*4f0a0*/  LDL.LU R177, [R1+0x1624] ;  /* 0x0016240001b17983 */ /* 0x000e680000300800 */
[----:B------:R-:W1:Y:S04]  /*4f0b0*/  LDL.LU R178, [R1+0x1628] ;  /* 0x0016280001b27983 */ /* 0x000e680000300800 */
[----:B------:R-:W1:Y:S04]  /*4f0c0*/  LDL.LU R179, [R1+0x162c] ;  /* 0x00162c0001b37983 */ /* 0x000e680000300800 */
        /* <DEDUP_REMOVED lines=27> */
[----:B------:R2:W-:Y:S04]  /*4f280*/  STL.64 [R1+0x52c0], R40 ;  /* 0x0052c02801007387 */ /* 0x0005e80000100a00 */
[----:B------:R1:W-:Y:S01]  /*4f290*/  STL.64 [R1+0x52c8], R36 ;  /* 0x0052c82401007387 */ /* 0x0003e20000100a00 */
[----:B------:R-:W-:Y:S01]  /*4f2a0*/  MOV R247, R6 ;  /* 0x0000000600f77202 */ /* 0x000fe20000000f00 */
[----:B------:R-:W-:-:S02]  /*4f2b0*/  IMAD.MOV.U32 R231, RZ, RZ, R241 ;  /* 0x000000ffffe77224 */ /* 0x000fc400078e00f1 */
[----:B------:R-:W-:Y:S02]  /*4f2c0*/  IMAD.MOV.U32 R244, RZ, RZ, R240 ;  /* 0x000000fffff47224 */ /* 0x000fe400078e00f0 */
[----:B------:R-:W-:Y:S02]  /*4f2d0*/  IMAD.MOV.U32 R245, RZ, RZ, R129 ;  /* 0x000000fffff57224 */ /* 0x000fe400078e0081 */
[----:B------:R-:W-:Y:S02]  /*4f2e0*/  IMAD.MOV.U32 R246, RZ, RZ, R128 ;  /* 0x000000fffff67224 */ /* 0x000fe400078e0080 */
[----:B------:R-:W-:Y:S01]  /*4f2f0*/  LDSM.16.M88.4 R128, [R5+0x5a000] ;  /* 0x05a000000580783b */ /* 0x000fe20000000200 */
[C---:B-1----:R-:W-:Y:S03]  /*4f300*/  HMMA.1688.F32.TF32 R44, R132.reuse, R38, R176 ;  /* 0x00000026842c723c */ /* 0x042fe600000810b0 */
[----:B------:R-:W-:Y:S05]  /*4f310*/  LDSM.16.M88.4 R176, [R5+0x4e000] ;  /* 0x04e0000005b0783b */ /* 0x000fea0000000200 */
[C---:B--2---:R-:W-:Y:S01]  /*4f320*/  HMMA.1688.F32.TF32 R40, R132.reuse, R34, R172 ;  /* 0x000000228428723c */ /* 0x044fe200000810ac */
[----:B------:R-:W-:Y:S11]  /*4f330*/  LDSM.16.M88.4 R172, [R5+0x4f000] ;  /* 0x04f0000005ac783b */ /* 0x000ff60000000200 */
[----:B------:R-:W-:Y:S03]  /*4f340*/  @!UPT UIADD3 URZ, URZ, URZ, URZ ;  /* 0x0000003f3f3ff290 */ /* 0x000fe6000fffe03f */
[----:B------:R-:W-:Y:S01]  /*4f350*/  STL.64 [R1+0xe90], R44 ;  /* 0x000e902c01007387 */ /* 0x000fe20000100a00 */
[----:B------:R-:W-:Y:S03]  /*4f360*/  HMMA.1688.F32.TF32 R36, R132, R30, R168 ;  /* 0x0000001e8424723c */ /* 0x000fe600000810a8 */
[----:B------:R-:W-:Y:S04]  /*4f370*/  STL.64 [R1+0xe98], R46 ;  /* 0x000e982e01007387 */ /* 0x000fe80000100a00 */
[----:B------:R1:W-:Y:S01]  /*4f380*/  STL.64 [R1+0x52d0], R32 ;  /* 0x0052d02001007387 */ /* 0x0003e20000100a00 */
[----:B---3--:R-:W-:Y:S03]  /*4f390*/  HMMA.1688.F32.TF32 R236, R248, R224, R236 ;  /* 0x000000e0f8ec723c */ /* 0x008fe600000810ec */
[----:B------:R-:W-:Y:S04]  /*4f3a0*/  LDSM.16.M88.4 R168, [R5+0x50000] ;  /* 0x0500000005a8783b */ /* 0x000fe80000000200 */
[----:B------:R-:W-:Y:S04]  /*4f3b0*/  STL.64 [R1+0xe80], R40 ;  /* 0x000e802801007387 */ /* 0x000fe80000100a00 */
[----:B------:R-:W-:Y:S01]  /*4f3c0*/  STL.64 [R1+0xe88], R42 ;  /* 0x000e882a01007387 */ /* 0x000fe20000100a00 */
[C---:B-1----:R-:W-:Y:S03]  /*4f3d0*/  HMMA.1688.F32.TF32 R32, R132.reuse, R26, R164 ;  /* 0x0000001a8420723c */ /* 0x042fe600000810a4 */
[----:B------:R1:W-:Y:S04]  /*4f3e0*/  STL.64 [R1+0x52d8], R28 ;  /* 0x0052d81c01007387 */ /* 0x0003e80000100a00 */
[----:B------:R-:W-:Y:S01]  /*4f3f0*/  LDSM.16.M88.4 R164, [R5+0x51000] ;  /* 0x0510000005a4783b */ /* 0x000fe20000000200 */
[C---:B-1----:R-:W-:Y:S03]  /*4f400*/  HMMA.1688.F32.TF32 R28, R132.reuse, R22, R160 ;  /* 0x00000016841c723c */ /* 0x042fe600000810a0 */
[----:B------:R-:W-:Y:S04]  /*4f410*/  STL.64 [R1+0xe70], R36 ;  /* 0x000e702401007387 */ /* 0x000fe80000100a00 */
[----:B------:R-:W-:Y:S04]  /*4f420*/  STL.64 [R1+0xe78], R38 ;  /* 0x000e782601007387 */ /* 0x000fe80000100a00 */
[----:B------:R-:W-:Y:S04]  /*4f430*/  STL.64 [R1+0x5330], R24 ;  /* 0x0053301801007387 */ /* 0x000fe80000100a00 */
[----:B------:R-:W-:Y:S04]  /*4f440*/  STL.64 [R1+0xe60], R32 ;  /* 0x000e602001007387 */ /* 0x000fe80000100a00 */
[----:B------:R1:W-:Y:S01]  /*4f450*/  STL.64 [R1+0xe68], R34 ;  /* 0x000e682201007387 */ /* 0x0003e20000100a00 */
[----:B----4-:R-:W-:Y:S03]  /*4f460*/  HMMA.1688.F32.TF32 R240, R132, R242, R144 ;  /* 0x000000f284f0723c */ /* 0x010fe60000081090 */
[----:B------:R-:W-:Y:S01]  /*4f470*/  LDSM.16.M88.4 R160, [R5+0x52000] ;  /* 0x0520000005a0783b */ /* 0x000fe20000000200 */
[----:B------:R-:W-:-:S03]  /*4f480*/  IMAD.MOV.U32 R6, RZ, RZ, R31 ;  /* 0x000000ffff067224 */ /* 0x000fc600078e001f */
[----:B------:R-:W-:Y:S01]  /*4f490*/  STL.64 [R1+0xe50], R28 ;  /* 0x000e501c01007387 */ /* 0x000fe20000100a00 */
[C---:B-1----:R-:W-:Y:S03]  /*4f4a0*/  HMMA.1688.F32.TF32 R32, R132.reuse, R18, R156 ;  /* 0x000000128420723c */ /* 0x042fe6000008109c */
[----:B------:R1:W-:Y:S04]  /*4f4b0*/  STL [R1+0xe58], R30 ;  /* 0x000e581e01007387 */ /* 0x0003e80000100800 */
[----:B------:R-:W-:Y:S01]  /*4f4c0*/  LDSM.16.M88.4 R156, [R5+0x53000] ;  /* 0x05300000059c783b */ /* 0x000fe20000000200 */
[C---:B------:R-:W-:Y:S03]  /*4f4d0*/  HMMA.1688.F32.TF32 R24, R132.reuse, R10, R148 ;  /* 0x0000000a8418723c */ /* 0x040fe60000081094 */
[----:B------:R-:W-:Y:S04]  /*4f4e0*/  LDSM.16.M88.4 R8, [R5+0x47000] ;  /* 0x047000000508783b */ /* 0x000fe80000000200 */
[----:B------:R-:W-:Y:S01]  /*4f4f0*/  LDSM.16.M88.4 R148, [R5+0x55000] ;  /* 0x055000000594783b */ /* 0x000fe20000000200 */
[----:B-1----:R-:W-:Y:S03]  /*4f500*/  HMMA.1688.F32.TF32 R28, R132, R14, R152 ;  /* 0x0000000e841c723c */ /* 0x002fe60000081098 */
[----:B------:R-:W1:Y:S04]  /*4f510*/  LDSM.16.M88.4 R12, [R5+0x46000] ;  /* 0x04600000050c783b */ /* 0x000e680000000200 */
[----:B------:R-:W2:Y:S04]  /*4f520*/  LDSM.16.M88.4 R152, [R5+0x54000] ;  /* 0x054000000598783b */ /* 0x000ea80000000200 */
[----:B------:R-:W-:Y:S04]  /*4f530*/  STL.64 [R1+0xe40], R32 ;  /* 0x000e402001007387 */ /* 0x000fe80000100a00 */
[----:B------:R-:W-:Y:S04]  /*4f540*/  STL.64 [R1+0xe48], R34 ;  /* 0x000e482201007387 */ /* 0x000fe80000100a00 */
[----:B------:R-:W3:Y:S04]  /*4f550*/  LDSM.16.M88.4 R144, [R5+0x56000] ;  /* 0x056000000590783b */ /* 0x000ee80000000200 */
[----:B------:R-:W-:Y:S04]  /*4f560*/  LDSM.16.M88.4 R132, [R5+0x59000] ;  /* 0x059000000584783b */ /* 0x000fe80000000200 */
[----:B------:R-:W-:Y:S04]  /*4f570*/  STL.64 [R1+0xe30], R28 ;  /* 0x000e301c01007387 */ /* 0x000fe80000100a00 */
[----:B------:R-:W-:Y:S04]  /*4f580*/  STL.64 [R1+0xe38], R30 ;  /* 0x000e381e01007387 */ /* 0x000fe80000100a00 */
[----:B------:R-:W-:Y:S04]  /*4f590*/  STL.64 [R1+0x5188], R242 ;  /* 0x005188f201007387 */ /* 0x000fe80000100a00 */
[----:B------:R-:W-:Y:S04]  /*4f5a0*/  STL.64 [R1+0xe20], R24 ;  /* 0x000e201801007387 */ /* 0x000fe80000100a00 */
[----:B------:R4:W-:Y:S04]  /*4f5b0*/  STL.64 [R1+0xe28], R26 ;  /* 0x000e281a01007387 */ /* 0x0009e80000100a00 */
[----:B------:R-:W-:Y:S04]  /*4f5c0*/  LDS R22, [R3+0xa080] ;  /* 0x00a0800003167984 */ /* 0x000fe80000000800 */
[----:B------:R-:W-:Y:S01]  /*4f5d0*/  LDS R23, [R4+0xa080] ;  /* 0x00a0800004177984 */ /* 0x000fe20000000800 */
[C---:B----4-:R-:W-:Y:S03]  /*4f5e0*/  HMMA.1688.F32.TF32 R24, R248.reuse, R220, R140 ;  /* 0x000000dcf818723c */ /* 0x050fe6000008108c */
[----:B------:R-:W-:Y:S04]  /*4f5f0*/  STL.64 [R1+0x5180], R240 ;  /* 0x005180f001007387 */ /* 0x000fe80000100a00 */
[----:B------:R-:W-:Y:S04]  /*4f600*/  STL.64 [R1+0x5198], R238 ;  /* 0x005198ee01007387 */ /* 0x000fe80000100a00 */
[----:B------:R-:W-:Y:S01]  /*4f610*/  STL.64 [R1+0x5190], R236 ;  /* 0x005190ec01007387 */ /* 0x000fe20000100a00 */
[----:B------:R-:W-:Y:S03]  /*4f620*/  HMMA.1688.F32.TF32 R32, R248, R212, R228 ;  /* 0x000000d4f820723c */ /* 0x000fe600000810e4 */
[----:B------:R-:W4:Y:S08]  /*4f630*/  LDSM.16.M88.4 R140, [R5+0x57000] ;  /* 0x05700000058c783b */ /* 0x000f300000000200 */
[----:B------:R1:W-:Y:S01]  /*4f640*/  STL.64 [R1+0xe10], R24 ;  /* 0x000e101801007387 */ /* 0x0003e20000100a00 */
[----:B------:R-:W-:-:S02]  /*4f650*/  IMAD.MOV.U32 R218, RZ, RZ, R26 ;  /* 0x000000ffffda7224 */ /* 0x000fc400078e001a */
[----:B------:R-:W-:Y:S02]  /*4f660*/  IMAD.MOV.U32 R219, RZ, RZ, R27 ;  /* 0x000000ffffdb7224 */ /* 0x000fe400078e001b */
[C---:B-1----:R-:W-:Y:S08]  /*4f670*/  HMMA.1688.F32.TF32 R24, R248.reuse, R216, R136 ;  /* 0x000000d8f818723c */ /* 0x042ff00000081088 */
[----:B------:R-:W-:Y:S01]  /*4f680*/  HMMA.1688.F32.TF32 R28, R248, R208, R232 ;  /* 0x000000d0f81c723c */ /* 0x000fe200000810e8 */
[----:B------:R-:W-:Y:S04]  /*4f690*/  STL.64 [R1+0xdf0], R32 ;  /* 0x000df02001007387 */ /* 0x000fe80000100a00 */
[----:B------:R-:W1:Y:S11]  /*4f6a0*/  LDSM.16.M88.4 R136, [R5+0x58000] ;  /* 0x058000000588783b */ /* 0x000e760000000200 */
[----:B------:R-:W-:Y:S01]  /*4f6b0*/  IMAD.MOV.U32 R222, RZ, RZ, R24 ;  /* 0x000000ffffde7224 */ /* 0x000fe200078e0018 */
[----:B------:R-:W-:Y:S01]  /*4f6c0*/  MOV R227, R27 ;  /* 0x0000001b00e37202 */ /* 0x000fe20000000f00 */
[----:B------:R-:W-:-:S02]  /*4f6d0*/  IMAD.MOV.U32 R223, RZ, RZ, R25 ;  /* 0x000000ffffdf7224 */ /* 0x000fc400078e0019 */
[----:B------:R-:W-:Y:S02]  /*4f6e0*/  IMAD.MOV.U32 R226, RZ, RZ, R26 ;  /* 0x000000ffffe27224 */ /* 0x000fe400078e001a */
[----:B------:R-:W-:Y:S01]  /*4f6f0*/  HMMA.1688.F32.TF32 R24, R248, R204, R244 ;  /* 0x000000ccf818723c */ /* 0x000fe200000810f4 */
[----:B------:R-:W-:Y:S04]  /*4f700*/  STL.64 [R1+0xdf8], R34 ;  /* 0x000df82201007387 */ /* 0x000fe80000100a00 */
[----:B------:R-:W-:Y:S04]  /*4f710*/  STL.64 [R1+0xde0], R28 ;  /* 0x000de01c01007387 */ /* 0x000fe80000100a00 */
[----:B------:R1:W-:Y:S01]  /*4f720*/  STL.64 [R1+0xde8], R30 ;  /* 0x000de81e01007387 */ /* 0x0003e20000100a00 */
[----:B------:R-:W-:-:S02]  /*4f730*/  IMAD.MOV.U32 R244, RZ, RZ, R125 ;  /* 0x000000fffff47224 */ /* 0x000fc400078e007d */
[----:B------:R-:W-:Y:S02]  /*4f740*/  IMAD.MOV.U32 R245, RZ, RZ, R124 ;  /* 0x000000fffff57224 */ /* 0x000fe400078e007c */
[----:B------:R-:W1:Y:S01]  /*4f750*/  LDSM.16.M88.4 R124, [R5+0x5b000] ;  /* 0x05b00000057c783b */ /* 0x000e620000000200 */
[----:B------:R-:W-:Y:S02]  /*4f760*/  IMAD.MOV.U32 R246, RZ, RZ, R121 ;  /* 0x000000fffff67224 */ /* 0x000fe400078e0079 */
[----:B------:R-:W-:Y:S02]  /*4f770*/  IMAD.MOV.U32 R247, RZ, RZ, R120 ;  /* 0x000000fffff77224 */ /* 0x000fe400078e0078 */
[----:B------:R-:W1:Y:S04]  /*4f780*/  LDSM.16.M88.4 R120, [R5+0x5c000] ;  /* 0x05c000000578783b */ /* 0x000e680000000200 */
[----:B------:R-:W-:Y:S04]  /*4f790*/  STL.64 [R1+0xdd0], R24 ;  /* 0x000dd01801007387 */ /* 0x000fe80000100a00 */
[----:B------:R-:W-:Y:S04]  /*4f7a0*/  STL.64 [R1+0xdd8], R26 ;  /* 0x000dd81a01007387 */ /* 0x000fe80000100a00 */
[----:B------:R-:W-:Y:S04]  /*4f7b0*/  STL [R1+0x5048], R14 ;  /* 0x0050480e01007387 */ /* 0x000fe80000100800 */
[----:B------:R-:W-:Y:S01]  /*4f7c0*/  STL [R1+0x5034], R15 ;  /* 0x0050340f01007387 */ /* 0x000fe20000100800 */
[----:B------:R-:W-:-:S03]  /*4f7d0*/  IMAD.MOV.U32 R228, RZ, RZ, R117 ;  /* 0x000000ffffe47224 */ /* 0x000fc600078e0075 */
[----:B------:R-:W-:Y:S01]  /*4f7e0*/  STL [R1+0x5058], R10 ;  /* 0x0050580a01007387 */ /* 0x000fe20000100800 */
[----:B------:R-:W-:-:S03]  /*4f7f0*/  IMAD.MOV.U32 R229, RZ, RZ, R116 ;  /* 0x000000ffffe57224 */ /* 0x000fc600078e0074 */
[----:B------:R-:W-:Y:S01]  /*4f800*/  STL [R1+0x5054], R11 ;  /* 0x0050540b01007387 */ /* 0x000fe20000100800 */
[----:B------:R-:W-:-:S03]  /*4f810*/  MOV R230, R113 ;  /* 0x0000007100e67202 */ /* 0x000fc60000000f00 */
[----:B------:R-:W-:Y:S01]  /*4f820*/  STL [R1+0x5030], R202 ;  /* 0x005030ca01007387 */ /* 0x000fe20000100800 */
[----:B------:R-:W-:-:S03]  /*4f830*/  IMAD.MOV.U32 R231, RZ, RZ, R112 ;  /* 0x000000ffffe77224 */ /* 0x000fc600078e0070 */
[----:B------:R-:W-:Y:S01]  /*4f840*/  STL [R1+0x502c], R203 ;  /* 0x00502ccb01007387 */ /* 0x000fe20000100800 */
[----:B------:R-:W-:-:S03]  /*4f850*/  IMAD.MOV.U32 R232, RZ, RZ, R109 ;  /* 0x000000ffffe87224 */ /* 0x000fc600078e006d */
[----:B------:R-:W-:Y:S01]  /*4f860*/  STL [R1+0x5060], R198 ;  /* 0x005060c601007387 */ /* 0x000fe20000100800 */
[----:B------:R-:W-:-:S03]  /*4f870*/  IMAD.MOV.U32 R233, RZ, RZ, R108 ;  /* 0x000000ffffe97224 */ /* 0x000fc600078e006c */
        /* <DEDUP_REMOVED lines=8> */
[----:B------:R-:W-:Y:S04]  /*4f900*/  STL [R1+0x5078], R186 ;  /* 0x005078ba01007387 */ /* 0x000fe80000100800 */
[----:B------:R1:W-:Y:S04]  /*4f910*/  STL [R1+0x5074], R187 ;  /* 0x005074bb01007387 */ /* 0x0003e80000100800 */
[----:B------:R-:W-:Y:S04]  /*4f920*/  STL [R1+0x5080], R182 ;  /* 0x005080b601007387 */ /* 0x000fe80000100800 */
[----:B------:R1:W-:Y:S04]  /*4f930*/  STL [R1+0x507c], R183 ;  /* 0x00507cb701007387 */ /* 0x0003e80000100800 */
[----:B------:R-:W-:Y:S04]  /*4f940*/  STL [R1+0x5088], R178 ;  /* 0x005088b201007387 */ /* 0x000fe80000100800 */
[----:B------:R1:W-:Y:S04]  /*4f950*/  STL [R1+0x5084], R179 ;  /* 0x005084b301007387 */ /* 0x0003e80000100800 */
[----:B------:R1:W-:Y:S04]  /*4f960*/  STL [R1+0x5090], R174 ;  /* 0x005090ae01007387 */ /* 0x0003e80000100800 */
[----:B------:R1:W-:Y:S04]  /*4f970*/  STL [R1+0x508c], R175 ;  /* 0x00508caf01007387 */ /* 0x0003e80000100800 */
[----:B------:R-:W-:Y:S04]  /*4f980*/  STL [R1+0x5098], R170 ;  /* 0x005098aa01007387 */ /* 0x000fe80000100800 */
[----:B------:R1:W-:Y:S04]  /*4f990*/  STL [R1+0x5094], R171 ;  /* 0x005094ab01007387 */ /* 0x0003e80000100800 */
[----:B------:R-:W-:Y:S04]  /*4f9a0*/  STL [R1+0x50a0], R166 ;  /* 0x0050a0a601007387 */ /* 0x000fe80000100800 */
[----:B------:R1:W-:Y:S04]  /*4f9b0*/  STL [R1+0x509c], R167 ;  /* 0x00509ca701007387 */ /* 0x0003e80000100800 */
[----:B------:R-:W-:Y:S04]  /*4f9c0*/  STL [R1+0x50a8], R162 ;  /* 0x0050a8a201007387 */ /* 0x000fe80000100800 */
[----:B------:R2:W-:Y:S04]  /*4f9d0*/  STL [R1+0x50a4], R163 ;  /* 0x0050a4a301007387 */ /* 0x0005e80000100800 */
[----:B------:R-:W-:Y:S01]  /*4f9e0*/  STL [R1+0x50b0], R158 ;  /* 0x0050b09e01007387 */ /* 0x000fe20000100800 */
[----:B-1----:R-:W-:Y:S03]  /*4f9f0*/  HMMA.1688.F32.TF32 R28, R248, R12, R104 ;  /* 0x0000000cf81c723c */ /* 0x002fe60000081068 */
[----:B------:R1:W-:Y:S04]  /*4fa00*/  STL [R1+0x50ac], R159 ;  /* 0x0050ac9f01007387 */ /* 0x0003e80000100800 */
[----:B--2---:R-:W-:Y:S04]  /*4fa10*/  STL [R1+0x50b8], R154 ;  /* 0x0050b89a01007387 */ /* 0x004fe80000100800 */
[----:B------:R2:W-:Y:S04]  /*4fa20*/  STL [R1+0x50b4], R155 ;  /* 0x0050b49b01007387 */ /* 0x0005e80000100800 */
[----:B------:R1:W-:Y:S04]  /*4fa30*/  STL [R1+0x50c0], R150 ;  /* 0x0050c09601007387 */ /* 0x0003e80000100800 */
[----:B------:R1:W-:Y:S04]  /*4fa40*/  STL [R1+0x50bc], R151 ;  /* 0x0050bc9701007387 */ /* 0x0003e80000100800 */
[----:B---3--:R-:W-:Y:S04]  /*4fa50*/  STL [R1+0x50c8], R146 ;  /* 0x0050c89201007387 */ /* 0x008fe80000100800 */
[----:B------:R3:W-:Y:S04]  /*4fa60*/  STL [R1+0x50c4], R147 ;  /* 0x0050c49301007387 */ /* 0x0007e80000100800 */
[----:B----4-:R-:W-:Y:S04]  /*4fa70*/  STL [R1+0x50d0], R142 ;  /* 0x0050d08e01007387 */ /* 0x010fe80000100800 */
[----:B------:R4:W-:Y:S04]  /*4fa80*/  STL [R1+0x50cc], R143 ;  /* 0x0050cc8f01007387 */ /* 0x0009e80000100800 */
[----:B------:R-:W-:Y:S04]  /*4fa90*/  STL [R1+0x50d8], R138 ;  /* 0x0050d88a01007387 */ /* 0x000fe80000100800 */
[----:B------:R-:W-:Y:S04]  /*4faa0*/  STL [R1+0x50d4], R139 ;  /* 0x0050d48b01007387 */ /* 0x000fe80000100800 */
[----:B------:R1:W-:Y:S04]  /*4fab0*/  STL [R1+0x50e0], R134 ;  /* 0x0050e08601007387 */ /* 0x0003e80000100800 */
[----:B------:R1:W-:Y:S04]  /*4fac0*/  STL [R1+0x50dc], R135 ;  /* 0x0050dc8701007387 */ /* 0x0003e80000100800 */
[----:B------:R-:W-:Y:S04]  /*4fad0*/  STL [R1+0x5028], R130 ;  /* 0x0050288201007387 */ /* 0x000fe80000100800 */
[----:B------:R-:W-:Y:S04]  /*4fae0*/  STL [R1+0x5024], R131 ;  /* 0x0050248301007387 */ /* 0x000fe80000100800 */
[----:B------:R-:W-:Y:S04]  /*4faf0*/  STL [R1+0x5004], R126 ;  /* 0x0050047e01007387 */ /* 0x000fe80000100800 */
[----:B------:R-:W-:Y:S01]  /*4fb00*/  STL [R1+0x5000], R127 ;  /* 0x0050007f01007387 */ /* 0x000fe20000100800 */
[----:B------:R-:W-:-:S03]  /*4fb10*/  IMAD.MOV.U32 R234, RZ, RZ, R21 ;  /* 0x000000ffffea7224 */ /* 0x000fc600078e0015 */
[----:B------:R-:W-:Y:S01]  /*4fb20*/  STL [R1+0x500c], R122 ;  /* 0x00500c7a01007387 */ /* 0x000fe20000100800 */
[----:B------:R-:W-:-:S03]  /*4fb30*/  IMAD.MOV.U32 R235, RZ, RZ, R20 ;  /* 0x000000ffffeb7224 */ /* 0x000fc600078e0014 */
[----:B------:R-:W-:Y:S04]  /*4fb40*/  STL [R1+0x5008], R123 ;  /* 0x0050087b01007387 */ /* 0x000fe80000100800 */
[----:B------:R-:W-:Y:S04]  /*4fb50*/  STL [R1+0x4fe4], R118 ;  /* 0x004fe47601007387 */ /* 0x000fe80000100800 */
[----:B------:R-:W-:Y:S04]  /*4fb60*/  STL [R1+0x4fe0], R119 ;  /* 0x004fe07701007387 */ /* 0x000fe80000100800 */
[----:B------:R-:W-:Y:S04]  /*4fb70*/  STL [R1+0x4fec], R114 ;  /* 0x004fec7201007387 */ /* 0x000fe80000100800 */
[----:B------:R-:W-:Y:S04]  /*4fb80*/  STL [R1+0x4fe8], R115 ;  /* 0x004fe87301007387 */ /* 0x000fe80000100800 */
[----:B------:R-:W-:Y:S01]  /*4fb90*/  STL [R1+0x4ff0], R110 ;  /* 0x004ff06e01007387 */ /* 0x000fe20000100800 */
[----:B------:R-:W-:Y:S03]  /*4fba0*/  HMMA.1688.F32.TF32 R24, R248, R8, R232 ;  /* 0x00000008f818723c */ /* 0x000fe600000810e8 */
[----:B------:R-:W-:Y:S04]  /*4fbb0*/  STL [R1+0x4fdc], R111 ;  /* 0x004fdc6f01007387 */ /* 0x000fe80000100800 */
[----:B------:R-:W-:Y:S04]  /*4fbc0*/  STL [R1+0x4708], R5 ;  /* 0x0047080501007387 */ /* 0x000fe80000100800 */
[----:B------:R-:W-:Y:S04]  /*4fbd0*/  STL.64 [R1+0xdc0], R28 ;  /* 0x000dc01c01007387 */ /* 0x000fe80000100a00 */
[----:B------:R-:W-:Y:S04]  /*4fbe0*/  STL.64 [R1+0xdc8], R30 ;  /* 0x000dc81e01007387 */ /* 0x000fe80000100a00 */
[----:B------:R-:W2:Y:S04]  /*4fbf0*/  LDL.LU R232, [R1+0x2f60] ;  /* 0x002f600001e87983 */ /* 0x000ea80000300800 */
[----:B------:R-:W2:Y:S04]  /*4fc00*/  LDL.LU R233, [R1+0x2f64] ;  /* 0x002f640001e97983 */ /* 0x000ea80000300800 */
[----:B------:R-:W2:Y:S04]  /*4fc10*/  LDL.LU R234, [R1+0x2f68] ;  /* 0x002f680001ea7983 */ /* 0x000ea80000300800 */
[----:B------:R-:W2:Y:S01]  /*4fc20*/  LDL.LU R235, [R1+0x2f6c] ;  /* 0x002f6c0001eb7983 */ /* 0x000ea20000300800 */
[----:B------:R-:W-:-:S02]  /*4fc30*/  IMAD.MOV.U32 R187, RZ, RZ, R27 ;  /* 0x000000ffffbb7224 */ /* 0x000fc400078e001b */
[----:B------:R-:W-:Y:S01]  /*4fc40*/  IMAD.MOV.U32 R186, RZ, RZ, R26 ;  /* 0x000000ffffba7224 */ /* 0x000fe200078e001a */
[----:B------:R-:W-:Y:S01]  /*4fc50*/  LDS R20, [R3+0x8080] ;  /* 0x0080800003147984 */ /* 0x000fe20000000800 */
[----:B------:R-:W-:Y:S02]  /*4fc60*/  IMAD.MOV.U32 R183, RZ, RZ, R25 ;  /* 0x000000ffffb77224 */ /* 0x000fe400078e0019 */
[----:B------:R-:W-:Y:S01]  /*4fc70*/  IMAD.MOV.U32 R182, RZ, RZ, R24 ;  /* 0x000000ffffb67224 */ /* 0x000fe200078e0018 */
[----:B------:R1:W-:Y:S01]  /*4fc80*/  STL [R1+0x50f0], R187 ;  /* 0x0050f0bb01007387 */ /* 0x0003e20000100800 */
[----:B------:R-:W-:Y:S03]  /*4fc90*/  HMMA.1688.F32.TF32 R24, R248, R200, R228 ;  /* 0x000000c8f818723c */ /* 0x000fe600000810e4 */
[----:B------:R-:W-:Y:S04]  /*4fca0*/  STL [R1+0x50ec], R186 ;  /* 0x0050ecba01007387 */ /* 0x000fe80000100800 */
[----:B------:R-:W-:Y:S04]  /*4fcb0*/  STL [R1+0x50e8], R183 ;  /* 0x0050e8b701007387 */ /* 0x000fe80000100800 */
[----:B------:R1:W-:Y:S04]  /*4fcc0*/  STL [R1+0x50e4], R182 ;  /* 0x0050e4b601007387 */ /* 0x0003e80000100800 */
[----:B------:R-:W3:Y:S04]  /*4fcd0*/  LDL.LU R228, [R1+0x2f50] ;  /* 0x002f500001e47983 */ /* 0x000ee80000300800 */
[----:B------:R-:W3:Y:S04]  /*4fce0*/  LDL.LU R229, [R1+0x2f54] ;  /* 0x002f540001e57983 */ /* 0x000ee80000300800 */
[----:B------:R-:W3:Y:S04]  /*4fcf0*/  LDL.LU R230, [R1+0x2f58] ;  /* 0x002f580001e67983 */ /* 0x000ee80000300800 */
[----:B------:R-:W3:Y:S01]  /*4fd00*/  LDL.LU R231, [R1+0x2f5c] ;  /* 0x002f5c0001e77983 */ /* 0x000ee20000300800 */
[----:B------:R-:W-:-:S02]  /*4fd10*/  IMAD.MOV.U32 R179, RZ, RZ, R27 ;  /* 0x000000ffffb37224 */ /* 0x000fc400078e001b */
[----:B------:R-:W-:Y:S01]  /*4fd20*/  IMAD.MOV.U32 R178, RZ, RZ, R26 ;  /* 0x000000ffffb27224 */ /* 0x000fe200078e001a */
[----:B------:R-:W-:Y:S01]  /*4fd30*/  MOV R174, R24 ;  /* 0x0000001800ae7202 */ /* 0x000fe20000000f00 */
[----:B------:R-:W-:Y:S01]  /*4fd40*/  IMAD.MOV.U32 R175, RZ, RZ, R25 ;  /* 0x000000ffffaf7224 */ /* 0x000fe200078e0019 */
[----:B------:R1:W-:Y:S01]  /*4fd50*/  STL [R1+0x5100], R179 ;  /* 0x005100b301007387 */ /* 0x0003e20000100800 */
[----:B------:R-:W-:Y:S03]  /*4fd60*/  HMMA.1688.F32.TF32 R24, R248, R196, R244 ;  /* 0x000000c4f818723c */ /* 0x000fe600000810f4 */
[----:B------:R-:W-:Y:S04]  /*4fd70*/  STL [R1+0x50fc], R178 ;  /* 0x0050fcb201007387 */ /* 0x000fe80000100800 */
[----:B------:R1:W-:Y:S04]  /*4fd80*/  STL [R1+0x50f8], R175 ;  /* 0x0050f8af01007387 */ /* 0x0003e80000100800 */
[----:B------:R1:W-:Y:S04]  /*4fd90*/  STL [R1+0x50f4], R174 ;  /* 0x0050f4ae01007387 */ /* 0x0003e80000100800 */
[----:B------:R-:W4:Y:S04]  /*4fda0*/  LDL.LU R244, [R1+0x2f40] ;  /* 0x002f400001f47983 */ /* 0x000f280000300800 */
[----:B------:R-:W4:Y:S04]  /*4fdb0*/  LDL.LU R245, [R1+0x2f44] ;  /* 0x002f440001f57983 */ /* 0x000f280000300800 */
[----:B------:R-:W4:Y:S04]  /*4fdc0*/  LDL.LU R246, [R1+0x2f48] ;  /* 0x002f480001f67983 */ /* 0x000f280000300800 */
[----:B------:R-:W4:Y:S01]  /*4fdd0*/  LDL.LU R247, [R1+0x2f4c] ;  /* 0x002f4c0001f77983 */ /* 0x000f220000300800 */
[----:B------:R-:W-:Y:S01]  /*4fde0*/  IMAD.MOV.U32 R190, RZ, RZ, R24 ;  /* 0x000000ffffbe7224 */ /* 0x000fe200078e0018 */
[----:B------:R-:W-:Y:S01]  /*4fdf0*/  MOV R195, R27 ;  /* 0x0000001b00c37202 */ /* 0x000fe20000000f00 */
[----:B------:R-:W-:Y:S01]  /*4fe00*/  IMAD.MOV.U32 R191, RZ, RZ, R25 ;  /* 0x000000ffffbf7224 */ /* 0x000fe200078e0019 */
[----:B------:R-:W1:Y:S01]  /*4fe10*/  LDS R21, [R4+0x8080] ;  /* 0x0080800004157984 */ /* 0x000e620000000800 */
[----:B------:R-:W-:-:S03]  /*4fe20*/  IMAD.MOV.U32 R194, RZ, RZ, R26 ;  /* 0x000000ffffc27224 */ /* 0x000fc600078e001a */
[----:B------:R1:W-:Y:S04]  /*4fe30*/  STL [R1+0x5110], R195 ;  /* 0x005110c301007387 */ /* 0x0003e80000100800 */
[----:B------:R1:W-:Y:S04]  /*4fe40*/  STL [R1+0x510c], R194 ;  /* 0x00510cc201007387 */ /* 0x0003e80000100800 */
[----:B------:R1:W-:Y:S04]  /*4fe50*/  STL [R1+0x5108], R191 ;  /* 0x005108bf01007387 */ /* 0x0003e80000100800 */
[----:B------:R1:W-:Y:S01]  /*4fe60*/  STL [R1+0x5104], R190 ;  /* 0x005104be01007387 */ /* 0x0003e20000100800 */
[----:B--2---:R-:W-:Y:S03]  /*4fe70*/  HMMA.1688.F32.TF32 R24, R248, R192, R232 ;  /* 0x000000c0f818723c */ /* 0x004fe600000810e8 */
[----:B------:R-:W2:Y:S04]  /*4fe80*/  LDL.LU R232, [R1+0x2f30] ;  /* 0x002f300001e87983 */ /* 0x000ea80000300800 */
[----:B------:R-:W2:Y:S04]  /*4fe90*/  LDL.LU R233, [R1+0x2f34] ;  /* 0x002f340001e97983 */ /* 0x000ea80000300800 */
[----:B------:R-:W2:Y:S04]  /*4fea0*/  LDL.LU R234, [R1+0x2f38] ;  /* 0x002f380001ea7983 */ /* 0x000ea80000300800 */
[----:B------:R-:W2:Y:S09]  /*4feb0*/  LDL.LU R235, [R1+0x2f3c] ;  /* 0x002f3c0001eb7983 */ /* 0x000eb20000300800 */
[----:B------:R-:W-:-:S02]  /*4fec0*/  IMAD.MOV.U32 R171, RZ, RZ, R27 ;  /* 0x000000ffffab7224 */ /* 0x000fc400078e001b */
[----:B------:R-:W-:Y:S02]  /*4fed0*/  IMAD.MOV.U32 R170, RZ, RZ, R26 ;  /* 0x000000ffffaa7224 */ /* 0x000fe400078e001a */
[----:B------:R-:W-:Y:S02]  /*4fee0*/  IMAD.MOV.U32 R167, RZ, RZ, R25 ;  /* 0x000000ffffa77224 */ /* 0x000fe400078e0019 */
[----:B------:R-:W-:Y:S01]  /*4fef0*/  IMAD.MOV.U32 R166, RZ, RZ, R24 ;  /* 0x000000ffffa67224 */ /* 0x000fe200078e0018 */
[----:B------:R1:W-:Y:S04]  /*4ff00*/  STL [R1+0x5120], R171 ;  /* 0x005120ab01007387 */ /* 0x0003e80000100800 */
[----:B------:R1:W-:Y:S01]  /*4ff10*/  STL [R1+0x511c], R170 ;  /* 0x00511caa01007387 */ /* 0x0003e20000100800 */
[----:B---3--:R-:W-:Y:S03]  /*4ff20*/  HMMA.1688.F32.TF32 R24, R248, R188, R228 ;  /* 0x000000bcf818723c */ /* 0x008fe600000810e4 */
[----:B------:R3:W-:Y:S04]  /*4ff30*/  STL [R1+0x5118], R167 ;  /* 0x005118a701007387 */ /* 0x0007e80000100800 */
[----:B------:R1:W-:Y:S04]  /*4ff40*/  STL [R1+0x5114], R166 ;  /* 0x005114a601007387 */ /* 0x0003e80000100800 */
[----:B------:R-:W3:Y:S04]  /*4ff50*/  LDL.LU R104, [R1+0x2f20] ;  /* 0x002f200001687983 */ /* 0x000ee80000300800 */
[----:B------:R-:W3:Y:S04]  /*4ff60*/  LDL.LU R105, [R1+0x2f24] ;  /* 0x002f240001697983 */ /* 0x000ee80000300800 */
[----:B------:R-:W3:Y:S04]  /*4ff70*/  LDL.LU R106, [R1+0x2f28] ;  /* 0x002f2800016a7983 */ /* 0x000ee80000300800 */
[----:B------:R-:W3:Y:S01]  /*4ff80*/  LDL.LU R107, [R1+0x2f2c] ;  /* 0x002f2c00016b7983 */ /* 0x000ee20000300800 */
[----:B------:R-:W-:Y:S01]  /*4ff90*/  IMAD.MOV.U32 R163, RZ, RZ, R27 ;  /* 0x000000ffffa37224 */ /* 0x000fe200078e001b */
[----:B------:R-:W-:Y:S01]  /*4ffa0*/  MOV R162, R26 ;  /* 0x0000001a00a27202 */ /* 0x000fe20000000f00 */
[----:B-1----:R-:W-:-:S02]  /*4ffb0*/  IMAD.MOV.U32 R159, RZ, RZ, R25 ;  /* 0x000000ffff9f7224 */ /* 0x002fc400078e0019 */
[----:B------:R-:W-:Y:S01]  /*4ffc0*/  IMAD.MOV.U32 R158, RZ, RZ, R24 ;  /* 0x000000ffff9e7224 */ /* 0x000fe200078e0018 */
[----:B------:R1:W-:Y:S04]  /*4ffd0*/  STL [R1+0x5130], R163 ;  /* 0x005130a301007387 */ /* 0x0003e80000100800 */
[----:B------:R1:W-:Y:S01]  /*4ffe0*/  STL [R1+0x512c], R162 ;  /* 0x00512ca201007387 */ /* 0x0003e20000100800 */
[----:B----4-:R-:W-:Y:S03]  /*4fff0*/  HMMA.1688.F32.TF32 R24, R248, R184, R244 ;  /* 0x000000b8f818723c */ /* 0x010fe600000810f4 */
[----:B------:R4:W-:Y:S04]  /*50000*/  STL [R1+0x5128], R159 ;  /* 0x0051289f01007387 */ /* 0x0009e80000100800 */
[----:B------:R1:W-:Y:S04]  /*50010*/  STL [R1+0x5124], R158 ;  /* 0x0051249e01007387 */ /* 0x0003e80000100800 */
        /* <DEDUP_REMOVED lines=8> */
[----:B------:R-:W-:-:S02]  /*500a0*/  IMAD.MOV.U32 R155, RZ, RZ, R27 ;  /* 0x000000ffff9b7224 */ /* 0x000fc400078e001b */
[----:B------:R-:W-:Y:S02]  /*500b0*/  IMAD.MOV.U32 R150, RZ, RZ, R24 ;  /* 0x000000ffff967224 */ /* 0x000fe400078e0018 */
[----:B------:R-:W-:Y:S02]  /*500c0*/  IMAD.MOV.U32 R151, RZ, RZ, R25 ;  /* 0x000000ffff977224 */ /* 0x000fe400078e0019 */
[----:B------:R-:W-:Y:S01]  /*500d0*/  IMAD.MOV.U32 R154, RZ, RZ, R26 ;  /* 0x000000ffff9a7224 */ /* 0x000fe200078e001a */
        /* <DEDUP_REMOVED lines=9> */
[----:B------:R-:W-:Y:S01]  /*50170*/  IMAD.MOV.U32 R198, RZ, RZ, R24 ;  /* 0x000000ffffc67224 */ /* 0x000fe200078e0018 */
[----:B------:R-:W-:Y:S01]  /*50180*/  MOV R199, R25 ;  /* 0x0000001900c77202 */ /* 0x000fe20000000f00 */
[----:B------:R-:W-:-:S02]  /*50190*/  IMAD.MOV.U32 R10, RZ, RZ, R26 ;  /* 0x000000ffff0a7224 */ /* 0x000fc400078e001a */
[----:B------:R-:W-:Y:S02]  /*501a0*/  IMAD.MOV.U32 R11, RZ, RZ, R27 ;  /* 0x000000ffff0b7224 */ /* 0x000fe400078e001b */
[----:B---3--:R-:W-:Y:S03]  /*501b0*/  HMMA.1688.F32.TF32 R24, R248, R176, R104 ;  /* 0x000000b0f818723c */ /* 0x008fe60000081068 */
[----:B------:R3:W-:Y:S04]  /*501c0*/  STL [R1+0x5150], R11 ;  /* 0x0051500b01007387 */ /* 0x0007e80000100800 */
[----:B------:R1:W-:Y:S04]  /*501d0*/  STL [R1+0x514c], R10 ;  /* 0x00514c0a01007387 */ /* 0x0003e80000100800 */
[----:B------:R1:W-:Y:S04]  /*501e0*/  STL [R1+0x5148], R199 ;  /* 0x005148c701007387 */ /* 0x0003e80000100800 */
[----:B------:R1:W-:Y:S09]  /*501f0*/  STL [R1+0x5144], R198 ;  /* 0x005144c601007387 */ /* 0x0003f20000100800 */
[----:B------:R-:W-:-:S02]  /*50200*/  IMAD.MOV.U32 R147, RZ, RZ, R27 ;  /* 0x000000ffff937224 */ /* 0x000fc400078e001b */
[----:B------:R-:W-:Y:S02]  /*50210*/  IMAD.MOV.U32 R146, RZ, RZ, R26 ;  /* 0x000000ffff927224 */ /* 0x000fe400078e001a */
[----:B------:R-:W-:Y:S02]  /*50220*/  IMAD.MOV.U32 R143, RZ, RZ, R25 ;  /* 0x000000ffff8f7224 */ /* 0x000fe400078e0019 */
[----:B------:R-:W-:Y:S01]  /*50230*/  IMAD.MOV.U32 R142, RZ, RZ, R24 ;  /* 0x000000ffff8e7224 */ /* 0x000fe200078e0018 */
[----:B------:R1:W-:Y:S04]  /*50240*/  STL [R1+0x5160], R147 ;  /* 0x0051609301007387 */ /* 0x0003e80000100800 */
[----:B------:R1:W-:Y:S01]  /*50250*/  STL [R1+0x515c], R146 ;  /* 0x00515c9201007387 */ /* 0x0003e20000100800 */
[----:B----4-:R-:W-:Y:S03]  /*50260*/  HMMA.1688.F32.TF32 R24, R248, R172, R244 ;  /* 0x000000acf818723c */ /* 0x010fe600000810f4 */
[----:B------:R4:W-:Y:S04]  /*50270*/  STL [R1+0x5158], R143 ;  /* 0x0051588f01007387 */ /* 0x0009e80000100800 */
[----:B------:R1:W-:Y:S04]  /*50280*/  STL [R1+0x5154], R142 ;  /* 0x0051548e01007387 */ /* 0x0003e80000100800 */
        /* <DEDUP_REMOVED lines=16> */
[----:B------:R-:W-:Y:S01]  /*50390*/  MOV R134, R24 ;  /* 0x0000001800867202 */ /* 0x000fe20000000f00 */
[----:B------:R-:W-:-:S02]  /*503a0*/  IMAD.MOV.U32 R135, RZ, RZ, R25 ;  /* 0x000000ffff877224 */ /* 0x000fc400078e0019 */
[----:B------:R-:W-:Y:S01]  /*503b0*/  IMAD.MOV.U32 R138, RZ, RZ, R26 ;  /* 0x000000ffff8a7224 */ /* 0x000fe200078e001a */
[----:B------:R-:W4:Y:S01]  /*503c0*/  LDL.LU R104, [R1+0x2ea0] ;  /* 0x002ea00001687983 */ /* 0x000f220000300800 */
[----:B------:R-:W-:Y:S02]  /*503d0*/  IMAD.MOV.U32 R139, RZ, RZ, R27 ;  /* 0x000000ffff8b7224 */ /* 0x000fe400078e001b */
[C---:B------:R-:W-:Y:S01]  /*503e0*/  HMMA.1688.F32.TF32 R24, R248.reuse, R168, R228 ;  /* 0x000000a8f818723c */ /* 0x040fe200000810e4 */
[----:B------:R-:W4:Y:S04]  /*503f0*/  LDL.LU R105, [R1+0x2ea4] ;  /* 0x002ea40001697983 */ /* 0x000f280000300800 */
[----:B------:R-:W4:Y:S04]  /*50400*/  LDL.LU R106, [R1+0x2ea8] ;  /* 0x002ea800016a7983 */ /* 0x000f280000300800 */
[----:B------:R-:W4:Y:S11]  /*50410*/  LDL.LU R107, [R1+0x2eac] ;  /* 0x002eac00016b7983 */ /* 0x000f360000300800 */
[----:B------:R-:W-:Y:S04]  /*50420*/  @!UPT UIADD3 URZ, URZ, URZ, URZ ;  /* 0x0000003f3f3ff290 */ /* 0x000fe8000fffe03f */
[----:B------:R-:W-:Y:S01]  /*50430*/  IMAD.MOV.U32 R187, RZ, RZ, R24 ;  /* 0x000000ffffbb7224 */ /* 0x000fe200078e0018 */
[----:B------:R-:W-:Y:S01]  /*50440*/  MOV R182, R27 ;  /* 0x0000001b00b67202 */ /* 0x000fe20000000f00 */
[----:B------:R-:W-:Y:S02]  /*50450*/  IMAD.MOV.U32 R186, RZ, RZ, R25 ;  /* 0x000000ffffba7224 */ /* 0x000fe400078e0019 */
[----:B------:R-:W-:Y:S02]  /*50460*/  IMAD.MOV.U32 R183, RZ, RZ, R26 ;  /* 0x000000ffffb77224 */ /* 0x000fe400078e001a */
[----:B--2---:R-:W-:Y:S01]  /*50470*/  HMMA.1688.F32.TF32 R24, R248, R164, R232 ;  /* 0x000000a4f818723c */ /* 0x004fe200000810e8 */
        /* <DEDUP_REMOVED lines=8> */
[----:B------:R-:W-:-:S02]  /*50500*/  IMAD.MOV.U32 R214, RZ, RZ, R24 ;  /* 0x000000ffffd67224 */ /* 0x000fc400078e0018 */
[----:B------:R-:W-:Y:S02]  /*50510*/  IMAD.MOV.U32 R215, RZ, RZ, R25 ;  /* 0x000000ffffd77224 */ /* 0x000fe400078e0019 */
[----:B------:R-:W-:Y:S02]  /*50520*/  IMAD.MOV.U32 R14, RZ, RZ, R26 ;  /* 0x000000ffff0e7224 */ /* 0x000fe400078e001a */
[----:B------:R-:W-:Y:S02]  /*50530*/  IMAD.MOV.U32 R206, RZ, RZ, R27 ;  /* 0x000000ffffce7224 */ /* 0x000fe400078e001b */
[C---:B---3--:R-:W-:Y:S01]  /*50540*/  HMMA.1688.F32.TF32 R24, R248.reuse, R160, R244 ;  /* 0x000000a0f818723c */ /* 0x048fe200000810f4 */
[----:B------:R-:W3:Y:S04]  /*50550*/  LDL.LU R244, [R1+0x2e70] ;  /* 0x002e700001f47983 */ /* 0x000ee80000300800 */
[----:B------:R-:W3:Y:S04]  /*50560*/  LDL.LU R245, [R1+0x2e74] ;  /* 0x002e740001f57983 */ /* 0x000ee80000300800 */
[----:B------:R-:W3:Y:S11]  /*50570*/  LDL.LU R246, [R1+0x2e78] ;  /* 0x002e780001f67983 */ /* 0x000ef60000300800 */
[----:B------:R-:W-:Y:S04]  /*50580*/  @!UPT UIADD3 URZ, URZ, URZ, URZ ;  /* 0x0000003f3f3ff290 */ /* 0x000fe8000fffe03f */
[----:B------:R-:W-:Y:S01]  /*50590*/  IMAD.MOV.U32 R179, RZ, RZ, R24 ;  /* 0x000000ffffb37224 */ /* 0x000fe200078e0018 */
[----:B------:R-:W-:Y:S01]  /*505a0*/  MOV R175, R26 ;  /* 0x0000001a00af7202 */ /* 0x000fe20000000f00 */
[----:B------:R-:W-:Y:S02]  /*505b0*/  IMAD.MOV.U32 R178, RZ, RZ, R25 ;  /* 0x000000ffffb27224 */ /* 0x000fe400078e0019 */
        /* <DEDUP_REMOVED lines=10> */
[----:B------:R-:W-:Y:S02]  /*50660*/  @!UPT UIADD3 URZ, URZ, URZ, URZ ;  /* 0x0000003f3f3ff290 */ /* 0x000fe4000fffe03f */
[----:B------:R-:W-:Y:S01]  /*50670*/  MOV R171, R24 ;  /* 0x0000001800ab7202 */ /* 0x000fe20000000f00 */
[----:B------:R-:W-:Y:S02]  /*50680*/  IMAD.MOV.U32 R170, RZ, RZ, R25 ;  /* 0x000000ffffaa7224 */ /* 0x000fe400078e0019 */
[----:B------:R-:W-:Y:S02]  /*50690*/  IMAD.MOV.U32 R167, RZ, RZ, R26 ;  /* 0x000000ffffa77224 */ /* 0x000fe400078e001a */
[----:B------:R-:W-:Y:S02]  /*506a0*/  IMAD.MOV.U32 R166, RZ, RZ, R27 ;  /* 0x000000ffffa67224 */ /* 0x000fe400078e001b */
[C---:B------:R-:W-:Y:S01]  /*506b0*/  HMMA.1688.F32.TF32 R24, R248.reuse, R148, R100 ;  /* 0x00000094f818723c */ /* 0x040fe20000081064 */
[----:B------:R-:W-:Y:S11]  /*506c0*/  IMAD.MOV.U32 R247, RZ, RZ, R7 ;  /* 0x000000fffff77224 */ /* 0x000ff600078e0007 */
[----:B------:R-:W-:Y:S11]  /*506d0*/  @!UPT UIADD3 URZ, URZ, URZ, URZ ;  /* 0x0000003f3f3ff290 */ /* 0x000ff6000fffe03f */
[----:B------:R-:W-:Y:S01]  /*506e0*/  @!UPT UIADD3 URZ, URZ, URZ, URZ ;  /* 0x0000003f3f3ff290 */ /* 0x000fe2000fffe03f */
[----:B------:R-:W-:Y:S01]  /*506f0*/  IMAD.MOV.U32 R210, RZ, RZ, R24 ;  /* 0x000000ffffd27224 */ /* 0x000fe200078e0018 */
[----:B------:R-:W-:Y:S01]  /*50700*/  MOV R5, R27 ;  /* 0x0000001b00057202 */ /* 0x000fe20000000f00 */
[----:B------:R-:W-:Y:S02]  /*50710*/  IMAD.MOV.U32 R211, RZ, RZ, R25 ;  /* 0x000000ffffd37224 */ /* 0x000fe400078e0019 */
[----:B------:R-:W-:Y:S02]  /*50720*/  IMAD.MOV.U32 R7, RZ, RZ, R26 ;  /* 0x000000ffff077224 */ /* 0x000fe400078e001a */
[C---:B------:R-:W-:Y:S11]  /*50730*/  HMMA.1688.F32.TF32 R24, R248.reuse, R144, R104 ;  /* 0x00000090f818723c */ /* 0x040ff60000081068 */
[----:B------:R-:W-:Y:S11]  /*50740*/  @!UPT UIADD3 URZ, URZ, URZ, URZ ;  /* 0x0000003f3f3ff290 */ /* 0x000ff6000fffe03f */
[----:B------:R-:W-:Y:S02]  /*50750*/  @!UPT UIADD3 URZ, URZ, URZ, URZ ;  /* 0x0000003f3f3ff290 */ /* 0x000fe4000fffe03f */
[----:B-1----:R-:W-:Y:S02]  /*50760*/  IMAD.MOV.U32 R163, RZ, RZ, R24 ;  /* 0x000000ffffa37224 */ /* 0x002fe400078e0018 */
[----:B------:R-:W-:Y:S02]  /*50770*/  IMAD.MOV.U32 R162, RZ, RZ, R25 ;  /* 0x000000ffffa27224 */ /* 0x000fe400078e0019 */
[----:B------:R-:W-:Y:S02]  /*50780*/  IMAD.MOV.U32 R159, RZ, RZ, R26 ;  /* 0x000000ffff9f7224 */ /* 0x000fe400078e001a */
[----:B------:R-:W-:Y:S02]  /*50790*/  IMAD.MOV.U32 R158, RZ, RZ, R27 ;  /* 0x000000ffff9e7224 */ /* 0x000fe400078e001b */
[----:B--2---:R-:W-:Y:S01]  /*507a0*/  HMMA.1688.F32.TF32 R24, R248, R140, R232 ;  /* 0x0000008cf818723c */ /* 0x004fe200000810e8 */
        /* <DEDUP_REMOVED lines=16> */
[----:B------:R-:W-:Y:S01]  /*508b0*/  IMAD.MOV.U32 R154, RZ, RZ, R25 ;  /* 0x000000ffff9a7224 */ /* 0x000fe200078e0019 */
[----:B------:R-:W-:Y:S02]  /*508c0*/  MOV R151, R26 ;  /* 0x0000001a00977202 */ /* 0x000fe40000000f00 */
[----:B------:R-:W4:Y:S01]  /*508d0*/  LDL.LU R83, [R1+0x2e5c] ;  /* 0x002e5c0001537983 */ /* 0x000f220000300800 */
[----:B------:R-:W-:Y:S02]  /*508e0*/  IMAD.MOV.U32 R150, RZ, RZ, R27 ;  /* 0x000000ffff967224 */ /* 0x000fe400078e001b */
[----:B------:R-:W-:Y:S01]  /*508f0*/  HMMA.1688.F32.TF32 R24, R248, R136, R228 ;  /* 0x00000088f818723c */ /* 0x000fe200000810e4 */
        /* <DEDUP_REMOVED lines=10> */
[----:B------:R-:W-:Y:S02]  /*509a0*/  IMAD.MOV.U32 R199, RZ, RZ, R26 ;  /* 0x000000ffffc77224 */ /* 0x000fe400078e001a */
[----:B------:R-:W-:Y:S02]  /*509b0*/  IMAD.MOV.U32 R198, RZ, RZ, R27 ;  /* 0x000000ffffc67224 */ /* 0x000fe400078e001b */
[----:B---3--:R-:W-:Y:S01]  /*509c0*/  HMMA.1688.F32.TF32 R24, R248, R132, R244 ;  /* 0x00000084f818723c */ /* 0x008fe200000810f4 */
        /* <DEDUP_REMOVED lines=17> */
[----:B------:R-:W-:Y:S01]  /*50ae0*/  MOV R146, R25 ;  /* 0x0000001900927202 */ /* 0x000fe20000000f00 */
[----:B------:R-:W-:-:S02]  /*50af0*/  IMAD.MOV.U32 R143, RZ, RZ, R26 ;  /* 0x000000ffff8f7224 */ /* 0x000fc400078e001a */
[----:B------:R-:W-:Y:S02]  /*50b00*/  IMAD.MOV.U32 R142, RZ, RZ, R27 ;  /* 0x000000ffff8e7224 */ /* 0x000fe400078e001b */
[C---:B--2---:R-:W-:Y:S01]  /*50b10*/  HMMA.1688.F32.TF32 R24, R248.reuse, R128, R232 ;  /* 0x00000080f818723c */ /* 0x044fe200000810e8 */
[----:B------:R-:W2:Y:S04]  /*50b20*/  LDL.LU R232, [R1+0x2de0] ;  /* 0x002de00001e87983 */ /* 0x000ea80000300800 */
[----:B------:R-:W2:Y:S02]  /*50b30*/  LDL.LU R233, [R1+0x2de4] ;  /* 0x002de40001e97983 */ /* 0x000ea40000300800 */
[----:B------:R-:W-:Y:S01]  /*50b40*/  MOV R234, R17 ;  /* 0x0000001100ea7202 */ /* 0x000fe20000000f00 */
[----:B------:R-:W-:Y:S11]  /*50b50*/  IMAD.MOV.U32 R235, RZ, RZ, R16 ;  /* 0x000000ffffeb7224 */ /* 0x000ff600078e0010 */
[----:B------:R-:W-:Y:S05]  /*50b60*/  @!UPT UIADD3 URZ, URZ, URZ, URZ ;  /* 0x0000003f3f3ff290 */ /* 0x000fea000fffe03f */
[----:B------:R-:W-:Y:S02]  /*50b70*/  IMAD.MOV.U32 R207, RZ, RZ, R24 ;  /* 0x000000ffffcf7224 */ /* 0x000fe400078e0018 */
[----:B------:R-:W-:Y:S02]  /*50b80*/  IMAD.MOV.U32 R15, RZ, RZ, R25 ;  /* 0x000000ffff0f7224 */ /* 0x000fe400078e0019 */
[----:B------:R-:W-:Y:S02]  /*50b90*/  IMAD.MOV.U32 R202, RZ, RZ, R26 ;  /* 0x000000ffffca7224 */ /* 0x000fe400078e001a */
[----:B------:R-:W-:Y:S02]  /*50ba0*/  IMAD.MOV.U32 R203, RZ, RZ, R27 ;  /* 0x000000ffffcb7224 */ /* 0x000fe400078e001b */
[C---:B----4-:R-:W-:Y:S08]  /*50bb0*/  HMMA.1688.F32.TF32 R24, R248.reuse, R116, R88 ;  /* 0x00000074f818723c */ /* 0x050ff00000081058 */
[C---:B------:R-:W-:Y:S08]  /*50bc0*/  HMMA.1688.F32.TF32 R16, R248.reuse, R124, R80 ;  /* 0x0000007cf810723c */ /* 0x040ff00000081050 */
[C---:B------:R-:W-:Y:S11]  /*50bd0*/  HMMA.1688.F32.TF32 R28, R248.reuse, R120, R84 ;  /* 0x00000078f81c723c */ /* 0x040ff60000081054 */
[----:B------:R-:W-:Y:S04]  /*50be0*/  @!UPT UIADD3 URZ, URZ, URZ, URZ ;  /* 0x0000003f3f3ff290 */ /* 0x000fe8000fffe03f */
[----:B------:R-:W-:Y:S01]  /*50bf0*/  STL [R1+0x30], R16 ;  /* 0x0000301001007387 */ /* 0x000fe20000100800 */
[----:B------:R-:W-:Y:S02]  /*50c00*/  IMAD.MOV.U32 R130, RZ, RZ, R17 ;  /* 0x000000ffff827224 */ /* 0x000fe400078e0011 */
[----:B------:R-:W-:Y:S01]  /*50c10*/  IMAD.MOV.U32 R131, RZ, RZ, R18 ;  /* 0x000000ffff837224 */ /* 0x000fe200078e0012 */
[----:B------:R1:W-:Y:S02]  /*50c20*/  STL [R1+0x3c], R19 ;  /* 0x00003c1301007387 */ /* 0x0003e40000100800 */
[C---:B-1----:R-:W-:Y:S02]  /*50c30*/  HMMA.1688.F32.TF32 R16, R248.reuse, R112, R92 ;  /* 0x00000070f810723c */ /* 0x042fe4000008105c */
[----:B------:R-:W-:Y:S06]  /*50c40*/  STL.64 [R1+0x20], R28 ;  /* 0x0000201c01007387 */ /* 0x000fec0000100a00 */
[----:B------:R-:W-:Y:S01]  /*50c50*/  HMMA.1688.F32.TF32 R248, R248, R108, R96 ;  /* 0x0000006cf8f8723c */ /* 0x000fe20000081060 */
[----:B------:R-:W-:Y:S04]  /*50c60*/  STL.64 [R1+0x28], R30 ;  /* 0x0000281e01007387 */ /* 0x000fe80000100a00 */
[----:B------:R-:W-:Y:S03]  /*50c70*/  STL.64 [R1+0x10], R24 ;  /* 0x0000101801007387 */ /* 0x000fe60000100a00 */
[C---:B---3--:R-:W-:Y:S01]  /*50c80*/  HMMA.1688.F32.TF32 R244, R20.reuse, R224, R244 ;  /* 0x000000e014f4723c */ /* 0x048fe200000810f4 */
[----:B------:R1:W-:Y:S07]  /*50c90*/  STL.64 [R1+0x18], R26 ;  /* 0x0000181a01007387 */ /* 0x0003ee0000100a00 */
[----:B-1----:R-:W-:Y:S07]  /*50ca0*/  HMMA.1688.F32.TF32 R24, R20, R220, R100 ;  /* 0x000000dc1418723c */ /* 0x002fee0000081064 */
[----:B------:R-:W-:Y:S04]  /*50cb0*/  STL [R1+0x5010], R248 ;  /* 0x005010f801007387 */ /* 0x000fe80000100800 */
[----:B------:R-:W-:Y:S04]  /*50cc0*/  STL.64 [R1], R16 ;  /* 0x0000001001007387 */ /* 0x000fe80000100a00 */
[----:B------:R-:W-:Y:S04]  /*50cd0*/  STL.64 [R1+0x8], R18 ;  /* 0x0000081201007387 */ /* 0x000fe80000100a00 */
[----:B------:R-:W-:Y:S04]  /*50ce0*/  STL [R1+0x4ffc], R249 ;  /* 0x004ffcf901007387 */ /* 0x000fe80000100800 */
[----:B------:R-:W-:Y:S04]  /*50cf0*/  STL [R1+0x4ff8], R250 ;  /* 0x004ff8fa01007387 */ /* 0x000fe80000100800 */
[----:B------:R-:W-:Y:S04]  /*50d00*/  STL [R1+0x4ff4], R251 ;  /* 0x004ff4fb01007387 */ /* 0x000fe80000100800 */
[----:B------:R-:W-:Y:S04]  /*50d10*/  STL [R1+0x501c], R244 ;  /* 0x00501cf401007387 */ /* 0x000fe80000100800 */
[----:B------:R-:W-:Y:S01]  /*50d20*/  STL [R1+0x5018], R245 ;  /* 0x005018f501007387 */ /* 0x000fe20000100800 */
[----:B------:R-:W-:-:S03]  /*50d30*/  IMAD.MOV.U32 R122, RZ, RZ, R27 ;  /* 0x000000ffff7a7224 */ /* 0x000fc600078e001b */
[----:B------:R-:W-:Y:S04]  /*50d40*/  STL [R1+0x5014], R246 ;  /* 0x005014f601007387 */ /* 0x000fe80000100800 */
[----:B------:R-:W-:Y:S04]  /*50d50*/  STL [R1+0x4fd8], R247 ;  /* 0x004fd8f701007387 */ /* 0x000fe80000100800 */
[----:B------:R-:W-:Y:S04]  /*50d60*/  STL.64 [R1+0xc80], R24 ;  /* 0x000c801801007387 */ /* 0x000fe80000100a00 */
[----:B------:R1:W-:Y:S04]  /*50d70*/  STL [R1+0xc88], R26 ;  /* 0x000c881a01007387 */ /* 0x0003e80000100800 */
[----:B------:R-:W-:Y:S04]  /*50d80*/  LDS R16, [R3+0x8100] ;  /* 0x0081000003107984 */ /* 0x000fe80000000800 */
[----:B------:R-:W-:Y:S01]  /*50d90*/  LDS R18, [R3+0xa100] ;  /* 0x00a1000003127984 */ /* 0x000fe20000000800 */
[C---:B-1----:R-:W-:Y:S03]  /*50da0*/  HMMA.1688.F32.TF32 R24, R20.reuse, R216, R104 ;  /* 0x000000d81418723c */ /* 0x042fe60000081068 */
[----:B------:R-:W-:Y:S04]  /*50db0*/  LDS R17, [R4+0x8100] ;  /* 0x0081000004117984 */ /* 0x000fe80000000800 */
[----:B------:R-:W1:Y:S11]  /*50dc0*/  LDS R19, [R4+0xa100] ;  /* 0x00a1000004137984 */ /* 0x000e760000000800 */
[----:B------:R-:W-:Y:S06]  /*50dd0*/  @!UPT UIADD3 URZ, URZ, URZ, URZ ;  /* 0x0000003f3f3ff290 */ /* 0x000fec000fffe03f */
[----:B------:R-:W-:Y:S01]  /*50de0*/  IMAD.MOV.U32 R244, RZ, RZ, R24 ;  /* 0x000000fffff47224 */ /* 0x000fe200078e0018 */
[----:B------:R-:W-:Y:S01]  /*50df0*/  MOV R246, R26 ;  /* 0x0000001a00f67202 */ /* 0x000fe20000000f00 */
[----:B------:R-:W-:Y:S02]  /*50e00*/  IMAD.MOV.U32 R245, RZ, RZ, R25 ;  /* 0x000000fffff57224 */ /* 0x000fe400078e0019 */
[----:B------:R-:W-:Y:S02]  /*50e10*/  IMAD.MOV.U32 R248, RZ, RZ, R27 ;  /* 0x000000fffff87224 */ /* 0x000fe400078e001b */
[----:B------:R-:W-:Y:S01]  /*50e20*/  HMMA.1688.F32.TF32 R24, R20, R212, R228 ;  /* 0x000000d41418723c */ /* 0x000fe200000810e4 */
[----:B------:R3:W-:Y:S11]  /*50e30*/  STL [R1+0x5020], R122 ;  /* 0x0050207a01007387 */ /* 0x0007f60000100800 */
[----:B------:R-:W-:Y:S11]  /*50e40*/  @!UPT UIADD3 URZ, URZ, URZ, URZ ;  /* 0x0000003f3f3ff290 */ /* 0x000ff6000fffe03f */
[----:B------:R-:W-:Y:S04]  /*50e50*/  STL.64 [R1+0xc60], R24 ;  /* 0x000c601801007387 */ /* 0x000fe80000100a00 */
        /* <DEDUP_REMOVED lines=69> */
[----:B---3--:R-:W-:-:S02]  /*512b0*/  IMAD.MOV.U32 R122, RZ, RZ, R27 ;  /* 0x000000ffff7a7224 */ /* 0x008fc400078e001b */
[----:B--2---:R-:W-:Y:S01]  /*512c0*/  HMMA.1688.F32.TF32 R24, R20, R208, R232 ;  /* 0x000000d01418723c */ /* 0x004fe200000810e8 */
[----:B------:R-:W2:Y:S04]  /*512d0*/  LDL.LU R232, [R1+0x2cc0] ;  /* 0x002cc00001e87983 */ /* 0x000ea80000300800 */
[----:B------:R-:W2:Y:S04]  /*512e0*/  LDL.LU R233, [R1+0x2cc4] ;  /* 0x002cc40001e97983 */ /* 0x000ea80000300800 */
[----:B------:R-:W2:Y:S04]  /*512f0*/  LDL.LU R234, [R1+0x2cc8] ;  /* 0x002cc80001ea7983 */ /* 0x000ea80000300800 */
[----:B------:R-:W2:Y:S11]  /*51300*/  LDL.LU R235, [R1+0x2ccc] ;  /* 0x002ccc0001eb7983 */ /* 0x000eb60000300800 */
[----:B------:R-:W-:-:S02]  /*51310*/  IMAD.MOV.U32 R123, RZ, RZ, R24 ;  /* 0x000000ffff7b7224 */ /* 0x000fc400078e0018 */
[----:B------:R-:W-:Y:S02]  /*51320*/  IMAD.MOV.U32 R126, RZ, RZ, R25 ;  /* 0x000000ffff7e7224 */ /* 0x000fe400078e0019 */
[----:B------:R-:W-:Y:S02]  /*51330*/  IMAD.MOV.U32 R127, RZ, RZ, R26 ;  /* 0x000000ffff7f7224 */ /* 0x000fe400078e001a */
[----:B------:R-:W-:Y:S02]  /*51340*/  IMAD.MOV.U32 R249, RZ, RZ, R27 ;  /* 0x000000fffff97224 */ /* 0x000fe400078e001b */
[C---:B----4-:R-:W-:Y:S11]  /*51350*/  HMMA.1688.F32.TF32 R24, R20.reuse, R204, R44 ;  /* 0x000000cc1418723c */ /* 0x050ff6000008102c */
[----:B------:R-:W-:Y:S11]  /*51360*/  @!UPT UIADD3 URZ, URZ, URZ, URZ ;  /* 0x0000003f3f3ff290 */ /* 0x000ff6000fffe03f */
[----:B------:R-:W-:Y:S02]  /*51370*/  @!UPT UIADD3 URZ, URZ, URZ, URZ ;  /* 0x0000003f3f3ff290 */ /* 0x000fe4000fffe03f */
[----:B------:R-:W-:Y:S01]  /*51380*/  MOV R250, R24 ;  /* 0x0000001800fa7202 */ /* 0x000fe20000000f00 */
[----:B------:R-:W-:Y:S02]  /*51390*/  IMAD.MOV.U32 R251, RZ, RZ, R25 ;  /* 0x000000fffffb7224 */ /* 0x000fe400078e0019 */
[----:B------:R-:W-:Y:S02]  /*513a0*/  IMAD.MOV.U32 R110, RZ, RZ, R26 ;  /* 0x000000ffff6e7224 */ /* 0x000fe400078e001a */
[----:B------:R-:W-:Y:S02]  /*513b0*/  IMAD.MOV.U32 R114, RZ, RZ, R27 ;  /* 0x000000ffff727224 */ /* 0x000fe400078e001b */
[C---:B------:R-:W-:Y:S01]  /*513c0*/  HMMA.1688.F32.TF32 R24, R20.reuse, R12, R48 ;  /* 0x0000000c1418723c */ /* 0x040fe20000081030 */
[----:B------:R-:W-:Y:S11]  /*513d0*/  STL.64 [R1+0x51a8], R250 ;  /* 0x0051a8fa01007387 */ /* 0x000ff60000100a00 */
[----:B------:R-:W-:Y:S11]  /*513e0*/  @!UPT UIADD3 URZ, URZ, URZ, URZ ;  /* 0x0000003f3f3ff290 */ /* 0x000ff6000fffe03f */
[----:B------:R-:W-:Y:S01]  /*513f0*/  @!UPT UIADD3 URZ, URZ, URZ, URZ ;  /* 0x0000003f3f3ff290 */ /* 0x000fe2000fffe03f */
[----:B------:R-:W-:Y:S01]  /*51400*/  IMAD.MOV.U32 R115, RZ, RZ, R24 ;  /* 0x000000ffff737224 */ /* 0x000fe200078e0018 */
[----:B------:R-:W-:Y:S01]  /*51410*/  MOV R111, R27 ;  /* 0x0000001b006f7202 */ /* 0x000fe20000000f00 */
[----:B------:R-:W-:Y:S02]  /*51420*/  IMAD.MOV.U32 R118, RZ, RZ, R25 ;  /* 0x000000ffff767224 */ /* 0x000fe400078e0019 */
[----:B------:R-:W-:Y:S02]  /*51430*/  IMAD.MOV.U32 R119, RZ, RZ, R26 ;  /* 0x000000ffff777224 */ /* 0x000fe400078e001a */
[C---:B------:R-:W-:Y:S01]  /*51440*/  HMMA.1688.F32.TF32 R24, R20.reuse, R8, R52 ;  /* 0x000000081418723c */ /* 0x040fe20000081034 */
[----:B------:R-:W-:Y:S07]  /*51450*/  STL.64 [R1+0x51a0], R248 ;  /* 0x0051a0f801007387 */ /* 0x000fee0000100a00 */
[C---:B------:R-:W-:Y:S08]  /*51460*/  HMMA.1688.F32.TF32 R32, R20.reuse, R200, R56 ;  /* 0x000000c81420723c */ /* 0x040ff00000081038 */
[----:B------:R-:W-:Y:S07]  /*51470*/  HMMA.1688.F32.TF32 R28, R20, R196, R60 ;  /* 0x000000c4141c723c */ /* 0x000fee000008103c */
[----:B------:R-:W-:Y:S01]  /*51480*/  STL [R1+0xc24], R25 ;  /* 0x000c241901007387 */ /* 0x000fe20000100800 */
[----:B------:R-:W-:-:S03]  /*51490*/  IMAD.MOV.U32 R247, RZ, RZ, R24 ;  /* 0x000000fffff77224 */ /* 0x000fc600078e0018 */
[----:B------:R3:W-:Y:S02]  /*514a0*/  STL.64 [R1+0xc28], R26 ;  /* 0x000c281a01007387 */ /* 0x0007e40000100a00 */
[C---:B---3--:R-:W-:Y:S02]  /*514b0*/  HMMA.1688.F32.TF32 R24, R20.reuse, R192, R64 ;  /* 0x000000c01418723c */ /* 0x048fe40000081040 */
[----:B------:R-:W-:Y:S04]  /*514c0*/  STL.64 [R1+0x51b8], R246 ;  /* 0x0051b8f601007387 */ /* 0x000fe80000100a00 */
[----:B------:R-:W-:Y:S04]  /*514d0*/  STL.64 [R1+0x51b0], R244 ;  /* 0x0051b0f401007387 */ /* 0x000fe80000100a00 */
[----:B------:R-:W-:Y:S04]  /*514e0*/  STL.64 [R1+0xc10], R32 ;  /* 0x000c102001007387 */ /* 0x000fe80000100a00 */
[----:B------:R3:W-:Y:S04]  /*514f0*/  STL.64 [R1+0xc18], R34 ;  /* 0x000c182201007387 */ /* 0x0007e80000100a00 */
[----:B------:R-:W-:Y:S04]  /*51500*/  STL.64 [R1+0xc00], R28 ;  /* 0x000c001c01007387 */ /* 0x000fe80000100a00 */
[----:B------:R4:W-:Y:S01]  /*51510*/  STL.64 [R1+0xc08], R30 ;  /* 0x000c081e01007387 */ /* 0x0009e20000100a00 */
[C---:B---3--:R-:W-:Y:S03]  /*51520*/  HMMA.1688.F32.TF32 R32, R20.reuse, R188, R68 ;  /* 0x000000bc1420723c */ /* 0x048fe60000081044 */
[----:B------:R-:W-:Y:S04]  /*51530*/  STL.64 [R1+0xbf0], R24 ;  /* 0x000bf01801007387 */ /* 0x000fe80000100a00 */
[----:B------:R3:W-:Y:S01]  /*51540*/  STL.64 [R1+0xbf8], R26 ;  /* 0x000bf81a01007387 */ /* 0x0007e20000100a00 */
[C---:B----4-:R-:W-:Y:S08]  /*51550*/  HMMA.1688.F32.TF32 R28, R20.reuse, R184, R72 ;  /* 0x000000b8141c723c */ /* 0x050ff00000081048 */
[C---:B---3--:R-:W-:Y:S07]  /*51560*/  HMMA.1688.F32.TF32 R24, R20.reuse, R180, R76 ;  /* 0x000000b41418723c */ /* 0x048fee000008104c */
        /* <DEDUP_REMOVED lines=26> */
[C---:B--2---:R-:W-:Y:S07]  /*51710*/  HMMA.1688.F32.TF32 R24, R20.reuse, R144, R232 ;  /* 0x000000901418723c */ /* 0x044fee00000810e8 */
        /* <DEDUP_REMOVED lines=62> */
[----:B---3--:R-:W3:Y:S04]  /*51b00*/  LDL.LU R28, [R1+0x2c60] ;  /* 0x002c6000011c7983 */ /* 0x008ee80000300800 */
[----:B------:R-:W3:Y:S04]  /*51b10*/  LDL.LU R29, [R1+0x2c64] ;  /* 0x002c6400011d7983 */ /* 0x000ee80000300800 */
[----:B----4-:R-:W3:Y:S04]  /*51b20*/  LDL.LU R30, [R1+0x2c68] ;  /* 0x002c6800011e7983 */ /* 0x010ee80000300800 */
[----:B------:R-:W3:Y:S04]  /*51b30*/  LDL.LU R31, [R1+0x2c6c] ;  /* 0x002c6c00011f7983 */ /* 0x000ee80000300800 */
[----:B-1----:R-:W4:Y:S04]  /*51b40*/  LDL.LU R24, [R1+0x2c70] ;  /* 0x002c700001187983 */ /* 0x002f280000300800 */
[----:B------:R-:W4:Y:S04]  /*51b50*/  LDL.LU R25, [R1+0x2c74] ;  /* 0x002c740001197983 */ /* 0x000f280000300800 */
[----:B------:R-:W4:Y:S04]  /*51b60*/  LDL.LU R26, [R1+0x2c78] ;  /* 0x002c7800011a7983 */ /* 0x000f280000300800 */
[----:B------:R-:W4:Y:S04]  /*51b70*/  LDL.LU R27, [R1+0x2c7c] ;  /* 0x002c7c00011b7983 */ /* 0x000f280000300800 */
        /* <DEDUP_REMOVED lines=44> */
[C---:B---3--:R-:W-:Y:S08]  /*51e40*/  HMMA.1688.F32.TF32 R28, R20.reuse, R120, R28 ;  /* 0x00000078141c723c */ /* 0x048ff0000008101c */
[C---:B--2---:R-:W-:Y:S08]  /*51e50*/  HMMA.1688.F32.TF32 R240, R20.reuse, R128, R240 ;  /* 0x0000008014f0723c */ /* 0x044ff000000810f0 */
[C---:B----4-:R-:W-:Y:S08]  /*51e60*/  HMMA.1688.F32.TF32 R244, R20.reuse, R140, R244 ;  /* 0x0000008c14f4723c */ /* 0x050ff000000810f4 */
[C---:B------:R-:W-:Y:S11]  /*51e70*/  HMMA.1688.F32.TF32 R248, R20.reuse, R136, R248 ;  /* 0x0000008814f8723c */ /* 0x040ff600000810f8 */
[----:B------:R-:W-:Y:S04]  /*51e80*/  @!UPT UIADD3 URZ, URZ, URZ, URZ ;  /* 0x0000003f3f3ff290 */ /* 0x000fe8000fffe03f */
[----:B------:R-:W-:Y:S04]  /*51e90*/  STL.64 [R1+0xe0], R244 ;  /* 0x0000e0f401007387 */ /* 0x000fe80000100a00 */
[----:B------:R1:W-:Y:S02]  /*51ea0*/  STL.64 [R1+0xe8], R246 ;  /* 0x0000e8f601007387 */ /* 0x0003e40000100a00 */
[C---:B-1----:R-:W-:Y:S08]  /*51eb0*/  HMMA.1688.F32.TF32 R244, R20.reuse, R132, R236 ;  /* 0x0000008414f4723c */ /* 0x042ff000000810ec */
[C---:B------:R-:W-:Y:S08]  /*51ec0*/  HMMA.1688.F32.TF32 R236, R20.reuse, R124, R24 ;  /* 0x0000007c14ec723c */ /* 0x040ff00000081018 */
[C---:B------:R-:W-:Y:S01]  /*51ed0*/  HMMA.1688.F32.TF32 R24, R20.reuse, R116, R32 ;  /* 0x000000741418723c */ /* 0x040fe20000081020 */
        /* <DEDUP_REMOVED lines=13> */
[----:B-1----:R-:W-:Y:S08]  /*51fb0*/  HMMA.1688.F32.TF32 R28, R20, R108, R40 ;  /* 0x0000006c141c723c */ /* 0x002ff00000081028 */
[C---:B--2---:R-:W-:Y:S01]  /*51fc0*/  HMMA.1688.F32.TF32 R24, R16.reuse, R224, R44 ;  /* 0x000000e01018723c */ /* 0x044fe2000008102c */
[----:B------:R-:W-:Y:S04]  /*51fd0*/  STL.64 [R1+0x70], R32 ;  /* 0x0000702001007387 */ /* 0x000fe80000100a00 */
[----:B------:R-:W-:Y:S04]  /*51fe0*/  STL.64 [R1+0x78], R34 ;  /* 0x0000782201007387 */ /* 0x000fe80000100a00 */
[----:B------:R-:W-:Y:S04]  /*51ff0*/  LDS R20, [R3+0x8180] ;  /* 0x0081800003147984 */ /* 0x000fe80000000800 */
[----:B------:R-:W-:Y:S04]  /*52000*/  LDS R22, [R3+0xa180] ;  /* 0x00a1800003167984 */ /* 0x000fe80000000800 */
[----:B------:R-:W-:Y:S04]  /*52010*/  STL.64 [R1+0x60], R28 ;  /* 0x0000601c01007387 */ /* 0x000fe80000100a00 */
[----:B------:R1:W-:Y:S04]  /*52020*/  STL.64 [R1+0x68], R30 ;  /* 0x0000681e01007387 */ /* 0x0003e80000100a00 */
[----:B------:R-:W-:Y:S04]  /*52030*/  STL.64 [R1+0x50], R24 ;  /* 0x0000501801007387 */ /* 0x000fe80000100a00 */
[----:B------:R2:W-:Y:S01]  /*52040*/  STL.64 [R1+0x58], R26 ;  /* 0x0000581a01007387 */ /* 0x0005e20000100a00 */
[C---:B-1----:R-:W-:Y:S03]  /*52050*/  HMMA.1688.F32.TF32 R28, R16.reuse, R220, R48 ;  /* 0x000000dc101c723c */ /* 0x042fe60000081030 */
[----:B------:R-:W-:Y:S04]  /*52060*/  LDS R21, [R4+0x8180] ;  /* 0x0081800004157984 */ /* 0x000fe80000000800 */
[----:B------:R-:W1:Y:S01]  /*52070*/  LDS R23, [R4+0xa180] ;  /* 0x00a1800004177984 */ /* 0x000e620000000800 */
[C---:B--2---:R-:W-:Y:S08]  /*52080*/  HMMA.1688.F32.TF32 R24, R16.reuse, R216, R52 ;  /* 0x000000d81018723c */ /* 0x044ff00000081034 */
[C---:B------:R-:W-:Y:S07]  /*52090*/  HMMA.1688.F32.TF32 R32, R16.reuse, R212, R56 ;  /* 0x000000d41020723c */ /* 0x040fee0000081038 */
        /* <DEDUP_REMOVED lines=15> */
[----:B------:R-:W-:Y:S04]  /*52190*/  STL.64 [R1+0xb30], R32 ;  /* 0x000b302001007387 */ /* 0x000fe80000100a00 */
[----:B------:R2:W-:Y:S08]  /*521a0*/  STL.64 [R1+0xb38], R34 ;  /* 0x000b382201007387 */ /* 0x0005f00000100a00 */
        /* <DEDUP_REMOVED lines=27> */
[----:B------:R-:W4:Y:S04]  /*52360*/  LDL.LU R100, [R1+0x2a30] ;  /* 0x002a300001647983 */ /* 0x000f280000300800 */
[----:B------:R-:W-:Y:S04]  /*52370*/  STL.64 [R1+0xa90], R28 ;  /* 0x000a901c01007387 */ /* 0x000fe80000100a00 */
[----:B------:R1:W-:Y:S04]  /*52380*/  STL.64 [R1+0xa98], R30 ;  /* 0x000a981e01007387 */ /* 0x0003e80000100a00 */
        /* <DEDUP_REMOVED lines=45> */
[----:B------:R-:W1:Y:S04]  /*52660*/  LDL.LU R36, [R1+0x2b10] ;  /* 0x002b100001247983 */ /* 0x000e680000300800 */
[----:B------:R-:W1:Y:S04]  /*52670*/  LDL.LU R37, [R1+0x2b14] ;  /* 0x002b140001257983 */ /* 0x000e680000300800 */
[----:B------:R-:W1:Y:S04]  /*52680*/  LDL.LU R38, [R1+0x2b18] ;  /* 0x002b180001267983 */ /* 0x000e680000300800 */
[----:B------:R-:W1:Y:S04]  /*52690*/  LDL.LU R39, [R1+0x2b1c] ;  /* 0x002b1c0001277983 */ /* 0x000e680000300800 */
        /* <DEDUP_REMOVED lines=36> */
[C---:B-1----:R-:W-:Y:S08]  /*528e0*/  HMMA.1688.F32.TF32 R28, R16.reuse, R156, R36 ;  /* 0x0000009c101c723c */ /* 0x042ff00000081024 */
[C---:B--2---:R-:W-:Y:S08]  /*528f0*/  HMMA.1688.F32.TF32 R32, R16.reuse, R160, R32 ;  /* 0x000000a01020723c */ /* 0x044ff00000081020 */
[C---:B---3--:R-:W-:Y:S11]  /*52900*/  HMMA.1688.F32.TF32 R24, R16.reuse, R152, R40 ;  /* 0x000000981018723c */ /* 0x048ff60000081028 */
[----:B------:R-:W-:Y:S04]  /*52910*/  @!UPT UIADD3 URZ, URZ, URZ, URZ ;  /* 0x0000003f3f3ff290 */ /* 0x000fe8000fffe03f */
[----:B------:R-:W-:Y:S04]  /*52920*/  STL.64 [R1+0xa70], R32 ;  /* 0x000a702001007387 */ /* 0x000fe80000100a00 */
[----:B------:R4:W-:Y:S04]  /*52930*/  STL.64 [R1+0xa78], R34 ;  /* 0x000a782201007387 */ /* 0x0009e80000100a00 */
[----:B------:R-:W-:Y:S04]  /*52940*/  STL.64 [R1+0xa60], R28 ;  /* 0x000a601c01007387 */ /* 0x000fe80000100a00 */
[----:B------:R1:W-:Y:S01]  /*52950*/  STL.64 [R1+0xa68], R30 ;  /* 0x000a681e01007387 */ /* 0x0003e20000100a00 */
[C---:B----4-:R-:W-:Y:S03]  /*52960*/  HMMA.1688.F32.TF32 R32, R16.reuse, R148, R44 ;  /* 0x000000941020723c */ /* 0x050fe6000008102c */
[----:B------:R-:W-:Y:S04]  /*52970*/  STL.64 [R1+0xa50], R24 ;  /* 0x000a501801007387 */ /* 0x000fe80000100a00 */
[----:B------:R2:W-:Y:S01]  /*52980*/  STL.64 [R1+0xa58], R26 ;  /* 0x000a581a01007387 */ /* 0x0005e20000100a00 */
[C---:B-1----:R-:W-:Y:S08]  /*52990*/  HMMA.1688.F32.TF32 R28, R16.reuse, R144, R48 ;  /* 0x00000090101c723c */ /* 0x042ff00000081030 */
[C---:B--2---:R-:W-:Y:S07]  /*529a0*/  HMMA.1688.F32.TF32 R24, R16.reuse, R140, R52 ;  /* 0x0000008c1018723c */ /* 0x044fee0000081034 */
        /* <DEDUP_REMOVED lines=8> */
[C---:B-1----:R-:W-:Y:S07]  /*52a30*/  HMMA.1688.F32.TF32 R24, R16.reuse, R128, R64 ;  /* 0x000000801018723c */ /* 0x042fee0000081040 */
        /* <DEDUP_REMOVED lines=16> */
[----:B--2---:R-:W-:Y:S03]  /*52b40*/  HMMA.1688.F32.TF32 R28, R16, R108, R84 ;  /* 0x0000006c101c723c */ /* 0x004fe60000081054 */
[----:B------:R-:W-:Y:S04]  /*52b50*/  LDS R16, [R3+0x8200] ;  /* 0x0082000003107984 */ /* 0x000fe80000000800 */
[----:B------:R-:W-:Y:S01]  /*52b60*/  LDS R18, [R3+0xa200] ;  /* 0x00a2000003127984 */ /* 0x000fe20000000800 */
[C---:B-1----:R-:W-:Y:S03]  /*52b70*/  HMMA.1688.F32.TF32 R24, R20.reuse, R224, R88 ;  /* 0x000000e01418723c */ /* 0x042fe60000081058 */
[----:B------:R-:W-:Y:S04]  /*52b80*/  LDS R17, [R4+0x8200] ;  /* 0x0082000004117984 */ /* 0x000fe80000000800 */
[----:B------:R-:W1:Y:S04]  /*52b90*/  LDS R19, [R4+0xa200] ;  /* 0x00a2000004137984 */ /* 0x000e680000000800 */
        /* <DEDUP_REMOVED lines=8> */
[C---:B--2---:R-:W-:Y:S07]  /*52c20*/  HMMA.1688.F32.TF32 R24, R20.reuse, R212, R100 ;  /* 0x000000d41418723c */ /* 0x044fee0000081064 */
        /* <DEDUP_REMOVED lines=8> */
[C---:B--2---:R-:W-:Y:S02]  /*52cb0*/  HMMA.1688.F32.TF32 R24, R20.reuse, R208, R104 ;  /* 0x000000d01418723c */ /* 0x044fe40000081068 */
[----:B------:R-:W-:Y:S04]  /*52cc0*/  STL.64 [R1+0x5360], R210 ;  /* 0x005360d201007387 */ /* 0x000fe80000100a00 */
[----:B------:R-:W-:Y:S11]  /*52cd0*/  STL.64 [R1+0x5358], R208 ;  /* 0x005358d001007387 */ /* 0x000ff60000100a00 */
[----:B------:R-:W-:Y:S06]  /*52ce0*/  @!UPT UIADD3 URZ, URZ, URZ, URZ ;  /* 0x0000003f3f3ff290 */ /* 0x000fec000fffe03f */
[----:B------:R-:W-:Y:S04]  /*52cf0*/  STL.64 [R1+0x970], R24 ;  /* 0x0009701801007387 */ /* 0x000fe80000100a00 */
[----:B------:R2:W-:Y:S02]  /*52d00*/  STL.64 [R1+0x978], R26 ;  /* 0x0009781a01007387 */ /* 0x0005e40000100a00 */
[C---:B--2---:R-:W-:Y:S02]  /*52d10*/  HMMA.1688.F32.TF32 R24, R20.reuse, R204, R228 ;  /* 0x000000cc1418723c */ /* 0x044fe400000810e4 */
[----:B------:R-:W-:Y:S04]  /*52d20*/  STL.64 [R1+0x5350], R206 ;  /* 0x005350ce01007387 */ /* 0x000fe80000100a00 */
[----:B------:R-:W-:Y:S11]  /*52d30*/  STL.64 [R1+0x5348], R204 ;  /* 0x005348cc01007387 */ /* 0x000ff60000100a00 */
[----:B------:R-:W-:Y:S06]  /*52d40*/  @!UPT UIADD3 URZ, URZ, URZ, URZ ;  /* 0x0000003f3f3ff290 */ /* 0x000fec000fffe03f */
[----:B------:R-:W-:Y:S04]  /*52d50*/  STL.64 [R1+0x960], R24 ;  /* 0x0009601801007387 */ /* 0x000fe80000100a00 */
[----:B------:R2:W-:Y:S04]  /*52d60*/  STL.64 [R1+0x968], R26 ;  /* 0x0009681a01007387 */ /* 0x0005e80000100a00 */
[----:B------:R-:W1:Y:S01]  /*52d70*/  LDL.LU R228, [R1+0x2120] ;  /* 0x0021200001e47983 */ /* 0x000e620000300800 */
[C---:B--2---:R-:W-:Y:S11]  /*52d80*/  HMMA.1688.F32.TF32 R24, R20.reuse, R12, R232 ;  /* 0x0000000c1418723c */ /* 0x044ff600000810e8 */
[----:B------:R-:W-:Y:S11]  /*52d90*/  @!UPT UIADD3 URZ, URZ, URZ, URZ ;  /* 0x0000003f3f3ff290 */ /* 0x000ff6000fffe03f */
[----:B------:R-:W-:Y:S01]  /*52da0*/  @!UPT UIADD3 URZ, URZ, URZ, URZ ;  /* 0x0000003f3f3ff290 */ /* 0x000fe2000fffe03f */
[----:B------:R2:W-:Y:S04]  /*52db0*/  STL.64 [R1+0x950], R24 ;  /* 0x0009501801007387 */ /* 0x0005e80000100a00 */
[----:B------:R3:W-:Y:S04]  /*52dc0*/  STL.64 [R1+0x958], R26 ;  /* 0x0009581a01007387 */ /* 0x0007e80000100a00 */
[----:B------:R-:W1:Y:S04]  /*52dd0*/  LDL.LU R229, [R1+0x2124] ;  /* 0x0021240001e57983 */ /* 0x000e680000300800 */
[----:B------:R-:W1:Y:S04]  /*52de0*/  LDL.LU R230, [R1+0x2128] ;  /* 0x0021280001e67983 */ /* 0x000e680000300800 */
[----:B------:R-:W1:Y:S04]  /*52df0*/  LDL.LU R231, [R1+0x212c] ;  /* 0x00212c0001e77983 */ /* 0x000e680000300800 */
        /* <DEDUP_REMOVED lines=104> */
[----:B------:R-:W-:Y:S04]  /*53480*/  STL.64 [R1+0x5340], R14 ;  /* 0x0053400e01007387 */ /* 0x000fe80000100a00 */
[----:B------:R1:W-:Y:S01]  /*53490*/  STL.64 [R1+0x5338], R12 ;  /* 0x0053380c01007387 */ /* 0x0003e20000100a00 */
[C---:B----4-:R-:W-:Y:S08]  /*534a0*/  HMMA.1688.F32.TF32 R28, R20.reuse, R184, R28 ;  /* 0x000000b8141c723c */ /* 0x050ff0000008101c */
[C---:B-1----:R-:W-:Y:S08]  /*534b0*/  HMMA.1688.F32.TF32 R12, R20.reuse, R200, R248 ;  /* 0x000000c8140c723c */ /* 0x042ff000000810f8 */
[C---:B------:R-:W-:Y:S08]  /*534c0*/  HMMA.1688.F32.TF32 R204, R20.reuse, R8, R244 ;  /* 0x0000000814cc723c */ /* 0x040ff000000810f4 */
        /* <DEDUP_REMOVED lines=9> */
[----:B------:R-:W-:Y:S03]  /*53560*/  STL.64 [R1+0x928], R210 ;  /* 0x000928d201007387 */ /* 0x000fe60000100a00 */
[C---:B------:R-:W-:Y:S07]  /*53570*/  HMMA.1688.F32.TF32 R24, R20.reuse, R180, R32 ;  /* 0x000000b41418723c */ /* 0x040fee0000081020 */
[----:B------:R-:W-:Y:S04]  /*53580*/  STL.64 [R1+0x910], R204 ;  /* 0x000910cc01007387 */ /* 0x000fe80000100a00 */
[----:B------:R-:W-:Y:S04]  /*53590*/  STL.64 [R1+0x918], R206 ;  /* 0x000918ce01007387 */ /* 0x000fe80000100a00 */
[----:B------:R-:W-:Y:S04]  /*535a0*/  STL.64 [R1+0x900], R12 ;  /* 0x0009000c01007387 */ /* 0x000fe80000100a00 */
[----:B------:R1:W-:Y:S02]  /*535b0*/  STL.64 [R1+0x908], R14 ;  /* 0x0009080e01007387 */ /* 0x0003e40000100a00 */
[C---:B-1----:R-:W-:Y:S02]  /*535c0*/  HMMA.1688.F32.TF32 R12, R20.reuse, R176, R36 ;  /* 0x000000b0140c723c */ /* 0x042fe40000081024 */
[----:B------:R-:W-:Y:S04]  /*535d0*/  STL.64 [R1+0x8f0], R28 ;  /* 0x0008f01c01007387 */ /* 0x000fe80000100a00 */
[----:B------:R3:W-:Y:S04]  /*535e0*/  STL.64 [R1+0x8f8], R30 ;  /* 0x0008f81e01007387 */ /* 0x0007e80000100a00 */
[----:B------:R-:W-:Y:S04]  /*535f0*/  STL.64 [R1+0x8e0], R24 ;  /* 0x0008e01801007387 */ /* 0x000fe80000100a00 */
[----:B------:R1:W-:Y:S01]  /*53600*/  STL.64 [R1+0x8e8], R26 ;  /* 0x0008e81a01007387 */ /* 0x0003e20000100a00 */
[C---:B---3--:R-:W-:Y:S08]  /*53610*/  HMMA.1688.F32.TF32 R28, R20.reuse, R172, R40 ;  /* 0x000000ac141c723c */ /* 0x048ff00000081028 */
[----:B------:R-:W-:Y:S01]  /*53620*/  STL.64 [R1+0x8d0], R12 ;  /* 0x0008d00c01007387 */ /* 0x000fe20000100a00 */
[C---:B-1----:R-:W-:Y:S03]  /*53630*/  HMMA.1688.F32.TF32 R24, R20.reuse, R168, R44 ;  /* 0x000000a81418723c */ /* 0x042fe6000008102c */
[----:B------:R1:W-:Y:S05]  /*53640*/  STL.64 [R1+0x8d8], R14 ;  /* 0x0008d80e01007387 */ /* 0x0003ea0000100a00 */
[C---:B-1----:R-:W-:Y:S06]  /*53650*/  HMMA.1688.F32.TF32 R12, R20.reuse, R164, R48 ;  /* 0x000000a4140c723c */ /* 0x042fec0000081030 */
[----:B------:R-:W-:Y:S04]  /*53660*/  STL.64 [R1+0x8c0], R28 ;  /* 0x0008c01c01007387 */ /* 0x000fe80000100a00 */
[----:B------:R1:W-:Y:S05]  /*53670*/  STL.64 [R1+0x8c8], R30 ;  /* 0x0008c81e01007387 */ /* 0x0003ea0000100a00 */
[----:B------:R-:W-:Y:S04]  /*53680*/  STL.64 [R1+0x8b0], R24 ;  /* 0x0008b01801007387 */ /* 0x000fe80000100a00 */
[----:B------:R2:W-:Y:S01]  /*53690*/  STL.64 [R1+0x8b8], R26 ;  /* 0x0008b81a01007387 */ /* 0x0005e20000100a00 */
[C---:B-1----:R-:W-:Y:S03]  /*536a0*/  HMMA.1688.F32.TF32 R28, R20.reuse, R160, R52 ;  /* 0x000000a0141c723c */ /* 0x042fe60000081034 */
[----:B------:R-:W-:Y:S05]  /*536b0*/  STL.64 [R1+0x8a0], R12 ;  /* 0x0008a00c01007387 */ /* 0x000fea0000100a00 */
[C---:B--2---:R-:W-:Y:S01]  /*536c0*/  HMMA.1688.F32.TF32 R24, R20.reuse, R156, R56 ;  /* 0x0000009c1418723c */ /* 0x044fe20000081038 */
[----:B------:R1:W-:Y:S07]  /*536d0*/  STL.64 [R1+0x8a8], R14 ;  /* 0x0008a80e01007387 */ /* 0x0003ee0000100a00 */
[C---:B-1----:R-:W-:Y:S07]  /*536e0*/  HMMA.1688.F32.TF32 R12, R20.reuse, R152, R60 ;  /* 0x00000098140c723c */ /* 0x042fee000008103c */
[----:B------:R-:W-:Y:S04]  /*536f0*/  STL.64 [R1+0x890], R28 ;  /* 0x0008901c01007387 */ /* 0x000fe80000100a00 */
[----:B------:R1:W-:Y:S04]  /*53700*/  STL.64 [R1+0x898], R30 ;  /* 0x0008981e01007387 */ /* 0x0003e80000100a00 */
        /* <DEDUP_REMOVED lines=31> */
[----:B--2---:R-:W-:Y:S01]  /*53900*/  HMMA.1688.F32.TF32 R24, R20, R108, R104 ;  /* 0x0000006c1418723c */ /* 0x004fe20000081068 */
[----:B------:R1:W-:Y:S04]  /*53910*/  STL.64 [R1+0x7e8], R14 ;  /* 0x0007e80e01007387 */ /* 0x0003e80000100a00 */
[----:B------:R-:W-:Y:S04]  /*53920*/  LDS R20, [R3+0x8280] ;  /* 0x0082800003147984 */ /* 0x000fe80000000800 */
[----:B------:R-:W-:Y:S01]  /*53930*/  LDS R22, [R3+0xa280] ;  /* 0x00a2800003167984 */ /* 0x000fe20000000800 */
[C---:B-1----:R-:W-:Y:S05]  /*53940*/  HMMA.1688.F32.TF32 R12, R16.reuse, R224, R228 ;  /* 0x000000e0100c723c */ /* 0x042fea00000810e4 */
[----:B------:R-:W-:Y:S04]  /*53950*/  STL.64 [R1+0x7d0], R28 ;  /* 0x0007d01c01007387 */ /* 0x000fe80000100a00 */
[----:B------:R-:W-:Y:S04]  /*53960*/  STL.64 [R1+0x7d8], R30 ;  /* 0x0007d81e01007387 */ /* 0x000fe80000100a00 */
[----:B------:R-:W-:Y:S04]  /*53970*/  STL.64 [R1+0x1a0], R24 ;  /* 0x0001a01801007387 */ /* 0x000fe80000100a00 */
[----:B------:R-:W-:Y:S04]  /*53980*/  STL.64 [R1+0x1a8], R26 ;  /* 0x0001a81a01007387 */ /* 0x000fe80000100a00 */
[----:B------:R-:W-:Y:S04]  /*53990*/  LDS R21, [R4+0x8280] ;  /* 0x0082800004157984 */ /* 0x000fe80000000800 */
[----:B------:R-:W1:Y:S04]  /*539a0*/  LDS R23, [R4+0xa280] ;  /* 0x00a2800004177984 */ /* 0x000e680000000800 */
[----:B------:R-:W-:Y:S04]  /*539b0*/  STL.64 [R1+0x190], R12 ;  /* 0x0001900c01007387 */ /* 0x000fe80000100a00 */
[----:B------:R2:W-:Y:S04]  /*539c0*/  STL.64 [R1+0x198], R14 ;  /* 0x0001980e01007387 */ /* 0x0005e80000100a00 */
[----:B------:R-:W3:Y:S01]  /*539d0*/  LDL.LU R228, [R1+0x2110] ;  /* 0x0021100001e47983 */ /* 0x000ee20000300800 */
[C---:B--2---:R-:W-:Y:S11]  /*539e0*/  HMMA.1688.F32.TF32 R12, R16.reuse, R220, R232 ;  /* 0x000000dc100c723c */ /* 0x044ff600000810e8 */
        /* <DEDUP_REMOVED lines=83> */
[----:B--2---:R-:W2:Y:S04]  /*53f20*/  LDL.LU R12, [R1+0x2830] ;  /* 0x00283000010c7983 */ /* 0x004ea80000300800 */
        /* <DEDUP_REMOVED lines=39> */
[----:B------:R-:W1:Y:S04]  /*541a0*/  LDL.LU R232, [R1+0x2100] ;  /* 0x0021000001e87983 */ /* 0x000e680000300800 */
[----:B------:R-:W1:Y:S04]  /*541b0*/  LDL.LU R233, [R1+0x2104] ;  /* 0x0021040001e97983 */ /* 0x000e680000300800 */
[----:B------:R-:W1:Y:S04]  /*541c0*/  LDL.LU R234, [R1+0x2108] ;  /* 0x0021080001ea7983 */ /* 0x000e680000300800 */
[----:B------:R-:W1:Y:S01]  /*541d0*/  LDL.LU R235, [R1+0x210c] ;  /* 0x00210c0001eb7983 */ /* 0x000e620000300800 */
[C---:B--2---:R-:W-:Y:S11]  /*541e0*/  HMMA.1688.F32.TF32 R212, R16.reuse, R216, R212 ;  /* 0x000000d810d4723c */ /* 0x044ff600000810d4 */
[----:B------:R-:W-:Y:S11]  /*541f0*/  @!UPT UIADD3 URZ, URZ, URZ, URZ ;  /* 0x0000003f3f3ff290 */ /* 0x000ff6000fffe03f */
[----:B------:R-:W-:Y:S01]  /*54200*/  @!UPT UIADD3 URZ, URZ, URZ, URZ ;  /* 0x0000003f3f3ff290 */ /* 0x000fe2000fffe03f */
[----:B------:R-:W-:Y:S04]  /*54210*/  STL.64 [R1+0x7b0], R212 ;  /* 0x0007b0d401007387 */ /* 0x000fe80000100a00 */
[----:B------:R2:W-:Y:S04]  /*54220*/  STL.64 [R1+0x7b8], R214 ;  /* 0x0007b8d601007387 */ /* 0x0005e80000100a00 */
[----:B--2---:R-:W2:Y:S04]  /*54230*/  LDL.LU.64 R214, [R1+0x5370] ;  /* 0x0053700001d67983 */ /* 0x004ea80000300a00 */
[----:B------:R-:W4:Y:S02]  /*54240*/  LDL.LU.64 R212, [R1+0x5368] ;  /* 0x0053680001d47983 */ /* 0x000f240000300a00 */
[C---:B----4-:R-:W-:Y:S11]  /*54250*/  HMMA.1688.F32.TF32 R208, R16.reuse, R212, R208 ;  /* 0x000000d410d0723c */ /* 0x050ff600000810d0 */
[----:B------:R-:W-:Y:S11]  /*54260*/  @!UPT UIADD3 URZ, URZ, URZ, URZ ;  /* 0x0000003f3f3ff290 */ /* 0x000ff6000fffe03f */
[----:B------:R-:W-:Y:S01]  /*54270*/  @!UPT UIADD3 URZ, URZ, URZ, URZ ;  /* 0x0000003f3f3ff290 */ /* 0x000fe2000fffe03f */
[----:B------:R-:W-:Y:S04]  /*54280*/  STL.64 [R1+0x7a0], R208 ;  /* 0x0007a0d001007387 */ /* 0x000fe80000100a00 */
[----:B------:R4:W-:Y:S04]  /*54290*/  STL.64 [R1+0x7a8], R210 ;  /* 0x0007a8d201007387 */ /* 0x0009e80000100a00 */
[----:B----4-:R-:W4:Y:S04]  /*542a0*/  LDL.LU.64 R210, [R1+0x5360] ;  /* 0x0053600001d27983 */ /* 0x010f280000300a00 */
[----:B------:R-:W3:Y:S02]  /*542b0*/  LDL.LU.64 R208, [R1+0x5358] ;  /* 0x0053580001d07983 */ /* 0x000ee40000300a00 */
[C---:B---3--:R-:W-:Y:S11]  /*542c0*/  HMMA.1688.F32.TF32 R204, R16.reuse, R208, R204 ;  /* 0x000000d010cc723c */ /* 0x048ff600000810cc */
[----:B------:R-:W-:Y:S11]  /*542d0*/  @!UPT UIADD3 URZ, URZ, URZ, URZ ;  /* 0x0000003f3f3ff290 */ /* 0x000ff6000fffe03f */
[----:B------:R-:W-:Y:S01]  /*542e0*/  @!UPT UIADD3 URZ, URZ, URZ, URZ ;  /* 0x0000003f3f3ff290 */ /* 0x000fe2000fffe03f */
[----:B------:R-:W-:Y:S04]  /*542f0*/  STL.64 [R1+0x790], R204 ;  /* 0x000790cc01007387 */ /* 0x000fe80000100a00 */
[----:B------:R3:W-:Y:S04]  /*54300*/  STL.64 [R1+0x798], R206 ;  /* 0x000798ce01007387 */ /* 0x0007e80000100a00 */
[----:B---3--:R-:W3:Y:S04]  /*54310*/  LDL.LU.64 R206, [R1+0x5350] ;  /* 0x0053500001ce7983 */ /* 0x008ee80000300a00 */
[----:B------:R-:W2:Y:S02]  /*54320*/  LDL.LU.64 R204, [R1+0x5348] ;  /* 0x0053480001cc7983 */ /* 0x000ea40000300a00 */
[C---:B--2---:R-:W-:Y:S11]  /*54330*/  HMMA.1688.F32.TF32 R12, R16.reuse, R204, R12 ;  /* 0x000000cc100c723c */ /* 0x044ff6000008100c */
[----:B------:R-:W-:Y:S11]  /*54340*/  @!UPT UIADD3 URZ, URZ, URZ, URZ ;  /* 0x0000003f3f3ff290 */ /* 0x000ff6000fffe03f */
[----:B------:R-:W-:Y:S01]  /*54350*/  @!UPT UIADD3 URZ, URZ, URZ, URZ ;  /* 0x0000003f3f3ff290 */ /* 0x000fe2000fffe03f */
[----:B------:R-:W-:Y:S04]  /*54360*/  STL.64 [R1+0x780], R12 ;  /* 0x0007800c01007387 */ /* 0x000fe80000100a00 */
[----:B------:R2:W-:Y:S04]  /*54370*/  STL.64 [R1+0x788], R14 ;  /* 0x0007880e01007387 */ /* 0x0005e80000100a00 */
[----:B--2---:R-:W2:Y:S04]  /*54380*/  LDL.LU.64 R14, [R1+0x5340] ;  /* 0x00534000010e7983 */ /* 0x004ea80000300a00 */
[----:B------:R-:W2:Y:S01]  /*54390*/  LDL.LU.64 R12, [R1+0x5338] ;  /* 0x00533800010c7983 */ /* 0x000ea20000300a00 */
[C---:B------:R-:W-:Y:S08]  /*543a0*/  HMMA.1688.F32.TF32 R236, R16.reuse, R200, R236 ;  /* 0x000000c810ec723c */ /* 0x040ff000000810ec */
[C---:B------:R-:W-:Y:S08]  /*543b0*/  HMMA.1688.F32.TF32 R240, R16.reuse, R196, R240 ;  /* 0x000000c410f0723c */ /* 0x040ff000000810f0 */
[C---:B------:R-:W-:Y:S08]  /*543c0*/  HMMA.1688.F32.TF32 R24, R16.reuse, R192, R24 ;  /* 0x000000c01018723c */ /* 0x040ff00000081018 */
[C---:B--2---:R-:W-:Y:S11]  /*543d0*/  HMMA.1688.F32.TF32 R244, R16.reuse, R12, R244 ;  /* 0x0000000c10f4723c */ /* 0x044ff600000810f4 */
[----:B------:R-:W-:Y:S11]  /*543e0*/  @!UPT UIADD3 URZ, URZ, URZ, URZ ;  /* 0x0000003f3f3ff290 */ /* 0x000ff6000fffe03f */
[----:B------:R-:W-:Y:S01]  /*543f0*/  @!UPT UIADD3 URZ, URZ, URZ, URZ ;  /* 0x0000003f3f3ff290 */ /* 0x000fe2000fffe03f */
[----:B------:R-:W-:Y:S04]  /*54400*/  STL.64 [R1+0x770], R244 ;  /* 0x000770f401007387 */ /* 0x000fe80000100a00 */
[----:B------:R2:W-:Y:S02]  /*54410*/  STL.64 [R1+0x778], R246 ;  /* 0x000778f601007387 */ /* 0x0005e40000100a00 */
[C---:B--2---:R-:W-:Y:S11]  /*54420*/  HMMA.1688.F32.TF32 R244, R16.reuse, R8, R248 ;  /* 0x0000000810f4723c */ /* 0x044ff600000810f8 */
[----:B------:R-:W-:Y:S11]  /*54430*/  @!UPT UIADD3 URZ, URZ, URZ, URZ ;  /* 0x0000003f3f3ff290 */ /* 0x000ff6000fffe03f */
[----:B------:R-:W-:Y:S01]  /*54440*/  @!UPT UIADD3 URZ, URZ, URZ, URZ ;  /* 0x0000003f3f3ff290 */ /* 0x000fe2000fffe03f */
[----:B------:R-:W-:Y:S04]  /*54450*/  STL.64 [R1+0x760], R244 ;  /* 0x000760f401007387 */ /* 0x000fe80000100a00 */
[----:B------:R-:W-:Y:S04]  /*54460*/  STL.64 [R1+0x768], R246 ;  /* 0x000768f601007387 */ /* 0x000fe80000100a00 */
[----:B------:R-:W-:Y:S04]  /*54470*/  STL.64 [R1+0x750], R236 ;  /* 0x000750ec01007387 */ /* 0x000fe80000100a00 */
[----:B------:R2:W-:Y:S04]  /*54480*/  STL.64 [R1+0x758], R238 ;  /* 0x000758ee01007387 */ /* 0x0005e80000100a00 */
[----:B------:R-:W-:Y:S04]  /*54490*/  STL.64 [R1+0x740], R240 ;  /* 0x000740f001007387 */ /* 0x000fe80000100a00 */
[----:B------:R-:W-:Y:S01]  /*544a0*/  STL.64 [R1+0x748], R242 ;  /* 0x000748f201007387 */ /* 0x000fe20000100a00 */
[C---:B--2---:R-:W-:Y:S03]  /*544b0*/  HMMA.1688.F32.TF32 R236, R16.reuse, R188, R28 ;  /* 0x000000bc10ec723c */ /* 0x044fe6000008101c */
[----:B------:R-:W-:Y:S04]  /*544c0*/  STL.64 [R1+0x730], R24 ;  /* 0x0007301801007387 */ /* 0x000fe80000100a00 */
[----:B------:R2:W-:Y:S01]  /*544d0*/  STL.64 [R1+0x738], R26 ;  /* 0x0007381a01007387 */ /* 0x0005e20000100a00 */
[C---:B------:R-:W-:Y:S08]  /*544e0*/  HMMA.1688.F32.TF32 R28, R16.reuse, R184, R32 ;  /* 0x000000b8101c723c */ /* 0x040ff00000081020 */
[C---:B--2---:R-:W-:Y:S07]  /*544f0*/  HMMA.1688.F32.TF32 R24, R16.reuse, R180, R36 ;  /* 0x000000b41018723c */ /* 0x044fee0000081024 */
[----:B------:R-:W-:Y:S01]  /*54500*/  STL.64 [R1+0x720], R236 ;  /* 0x000720ec01007387 */ /* 0x000fe20000100a00 */
[C---:B------:R-:W-:Y:S03]  /*54510*/  HMMA.1688.F32.TF32 R32, R16.reuse, R176, R40 ;  /* 0x000000b01020723c */ /* 0x040fe60000081028 */
[----:B------:R-:W-:Y:S04]  /*54520*/  STL.64 [R1+0x728], R238 ;  /* 0x000728ee01007387 */ /* 0x000fe80000100a00 */
[----:B------:R-:W-:Y:S04]  /*54530*/  STL.64 [R1+0x710], R28 ;  /* 0x0007101c01007387 */ /* 0x000fe80000100a00 */
[----:B------:R2:W-:Y:S04]  /*54540*/  STL.64 [R1+0x718], R30 ;  /* 0x0007181e01007387 */ /* 0x0005e80000100a00 */
[----:B------:R-:W-:Y:S04]  /*54550*/  STL.64 [R1+0x700], R24 ;  /* 0x0007001801007387 */ /* 0x000fe80000100a00 */
[----:B------:R1:W-:Y:S01]  /*54560*/  STL.64 [R1+0x708], R26 ;  /* 0x0007081a01007387 */ /* 0x0003e20000100a00 */
[C---:B--2---:R-:W-:Y:S08]  /*54570*/  HMMA.1688.F32.TF32 R28, R16.reuse, R172, R44 ;  /* 0x000000ac101c723c */ /* 0x044ff0000008102c */
[C---:B-1----:R-:W-:Y:S01]  /*54580*/  HMMA.1688.F32.TF32 R24, R16.reuse, R168, R48 ;  /* 0x000000a81018723c */ /* 0x042fe20000081030 */
        /* <DEDUP_REMOVED lines=44> */
[----:B--2---:R-:W-:Y:S08]  /*54850*/  HMMA.1688.F32.TF32 R24, R16, R108, R228 ;  /* 0x0000006c1018723c */ /* 0x004ff000000810e4 */
[C---:B------:R-:W-:Y:S01]  /*54860*/  HMMA.1688.F32.TF32 R16, R20.reuse, R224, R232 ;  /* 0x000000e01410723c */ /* 0x040fe200000810e8 */
[----:B------:R1:W-:Y:S04]  /*54870*/  STL.64 [R1+0x600], R32 ;  /* 0x0006002001007387 */ /* 0x0003e80000100a00 */
[----:B------:R2:W-:Y:S04]  /*54880*/  STL.64 [R1+0x608], R34 ;  /* 0x0006082201007387 */ /* 0x0005e80000100a00 */
[----:B------:R-:W-:Y:S04]  /*54890*/  STL.64 [R1+0x5f0], R28 ;  /* 0x0005f01c01007387 */ /* 0x000fe80000100a00 */
[----:B------:R-:W-:Y:S04]  /*548a0*/  STL.64 [R1+0x5f8], R30 ;  /* 0x0005f81e01007387 */ /* 0x000fe80000100a00 */
[----:B------:R-:W3:Y:S04]  /*548b0*/  LDL.LU R228, [R1+0x2500] ;  /* 0x0025000001e47983 */ /* 0x000ee80000300800 */
[----:B------:R1:W-:Y:S04]  /*548c0*/  STL.64 [R1+0x180], R24 ;  /* 0x0001801801007387 */ /* 0x0003e80000100a00 */
[----:B------:R1:W-:Y:S04]  /*548d0*/  STL.64 [R1+0x188], R26 ;  /* 0x0001881a01007387 */ /* 0x0003e80000100a00 */
[----:B------:R-:W-:Y:S04]  /*548e0*/  STL.64 [R1+0x170], R16 ;  /* 0x0001701001007387 */ /* 0x000fe80000100a00 */
[----:B------:R-:W-:Y:S04]  /*548f0*/  STL.64 [R1+0x178], R18 ;  /* 0x0001781201007387 */ /* 0x000fe80000100a00 */
        /* <DEDUP_REMOVED lines=55> */
[----:B-1----:R-:W3:Y:S04]  /*54c70*/  LDL.LU R32, [R1+0x2620] ;  /* 0x0026200001207983 */ /* 0x002ee80000300800 */
[----:B------:R-:W3:Y:S04]  /*54c80*/  LDL.LU R33, [R1+0x2624] ;  /* 0x0026240001217983 */ /* 0x000ee80000300800 */
[----:B--2---:R-:W3:Y:S04]  /*54c90*/  LDL.LU R34, [R1+0x2628] ;  /* 0x0026280001227983 */ /* 0x004ee80000300800 */
        /* <DEDUP_REMOVED lines=49> */
[----:B------:R-:W-:Y:S04]  /*54fb0*/  LDS R16, [R3+0x8300] ;  /* 0x0083000003107984 */ /* 0x000fe80000000800 */
[----:B------:R-:W-:Y:S04]  /*54fc0*/  LDS R18, [R3+0xa300] ;  /* 0x00a3000003127984 */ /* 0x000fe80000000800 */
[----:B------:R-:W-:Y:S04]  /*54fd0*/  LDS R17, [R4+0x8300] ;  /* 0x0083000004117984 */ /* 0x000fe80000000800 */
[----:B------:R-:W1:Y:S01]  /*54fe0*/  LDS R19, [R4+0xa300] ;  /* 0x00a3000004137984 */ /* 0x000e620000000800 */
[C---:B--2---:R-:W-:Y:S08]  /*54ff0*/  HMMA.1688.F32.TF32 R84, R20.reuse, R216, R84 ;  /* 0x000000d81454723c */ /* 0x044ff00000081054 */
[C---:B---3--:R-:W-:Y:S11]  /*55000*/  HMMA.1688.F32.TF32 R24, R20.reuse, R220, R24 ;  /* 0x000000dc1418723c */ /* 0x048ff60000081018 */
[----:B------:R-:W-:Y:S11]  /*55010*/  @!UPT UIADD3 URZ, URZ, URZ, URZ ;  /* 0x0000003f3f3ff290 */ /* 0x000ff6000fffe03f */
[----:B------:R-:W-:Y:S01]  /*55020*/  @!UPT UIADD3 URZ, URZ, URZ, URZ ;  /* 0x0000003f3f3ff290 */ /* 0x000fe2000fffe03f */
[----:B------:R2:W-:Y:S04]  /*55030*/  STL.64 [R1+0x5e0], R24 ;  /* 0x0005e01801007387 */ /* 0x0005e80000100a00 */
[----:B------:R-:W-:Y:S04]  /*55040*/  STL.64 [R1+0x5e8], R26 ;  /* 0x0005e81a01007387 */ /* 0x000fe80000100a00 */
[----:B--2---:R-:W2:Y:S04]  /*55050*/  LDL.LU.64 R24, [R1+0x5330] ;  /* 0x0053300001187983 */ /* 0x004ea80000300a00 */
[----:B------:R3:W-:Y:S04]  /*55060*/  STL.64 [R1+0x5d0], R84 ;  /* 0x0005d05401007387 */ /* 0x0007e80000100a00 */
[----:B------:R-:W-:Y:S04]  /*55070*/  STL.64 [R1+0x5d8], R86 ;  /* 0x0005d85601007387 */ /* 0x000fe80000100a00 */
[----:B---3--:R-:W3:Y:S01]  /*55080*/  LDL.LU.64 R84, [R1+0x5328] ;  /* 0x0053280001547983 */ /* 0x008ee20000300a00 */
[C---:B----4-:R-:W-:Y:S08]  /*55090*/  HMMA.1688.F32.TF32 R244, R20.reuse, R212, R244 ;  /* 0x000000d414f4723c */ /* 0x050ff000000810f4 */
[C---:B------:R-:W-:Y:S08]  /*550a0*/  HMMA.1688.F32.TF32 R248, R20.reuse, R208, R248 ;  /* 0x000000d014f8723c */ /* 0x040ff000000810f8 */
[C---:B------:R-:W-:Y:S07]  /*550b0*/  HMMA.1688.F32.TF32 R240, R20.reuse, R12, R240 ;  /* 0x0000000c14f0723c */ /* 0x040fee00000810f0 */
[----:B------:R-:W-:Y:S04]  /*550c0*/  STL.64 [R1+0x5c0], R244 ;  /* 0x0005c0f401007387 */ /* 0x000fe80000100a00 */
[----:B------:R4:W-:Y:S01]  /*550d0*/  STL.64 [R1+0x5c8], R246 ;  /* 0x0005c8f601007387 */ /* 0x0009e20000100a00 */
[C---:B------:R-:W-:Y:S08]  /*550e0*/  HMMA.1688.F32.TF32 R32, R20.reuse, R200, R32 ;  /* 0x000000c81420723c */ /* 0x040ff00000081020 */
[C---:B----4-:R-:W-:Y:S08]  /*550f0*/  HMMA.1688.F32.TF32 R244, R20.reuse, R204, R236 ;  /* 0x000000cc14f4723c */ /* 0x050ff000000810ec */
[C---:B------:R-:W-:Y:S08]  /*55100*/  HMMA.1688.F32.TF32 R236, R20.reuse, R8, R28 ;  /* 0x0000000814ec723c */ /* 0x040ff0000008101c */
[C---:B------:R-:W-:Y:S01]  /*55110*/  HMMA.1688.F32.TF32 R28, R20.reuse, R196, R36 ;  /* 0x000000c4141c723c */ /* 0x040fe20000081024 */
        /* <DEDUP_REMOVED lines=13> */
[C---:B----4-:R-:W-:Y:S08]  /*551f0*/  HMMA.1688.F32.TF32 R32, R20.reuse, R188, R44 ;  /* 0x000000bc1420723c */ /* 0x050ff0000008102c */
        /* <DEDUP_REMOVED lines=9> */
[C---:B----4-:R-:W-:Y:S03]  /*55290*/  HMMA.1688.F32.TF32 R28, R20.reuse, R172, R60 ;  /* 0x000000ac141c723c */ /* 0x050fe6000008103c */
        /* <DEDUP_REMOVED lines=35> */
[----:B----4-:R-:W-:Y:S03]  /*554d0*/  HMMA.1688.F32.TF32 R28, R20, R124, R232 ;  /* 0x0000007c141c723c */ /* 0x010fe600000810e8 */
[----:B------:R-:W-:Y:S04]  /*554e0*/  STL.64 [R1+0x460], R36 ;  /* 0x0004602401007387 */ /* 0x000fe80000100a00 */
[----:B------:R-:W-:Y:S04]  /*554f0*/  STL.64 [R1+0x468], R38 ;  /* 0x0004682601007387 */ /* 0x000fe80000100a00 */
[----:B------:R-:W4:Y:S01]  /*55500*/  LDL.LU R228, [R1+0x2370] ;  /* 0x0023700001e47983 */ /* 0x000f220000300800 */
[----:B---3--:R-:W-:-:S03]  /*55510*/  IMAD.MOV.U32 R230, RZ, RZ, R85 ;  /* 0x000000ffffe67224 */ /* 0x008fc600078e0055 */
[----:B------:R1:W-:Y:S04]  /*55520*/  STL.64 [R1+0x450], R32 ;  /* 0x0004502001007387 */ /* 0x0003e80000100a00 */
[----:B------:R3:W-:Y:S01]  /*55530*/  STL.64 [R1+0x458], R34 ;  /* 0x0004582201007387 */ /* 0x0007e20000100a00 */
[----:B------:R-:W-:-:S03]  /*55540*/  IMAD.MOV.U32 R231, RZ, RZ, R84 ;  /* 0x000000ffffe77224 */ /* 0x000fc600078e0054 */
[----:B------:R1:W-:Y:S04]  /*55550*/  STL.64 [R1+0x440], R28 ;  /* 0x0004401c01007387 */ /* 0x0003e80000100a00 */
[----:B------:R1:W-:Y:S04]  /*55560*/  STL.64 [R1+0x448], R30 ;  /* 0x0004481e01007387 */ /* 0x0003e80000100a00 */
[----:B------:R-:W4:Y:S04]  /*55570*/  LDL.LU R229, [R1+0x2374] ;  /* 0x0023740001e57983 */ /* 0x000f280000300800 */
[----:B------:R-:W2:Y:S04]  /*55580*/  LDL.LU R85, [R1+0x5324] ;  /* 0x0053240001557983 */ /* 0x000ea80000300800 */
[----:B------:R-:W3:Y:S04]  /*55590*/  LDL.LU R84, [R1+0x5320] ;  /* 0x0053200001547983 */ /* 0x000ee80000300800 */
[----:B------:R-:W4:Y:S04]  /*555a0*/  LDL.LU R104, [R1+0x2380] ;  /* 0x0023800001687983 */ /* 0x000f280000300800 */
[----:B------:R-:W4:Y:S04]  /*555b0*/  LDL.LU R105, [R1+0x2384] ;  /* 0x0023840001697983 */ /* 0x000f280000300800 */
[----:B------:R-:W4:Y:S04]  /*555c0*/  LDL.LU R106, [R1+0x2388] ;  /* 0x00238800016a7983 */ /* 0x000f280000300800 */
[----:B------:R-:W4:Y:S01]  /*555d0*/  LDL.LU R107, [R1+0x238c] ;  /* 0x00238c00016b7983 */ /* 0x000f220000300800 */
[----:B--2---:R-:W-:-:S03]  /*555e0*/  IMAD.MOV.U32 R100, RZ, RZ, R85 ;  /* 0x000000ffff647224 */ /* 0x004fc600078e0055 */
[----:B------:R-:W2:Y:S01]  /*555f0*/  LDL.LU R85, [R1+0x531c] ;  /* 0x00531c0001557983 */ /* 0x000ea20000300800 */
[----:B---3--:R-:W-:-:S03]  /*55600*/  IMAD.MOV.U32 R101, RZ, RZ, R84 ;  /* 0x000000ffff657224 */ /* 0x008fc600078e0054 */
[----:B------:R-:W3:Y:S04]  /*55610*/  LDL.LU R84, [R1+0x5318] ;  /* 0x0053180001547983 */ /* 0x000ee80000300800 */
[----:B------:R-:W4:Y:S04]  /*55620*/  LDL.LU R102, [R1+0x2398] ;  /* 0x0023980001667983 */ /* 0x000f280000300800 */
[----:B------:R-:W4:Y:S04]  /*55630*/  LDL.LU R103, [R1+0x239c] ;  /* 0x00239c0001677983 */ /* 0x000f280000300800 */
[----:B------:R-:W4:Y:S04]  /*55640*/  LDL.LU R88, [R1+0x23b0] ;  /* 0x0023b00001587983 */ /* 0x000f280000300800 */
[----:B------:R-:W4:Y:S01]  /*55650*/  LDL.LU R89, [R1+0x23b4] ;  /* 0x0023b40001597983 */ /* 0x000f220000300800 */
[----:B--2---:R-:W-:-:S03]  /*55660*/  IMAD.MOV.U32 R90, RZ, RZ, R85 ;  /* 0x000000ffff5a7224 */ /* 0x004fc600078e0055 */
[----:B------:R-:W2:Y:S01]  /*55670*/  LDL.LU R85, [R1+0x5314] ;  /* 0x0053140001557983 */ /* 0x000ea20000300800 */
[----:B---3--:R-:W-:-:S03]  /*55680*/  MOV R91, R84 ;  /* 0x00000054005b7202 */ /* 0x008fc60000000f00 */
[----:B------:R-:W3:Y:S04]  /*55690*/  LDL.LU R84, [R1+0x5310] ;  /* 0x0053100001547983 */ /* 0x000ee80000300800 */
[----:B------:R-:W4:Y:S04]  /*556a0*/  LDL.LU R80, [R1+0x23c0] ;  /* 0x0023c00001507983 */ /* 0x000f280000300800 */
[----:B------:R-:W4:Y:S04]  /*556b0*/  LDL.LU R81, [R1+0x23c4] ;  /* 0x0023c40001517983 */ /* 0x000f280000300800 */
[----:B------:R-:W4:Y:S04]  /*556c0*/  LDL.LU R82, [R1+0x23c8] ;  /* 0x0023c80001527983 */ /* 0x000f280000300800 */
[----:B------:R-:W4:Y:S04]  /*556d0*/  LDL.LU R83, [R1+0x23cc] ;  /* 0x0023cc0001537983 */ /* 0x000f280000300800 */
[----:B------:R-:W4:Y:S04]  /*556e0*/  LDL.LU R76, [R1+0x23d0] ;  /* 0x0023d000014c7983 */ /* 0x000f280000300800 */
[----:B------:R-:W4:Y:S01]  /*556f0*/  LDL.LU R77, [R1+0x23d4] ;  /* 0x0023d400014d7983 */ /* 0x000f220000300800 */
[----:B--2---:R-:W-:-:S02]  /*55700*/  IMAD.MOV.U32 R79, RZ, RZ, R85 ;  /* 0x000000ffff4f7224 */ /* 0x004fc400078e0055 */
[----:B---3--:R-:W-:Y:S02]  /*55710*/  IMAD.MOV.U32 R78, RZ, RZ, R84 ;  /* 0x000000ffff4e7224 */ /* 0x008fe400078e0054 */
[----:B------:R-:W2:Y:S04]  /*55720*/  LDL.LU R84, [R1+0x530c] ;  /* 0x00530c0001547983 */ /* 0x000ea80000300800 */
        /* <DEDUP_REMOVED lines=24> */
[----:B------:R-:W4:Y:S01]  /*558b0*/  LDL.LU R95, [R1+0x244c] ;  /* 0x00244c00015f7983 */ /* 0x000f220000300800 */
[----:B--2---:R-:W-:-:S03]  /*558c0*/  MOV R68, R84 ;  /* 0x0000005400447202 */ /* 0x004fc60000000f00 */
        /* <DEDUP_REMOVED lines=20> */
[----:B------:R-:W2:Y:S04]  /*55a10*/  LDL.LU R84, [R1+0x52e0] ;  /* 0x0052e00001547983 */ /* 0x000ea80000300800 */
[----:B------:R-:W3:Y:S04]  /*55a20*/  LDL.LU R40, [R1+0x20f0] ;  /* 0x0020f00001287983 */ /* 0x000ee80000300800 */
[----:B------:R-:W3:Y:S04]  /*55a30*/  LDL.LU R41, [R1+0x20f4] ;  /* 0x0020f40001297983 */ /* 0x000ee80000300800 */
[----:B------:R-:W3:Y:S04]  /*55a40*/  LDL.LU R42, [R1+0x20f8] ;  /* 0x0020f800012a7983 */ /* 0x000ee80000300800 */
[----:B------:R-:W3:Y:S04]  /*55a50*/  LDL.LU R43, [R1+0x20fc] ;  /* 0x0020fc00012b7983 */ /* 0x000ee80000300800 */
[----:B-1----:R-:W2:Y:S04]  /*55a60*/  LDL.LU R32, [R1+0x24d0] ;  /* 0x0024d00001207983 */ /* 0x002ea80000300800 */
        /* <DEDUP_REMOVED lines=38> */
[----:B------:R-:W-:Y:S08]  /*55cd0*/  HMMA.1688.F32.TF32 R56, R16, R208, R56 ;  /* 0x000000d01038723c */ /* 0x000ff00000081038 */
[C---:B--2---:R-:W-:Y:S08]  /*55ce0*/  HMMA.1688.F32.TF32 R32, R20.reuse, R116, R32 ;  /* 0x000000741420723c */ /* 0x044ff00000081020 */
[C---:B---3--:R-:W-:Y:S08]  /*55cf0*/  HMMA.1688.F32.TF32 R28, R20.reuse, R120, R28 ;  /* 0x00000078141c723c */ /* 0x048ff0000008101c */
[C---:B------:R-:W-:Y:S08]  /*55d00*/  HMMA.1688.F32.TF32 R36, R20.reuse, R112, R36 ;  /* 0x000000701424723c */ /* 0x040ff00000081024 */
[----:B------:R-:W-:Y:S07]  /*55d10*/  HMMA.1688.F32.TF32 R20, R20, R108, R40 ;  /* 0x0000006c1414723c */ /* 0x000fee0000081028 */
[----:B------:R1:W-:Y:S04]  /*55d20*/  STL.64 [R1+0x430], R28 ;  /* 0x0004301c01007387 */ /* 0x0003e80000100a00 */
[----:B------:R-:W-:Y:S04]  /*55d30*/  STL.64 [R1+0x438], R30 ;  /* 0x0004381e01007387 */ /* 0x000fe80000100a00 */
[----:B-1----:R-:W2:Y:S04]  /*55d40*/  LDL.LU.64 R28, [R1+0x52d8] ;  /* 0x0052d800011c7983 */ /* 0x002ea80000300a00 */
[----:B------:R1:W-:Y:S04]  /*55d50*/  STL.64 [R1+0x420], R32 ;  /* 0x0004202001007387 */ /* 0x0003e80000100a00 */
[----:B------:R-:W-:Y:S04]  /*55d60*/  STL.64 [R1+0x428], R34 ;  /* 0x0004282201007387 */ /* 0x000fe80000100a00 */
[----:B-1----:R-:W3:Y:S04]  /*55d70*/  LDL.LU.64 R32, [R1+0x52d0] ;  /* 0x0052d00001207983 */ /* 0x002ee80000300a00 */
[----:B------:R1:W-:Y:S04]  /*55d80*/  STL.64 [R1+0x410], R36 ;  /* 0x0004102401007387 */ /* 0x0003e80000100a00 */
[----:B------:R-:W-:Y:S04]  /*55d90*/  STL.64 [R1+0x418], R38 ;  /* 0x0004182601007387 */ /* 0x000fe80000100a00 */
[----:B-1----:R-:W4:Y:S04]  /*55da0*/  LDL.LU.64 R36, [R1+0x52c8] ;  /* 0x0052c80001247983 */ /* 0x002f280000300a00 */
[----:B------:R-:W2:Y:S04]  /*55db0*/  LDL.LU.64 R40, [R1+0x52c0] ;  /* 0x0052c00001287983 */ /* 0x000ea80000300a00 */
[----:B------:R1:W-:Y:S04]  /*55dc0*/  STL.64 [R1+0x160], R20 ;  /* 0x0001601401007387 */ /* 0x0003e80000100a00 */
[----:B------:R1:W-:Y:S04]  /*55dd0*/  STL.64 [R1+0x168], R22 ;  /* 0x0001681601007387 */ /* 0x0003e80000100a00 */
[----:B-1----:R-:W2:Y:S04]  /*55de0*/  LDL.LU R20, [R1+0x2430] ;  /* 0x0024300001147983 */ /* 0x002ea80000300800 */
[----:B------:R-:W2:Y:S04]  /*55df0*/  LDL.LU R21, [R1+0x2434] ;  /* 0x0024340001157983 */ /* 0x000ea80000300800 */
[----:B------:R-:W2:Y:S04]  /*55e00*/  LDL.LU R22, [R1+0x2438] ;  /* 0x0024380001167983 */ /* 0x000ea80000300800 */
[----:B------:R-:W2:Y:S01]  /*55e10*/  LDL.LU R23, [R1+0x243c] ;  /* 0x00243c0001177983 */ /* 0x000ea20000300800 */
        /* <DEDUP_REMOVED lines=8> */
[----:B------:R1:W-:Y:S04]  /*55ea0*/  STL.64 [R1+0x400], R44 ;  /* 0x0004002c01007387 */ /* 0x0003e80000100a00 */
[----:B------:R-:W-:Y:S03]  /*55eb0*/  STL.64 [R1+0x408], R46 ;  /* 0x0004082e01007387 */ /* 0x000fe60000100a00 */
[C---:B------:R-:W-:Y:S01]  /*55ec0*/  HMMA.1688.F32.TF32 R92, R16.reuse, R200, R92 ;  /* 0x000000c8105c723c */ /* 0x040fe2000008105c */
[----:B------:R-:W-:Y:S04]  /*55ed0*/  LDS R84, [R3+0x8380] ;  /* 0x0083800003547984 */ /* 0x000fe80000000800 */
[----:B-1----:R-:W3:Y:S04]  /*55ee0*/  LDL.LU.64 R44, [R1+0x52b8] ;  /* 0x0052b800012c7983 */ /* 0x002ee80000300a00 */
[----:B------:R1:W-:Y:S04]  /*55ef0*/  STL.64 [R1+0x3f0], R48 ;  /* 0x0003f03001007387 */ /* 0x0003e80000100a00 */
[----:B------:R-:W-:Y:S01]  /*55f00*/  STL.64 [R1+0x3f8], R50 ;  /* 0x0003f83201007387 */ /* 0x000fe20000100a00 */
[C---:B------:R-:W-:Y:S03]  /*55f10*/  HMMA.1688.F32.TF32 R248, R16.reuse, R188, R248 ;  /* 0x000000bc10f8723c */ /* 0x040fe600000810f8 */
[----:B------:R-:W-:Y:S04]  /*55f20*/  LDS R86, [R3+0xa380] ;  /* 0x00a3800003567984 */ /* 0x000fe80000000800 */
[----:B-1----:R-:W3:Y:S04]  /*55f30*/  LDL.LU.64 R48, [R1+0x52b0] ;  /* 0x0052b00001307983 */ /* 0x002ee80000300a00 */
[----:B------:R1:W-:Y:S04]  /*55f40*/  STL.64 [R1+0x3e0], R52 ;  /* 0x0003e03401007387 */ /* 0x0003e80000100a00 */
[----:B------:R-:W-:Y:S04]  /*55f50*/  STL.64 [R1+0x3e8], R54 ;  /* 0x0003e83601007387 */ /* 0x000fe80000100a00 */
[----:B------:R-:W-:Y:S04]  /*55f60*/  LDS R85, [R4+0x8380] ;  /* 0x0083800004557984 */ /* 0x000fe80000000800 */
[----:B-1----:R-:W3:Y:S04]  /*55f70*/  LDL.LU.64 R52, [R1+0x52a8] ;  /* 0x0052a80001347983 */ /* 0x002ee80000300a00 */
[----:B------:R1:W-:Y:S04]  /*55f80*/  STL.64 [R1+0x3d0], R56 ;  /* 0x0003d03801007387 */ /* 0x0003e80000100a00 */
[----:B------:R-:W-:Y:S04]  /*55f90*/  STL.64 [R1+0x3d8], R58 ;  /* 0x0003d83a01007387 */ /* 0x000fe80000100a00 */
[----:B------:R-:W2:Y:S04]  /*55fa0*/  LDS R87, [R4+0xa380] ;  /* 0x00a3800004577984 */ /* 0x000ea80000000800 */
[----:B-1----:R-:W3:Y:S04]  /*55fb0*/  LDL.LU.64 R56, [R1+0x52a0] ;  /* 0x0052a00001387983 */ /* 0x002ee80000300a00 */
[----:B------:R1:W-:Y:S04]  /*55fc0*/  STL.64 [R1+0x3c0], R60 ;  /* 0x0003c03c01007387 */ /* 0x0003e80000100a00 */
[----:B------:R-:W-:Y:S04]  /*55fd0*/  STL.64 [R1+0x3c8], R62 ;  /* 0x0003c83e01007387 */ /* 0x000fe80000100a00 */
        /* <DEDUP_REMOVED lines=9> */
[----:B-1----:R-:W3:Y:S01]  /*56070*/  LDL.LU.64 R92, [R1+0x5280] ;  /* 0x00528000015c7983 */ /* 0x002ee20000300a00 */
[C---:B--2---:R-:W-:Y:S11]  /*56080*/  HMMA.1688.F32.TF32 R20, R16.reuse, R196, R20 ;  /* 0x000000c41014723c */ /* 0x044ff60000081014 */
[----:B------:R-:W-:Y:S11]  /*56090*/  @!UPT UIADD3 URZ, URZ, URZ, URZ ;  /* 0x0000003f3f3ff290 */ /* 0x000ff6000fffe03f */
[----:B------:R-:W-:Y:S01]  /*560a0*/  @!UPT UIADD3 URZ, URZ, URZ, URZ ;  /* 0x0000003f3f3ff290 */ /* 0x000fe2000fffe03f */
[----:B------:R-:W-:Y:S04]  /*560b0*/  STL.64 [R1+0x380], R20 ;  /* 0x0003801401007387 */ /* 0x000fe80000100a00 */
[----:B------:R1:W-:Y:S02]  /*560c0*/  STL.64 [R1+0x388], R22 ;  /* 0x0003881601007387 */ /* 0x0003e40000100a00 */
[C---:B-1----:R-:W-:Y:S08]  /*560d0*/  HMMA.1688.F32.TF32 R20, R16.reuse, R192, R244 ;  /* 0x000000c01014723c */ /* 0x042ff000000810f4 */
[C---:B------:R-:W-:Y:S11]  /*560e0*/  HMMA.1688.F32.TF32 R244, R16.reuse, R184, R236 ;  /* 0x000000b810f4723c */ /* 0x040ff600000810ec */
[----:B------:R-:W-:Y:S04]  /*560f0*/  @!UPT UIADD3 URZ, URZ, URZ, URZ ;  /* 0x0000003f3f3ff290 */ /* 0x000fe8000fffe03f */
[----:B------:R-:W-:Y:S04]  /*56100*/  STL.64 [R1+0x370], R20 ;  /* 0x0003701401007387 */ /* 0x000fe80000100a00 */
[----:B------:R1:W-:Y:S02]  /*56110*/  STL.64 [R1+0x378], R22 ;  /* 0x0003781601007387 */ /* 0x0003e40000100a00 */
[C---:B-1----:R-:W-:Y:S02]  /*56120*/  HMMA.1688.F32.TF32 R20, R16.reuse, R180, R240 ;  /* 0x000000b41014723c */ /* 0x042fe400000810f0 */
[----:B------:R-:W-:Y:S04]  /*56130*/  STL.64 [R1+0x360], R248 ;  /* 0x000360f801007387 */ /* 0x000fe80000100a00 */
[----:B------:R-:W-:Y:S02]  /*56140*/  STL.64 [R1+0x368], R250 ;  /* 0x000368fa01007387 */ /* 0x000fe40000100a00 */
[C---:B------:R-:W-:Y:S02]  /*56150*/  HMMA.1688.F32.TF32 R236, R16.reuse, R176, R72 ;  /* 0x000000b010ec723c */ /* 0x040fe40000081048 */
[----:B------:R-:W-:Y:S04]  /*56160*/  STL.64 [R1+0x350], R244 ;  /* 0x000350f401007387 */ /* 0x000fe80000100a00 */
[----:B------:R-:W-:Y:S02]  /*56170*/  STL.64 [R1+0x358], R246 ;  /* 0x000358f601007387 */ /* 0x000fe40000100a00 */
[C---:B------:R-:W-:Y:S07]  /*56180*/  HMMA.1688.F32.TF32 R72, R16.reuse, R172, R76 ;  /* 0x000000ac1048723c */ /* 0x040fee000008104c */
[----:B------:R-:W-:Y:S04]  /*56190*/  STL.64 [R1+0x340], R20 ;  /* 0x0003401401007387 */ /* 0x000fe80000100a00 */
[----:B------:R1:W-:Y:S02]  /*561a0*/  STL.64 [R1+0x348], R22 ;  /* 0x0003481601007387 */ /* 0x0003e40000100a00 */
[C---:B-1----:R-:W-:Y:S02]  /*561b0*/  HMMA.1688.F32.TF32 R20, R16.reuse, R168, R80 ;  /* 0x000000a81014723c */ /* 0x042fe40000081050 */
[----:B------:R-:W-:Y:S04]  /*561c0*/  STL.64 [R1+0x330], R236 ;  /* 0x000330ec01007387 */ /* 0x000fe80000100a00 */
[----:B------:R-:W-:Y:S02]  /*561d0*/  STL.64 [R1+0x338], R238 ;  /* 0x000338ee01007387 */ /* 0x000fe40000100a00 */
[C---:B------:R-:W-:Y:S02]  /*561e0*/  HMMA.1688.F32.TF32 R76, R16.reuse, R164, R88 ;  /* 0x000000a4104c723c */ /* 0x040fe40000081058 */
[----:B------:R-:W-:Y:S04]  /*561f0*/  STL.64 [R1+0x320], R72 ;  /* 0x0003204801007387 */ /* 0x000fe80000100a00 */
[----:B------:R1:W-:Y:S09]  /*56200*/  STL.64 [R1+0x328], R74 ;  /* 0x0003284a01007387 */ /* 0x0003f20000100a00 */
[----:B------:R-:W-:Y:S01]  /*56210*/  STL.64 [R1+0x310], R20 ;  /* 0x0003101401007387 */ /* 0x000fe20000100a00 */
[C---:B-1----:R-:W-:Y:S03]  /*56220*/  HMMA.1688.F32.TF32 R72, R16.reuse, R160, R96 ;  /* 0x000000a01048723c */ /* 0x042fe60000081060 */
[----:B------:R1:W-:Y:S05]  /*56230*/  STL.64 [R1+0x318], R22 ;  /* 0x0003181601007387 */ /* 0x0003ea0000100a00 */
[C---:B-1----:R-:W-:Y:S01]  /*56240*/  HMMA.1688.F32.TF32 R20, R16.reuse, R156, R100 ;  /* 0x0000009c1014723c */ /* 0x042fe20000081064 */
[----:B------:R-:W-:Y:S04]  /*56250*/  STL.64 [R1+0x300], R76 ;  /* 0x0003004c01007387 */ /* 0x000fe80000100a00 */
[----:B------:R1:W-:Y:S10]  /*56260*/  STL.64 [R1+0x308], R78 ;  /* 0x0003084e01007387 */ /* 0x0003f40000100a00 */
[----:B------:R-:W-:Y:S04]  /*56270*/  STL.64 [R1+0x2f0], R72 ;  /* 0x0002f04801007387 */ /* 0x000fe80000100a00 */
[----:B------:R2:W-:Y:S01]  /*56280*/  STL.64 [R1+0x2f8], R74 ;  /* 0x0002f84a01007387 */ /* 0x0005e20000100a00 */
[C---:B-1----:R-:W-:Y:S03]  /*56290*/  HMMA.1688.F32.TF32 R76, R16.reuse, R152, R104 ;  /* 0x00000098104c723c */ /* 0x042fe60000081068 */
[----:B------:R-:W-:Y:S05]  /*562a0*/  STL.64 [R1+0x2e0], R20 ;  /* 0x0002e01401007387 */ /* 0x000fea0000100a00 */
[C---:B--2---:R-:W-:Y:S01]  /*562b0*/  HMMA.1688.F32.TF32 R72, R16.reuse, R148, R228 ;  /* 0x000000941048723c */ /* 0x044fe200000810e4 */
[----:B------:R1:W-:Y:S07]  /*562c0*/  STL.64 [R1+0x2e8], R22 ;  /* 0x0002e81601007387 */ /* 0x0003ee0000100a00 */
[----:B-1----:R-:W-:Y:S07]  /*562d0*/  HMMA.1688.F32.TF32 R20, R16, R144, R232 ;  /* 0x000000901014723c */ /* 0x002fee00000810e8 */
[----:B------:R1:W-:Y:S04]  /*562e0*/  STL.64 [R1+0x2d0], R76 ;  /* 0x0002d04c01007387 */ /* 0x0003e80000100a00 */
[----:B------:R2:W-:Y:S04]  /*562f0*/  STL.64 [R1+0x2d8], R78 ;  /* 0x0002d84e01007387 */ /* 0x0005e80000100a00 */
[----:B------:R-:W2:Y:S04]  /*56300*/  LDL.LU R240, [R1+0x2280] ;  /* 0x0022800001f07983 */ /* 0x000ea80000300800 */
[----:B------:R1:W-:Y:S01]  /*56310*/  STL.64 [R1+0x2c0], R72 ;  /* 0x0002c04801007387 */ /* 0x0003e20000100a00 */
[----:B---3--:R-:W-:-:S03]  /*56320*/  IMAD.MOV.U32 R242, RZ, RZ, R92 ;  /* 0x000000fffff27224 */ /* 0x008fc600078e005c */
[----:B------:R3:W-:Y:S01]  /*56330*/  STL.64 [R1+0x2c8], R74 ;  /* 0x0002c84a01007387 */ /* 0x0007e20000100a00 */
[----:B------:R-:W-:-:S03]  /*56340*/  MOV R243, R93 ;  /* 0x0000005d00f37202 */ /* 0x000fc60000000f00 */
[----:B------:R1:W-:Y:S04]  /*56350*/  STL.64 [R1+0x2b0], R20 ;  /* 0x0002b01401007387 */ /* 0x0003e80000100a00 */
[----:B------:R1:W-:Y:S04]  /*56360*/  STL.64 [R1+0x2b8], R22 ;  /* 0x0002b81601007387 */ /* 0x0003e80000100a00 */
[----:B------:R-:W2:Y:S04]  /*56370*/  LDL.LU R241, [R1+0x2284] ;  /* 0x0022840001f17983 */ /* 0x000ea80000300800 */
        /* <DEDUP_REMOVED lines=73> */
[C---:B------:R-:W-:Y:S03]  /*56810*/  HMMA.1688.F32.TF32 R104, R16.reuse, R116, R104 ;  /* 0x000000741068723c */ /* 0x040fe60000081068 */
[----:B------:R-:W-:Y:S04]  /*56820*/  STL.64 [R1+0x2a8], R74 ;  /* 0x0002a84a01007387 */ /* 0x000fe80000100a00 */
[----:B-1----:R-:W2:Y:S01]  /*56830*/  LDL.LU.64 R72, [R1+0x5268] ;  /* 0x0052680001487983 */ /* 0x002ea20000300a00 */
[----:B------:R-:W-:Y:S03]  /*56840*/  HMMA.1688.F32.TF32 R16, R16, R108, R232 ;  /* 0x0000006c1010723c */ /* 0x000fe600000810e8 */
[----:B------:R1:W-:Y:S04]  /*56850*/  STL.64 [R1+0x290], R76 ;  /* 0x0002904c01007387 */ /* 0x0003e80000100a00 */
[----:B------:R-:W-:Y:S04]  /*56860*/  STL.64 [R1+0x298], R78 ;  /* 0x0002984e01007387 */ /* 0x000fe80000100a00 */
[----:B-1----:R-:W3:Y:S04]  /*56870*/  LDL.LU.64 R76, [R1+0x5260] ;  /* 0x00526000014c7983 */ /* 0x002ee80000300a00 */
[----:B------:R1:W-:Y:S04]  /*56880*/  STL.64 [R1+0x280], R80 ;  /* 0x0002805001007387 */ /* 0x0003e80000100a00 */
[----:B------:R-:W-:Y:S04]  /*56890*/  STL.64 [R1+0x288], R82 ;  /* 0x0002885201007387 */ /* 0x000fe80000100a00 */
[----:B-1----:R-:W4:Y:S04]  /*568a0*/  LDL.LU.64 R80, [R1+0x5258] ;  /* 0x0052580001507983 */ /* 0x002f280000300a00 */
[----:B------:R1:W-:Y:S04]  /*568b0*/  STL.64 [R1+0x270], R88 ;  /* 0x0002705801007387 */ /* 0x0003e80000100a00 */
[----:B------:R-:W-:Y:S04]  /*568c0*/  STL.64 [R1+0x278], R90 ;  /* 0x0002785a01007387 */ /* 0x000fe80000100a00 */
[----:B-1----:R-:W2:Y:S04]  /*568d0*/  LDL.LU.64 R88, [R1+0x5250] ;  /* 0x0052500001587983 */ /* 0x002ea80000300a00 */
[----:B------:R1:W-:Y:S04]  /*568e0*/  STL.64 [R1+0x260], R96 ;  /* 0x0002606001007387 */ /* 0x0003e80000100a00 */
[----:B------:R-:W-:Y:S04]  /*568f0*/  STL.64 [R1+0x268], R98 ;  /* 0x0002686201007387 */ /* 0x000fe80000100a00 */
[----:B-1----:R-:W2:Y:S04]  /*56900*/  LDL.LU.64 R96, [R1+0x5248] ;  /* 0x0052480001607983 */ /* 0x002ea80000300a00 */
[----:B------:R1:W-:Y:S04]  /*56910*/  STL.64 [R1+0x250], R100 ;  /* 0x0002506401007387 */ /* 0x0003e80000100a00 */
[----:B------:R-:W-:Y:S01]  /*56920*/  STL.64 [R1+0x258], R102 ;  /* 0x0002586601007387 */ /* 0x000fe20000100a00 */
[C---:B------:R-:W-:Y:S08]  /*56930*/  HMMA.1688.F32.TF32 R92, R84.reuse, R224, R92 ;  /* 0x000000e0545c723c */ /* 0x040ff0000008105c */
[C---:B------:R-:W-:Y:S01]  /*56940*/  HMMA.1688.F32.TF32 R244, R84.reuse, R212, R244 ;  /* 0x000000d454f4723c */ /* 0x040fe200000810f4 */
[----:B-1----:R-:W2:Y:S04]  /*56950*/  LDL.LU.64 R100, [R1+0x5240] ;  /* 0x0052400001647983 */ /* 0x002ea80000300a00 */
[----:B------:R1:W-:Y:S04]  /*56960*/  STL.64 [R1+0x240], R104 ;  /* 0x0002406801007387 */ /* 0x0003e80000100a00 */
[----:B------:R-:W-:Y:S01]  /*56970*/  STL.64 [R1+0x248], R106 ;  /* 0x0002486a01007387 */ /* 0x000fe20000100a00 */
[C---:B------:R-:W-:Y:S08]  /*56980*/  HMMA.1688.F32.TF32 R24, R84.reuse, R8, R24 ;  /* 0x000000085418723c */ /* 0x040ff00000081018 */
[----:B------:R-:W-:Y:S01]  /*56990*/  HMMA.1688.F32.TF32 R28, R84, R200, R28 ;  /* 0x000000c8541c723c */ /* 0x000fe2000008101c */
[----:B-1----:R-:W2:Y:S04]  /*569a0*/  LDL.LU.64 R104, [R1+0x5238] ;  /* 0x0052380001687983 */ /* 0x002ea80000300a00 */
[----:B------:R-:W-:Y:S04]  /*569b0*/  STL.64 [R1+0x230], R228 ;  /* 0x000230e401007387 */ /* 0x000fe80000100a00 */
[----:B------:R1:W-:Y:S01]  /*569c0*/  STL.64 [R1+0x238], R230 ;  /* 0x000238e601007387 */ /* 0x0003e20000100a00 */
[----:B------:R-:W-:-:S02]  /*569d0*/  IMAD.MOV.U32 R74, RZ, RZ, R37 ;  /* 0x000000ffff4a7224 */ /* 0x000fc400078e0025 */
[----:B------:R-:W-:Y:S02]  /*569e0*/  IMAD.MOV.U32 R75, RZ, RZ, R36 ;  /* 0x000000ffff4b7224 */ /* 0x000fe400078e0024 */
[----:B------:R-:W-:Y:S02]  /*569f0*/  IMAD.MOV.U32 R58, RZ, RZ, R45 ;  /* 0x000000ffff3a7224 */ /* 0x000fe400078e002d */
[----:B------:R-:W-:Y:S01]  /*56a00*/  IMAD.MOV.U32 R59, RZ, RZ, R44 ;  /* 0x000000ffff3b7224 */ /* 0x000fe200078e002c */
[C---:B------:R-:W-:Y:S01]  /*56a10*/  HMMA.1688.F32.TF32 R32, R84.reuse, R196, R32 ;  /* 0x000000c45420723c */ /* 0x040fe20000081020 */
[----:B------:R-:W-:Y:S04]  /*56a20*/  LDS R102, [R3+0xa480] ;  /* 0x00a4800003667984 */ /* 0x000fe80000000800 */
[----:B-1----:R-:W2:Y:S04]  /*56a30*/  LDL.LU.64 R230, [R1+0x5230] ;  /* 0x0052300001e67983 */ /* 0x002ea80000300a00 */
[----:B------:R-:W2:Y:S04]  /*56a40*/  LDL.LU.64 R228, [R1+0x5228] ;  /* 0x0052280001e47983 */ /* 0x000ea80000300a00 */
[----:B------:R-:W2:Y:S04]  /*56a50*/  LDL.LU.64 R234, [R1+0x5220] ;  /* 0x0052200001ea7983 */ /* 0x000ea80000300a00 */
[----:B------:R-:W2:Y:S04]  /*56a60*/  LDL.LU.64 R232, [R1+0x5218] ;  /* 0x0052180001e87983 */ /* 0x000ea80000300a00 */
[----:B------:R1:W-:Y:S04]  /*56a70*/  STL.64 [R1+0x140], R16 ;  /* 0x0001401001007387 */ /* 0x0003e80000100a00 */
[----:B------:R1:W-:Y:S04]  /*56a80*/  STL.64 [R1+0x148], R18 ;  /* 0x0001481201007387 */ /* 0x0003e80000100a00 */
[----:B------:R-:W-:Y:S04]  /*56a90*/  LDS R103, [R4+0xa480] ;  /* 0x00a4800004677984 */ /* 0x000fe80000000800 */
[----:B-1----:R-:W2:Y:S04]  /*56aa0*/  LDL.LU R16, [R1+0x22d0] ;  /* 0x0022d00001107983 */ /* 0x002ea80000300800 */
[----:B------:R-:W2:Y:S04]  /*56ab0*/  LDL.LU R17, [R1+0x22d4] ;  /* 0x0022d40001117983 */ /* 0x000ea80000300800 */
[----:B------:R-:W2:Y:S04]  /*56ac0*/  LDL.LU R18, [R1+0x22d8] ;  /* 0x0022d80001127983 */ /* 0x000ea80000300800 */
[----:B------:R-:W2:Y:S04]  /*56ad0*/  LDL.LU R19, [R1+0x22dc] ;  /* 0x0022dc0001137983 */ /* 0x000ea80000300800 */
[----:B------:R-:W-:Y:S04]  /*56ae0*/  STL.64 [R1+0x130], R92 ;  /* 0x0001305c01007387 */ /* 0x000fe80000100a00 */
[----:B------:R-:W-:Y:S01]  /*56af0*/  STL.64 [R1+0x138], R94 ;  /* 0x0001385e01007387 */ /* 0x000fe20000100a00 */
[C---:B------:R-:W-:Y:S03]  /*56b00*/  HMMA.1688.F32.TF32 R56, R84.reuse, R172, R56 ;  /* 0x000000ac5438723c */ /* 0x040fe60000081038 */
        /* <DEDUP_REMOVED lines=9> */
[C---:B--2---:R-:W-:Y:S08]  /*56ba0*/  HMMA.1688.F32.TF32 R16, R84.reuse, R216, R20 ;  /* 0x000000d85410723c */ /* 0x044ff00000081014 */
[C---:B------:R-:W-:Y:S11]  /*56bb0*/  HMMA.1688.F32.TF32 R20, R84.reuse, R208, R248 ;  /* 0x000000d05414723c */ /* 0x040ff600000810f8 */
[----:B------:R-:W-:Y:S04]  /*56bc0*/  @!UPT UIADD3 URZ, URZ, URZ, URZ ;  /* 0x0000003f3f3ff290 */ /* 0x000fe8000fffe03f */
[----:B------:R-:W-:Y:S04]  /*56bd0*/  STL.64 [R1+0x210], R16 ;  /* 0x0002101001007387 */ /* 0x000fe80000100a00 */
[----:B------:R2:W-:Y:S02]  /*56be0*/  STL.64 [R1+0x218], R18 ;  /* 0x0002181201007387 */ /* 0x0005e40000100a00 */
[C---:B--2---:R-:W-:Y:S02]  /*56bf0*/  HMMA.1688.F32.TF32 R16, R84.reuse, R204, R236 ;  /* 0x000000cc5410723c */ /* 0x044fe400000810ec */
[----:B------:R-:W-:Y:S04]  /*56c00*/  STL.64 [R1+0x200], R244 ;  /* 0x000200f401007387 */ /* 0x000fe80000100a00 */
[----:B------:R-:W-:Y:S11]  /*56c10*/  STL.64 [R1+0x208], R246 ;  /* 0x000208f601007387 */ /* 0x000ff60000100a00 */
[----:B------:R-:W-:Y:S06]  /*56c20*/  @!UPT UIADD3 URZ, URZ, URZ, URZ ;  /* 0x0000003f3f3ff290 */ /* 0x000fec000fffe03f */
[----:B------:R-:W-:Y:S04]  /*56c30*/  STL.64 [R1+0x4e48], R18 ;  /* 0x004e481201007387 */ /* 0x000fe80000100a00 */
[----:B------:R-:W-:Y:S04]  /*56c40*/  STL.64 [R1+0x1f0], R20 ;  /* 0x0001f01401007387 */ /* 0x000fe80000100a00 */
[----:B------:R2:W-:Y:S02]  /*56c50*/  STL.64 [R1+0x1f8], R22 ;  /* 0x0001f81601007387 */ /* 0x0005e40000100a00 */
[C---:B--2---:R-:W-:Y:S02]  /*56c60*/  HMMA.1688.F32.TF32 R20, R84.reuse, R12, R240 ;  /* 0x0000000c5414723c */ /* 0x044fe400000810f0 */
[----:B------:R2:W-:Y:S11]  /*56c70*/  STL.64 [R1+0x4e40], R16 ;  /* 0x004e401001007387 */ /* 0x0005f60000100a00 */
[----:B------:R-:W-:Y:S10]  /*56c80*/  @!UPT UIADD3 URZ, URZ, URZ, URZ ;  /* 0x0000003f3f3ff290 */ /* 0x000ff4000fffe03f */
[----:B------:R-:W-:Y:S04]  /*56c90*/  STL.64 [R1+0x4e58], R22 ;  /* 0x004e581601007387 */ /* 0x000fe80000100a00 */
[----:B------:R-:W-:Y:S04]  /*56ca0*/  STL.64 [R1+0x4e50], R20 ;  /* 0x004e501401007387 */ /* 0x000fe80000100a00 */
[----:B------:R-:W-:Y:S04]  /*56cb0*/  STL.64 [R1+0x4e68], R26 ;  /* 0x004e681a01007387 */ /* 0x000fe80000100a00 */
[----:B------:R-:W-:Y:S04]  /*56cc0*/  STL.64 [R1+0x4e60], R24 ;  /* 0x004e601801007387 */ /* 0x000fe80000100a00 */
[----:B------:R-:W-:Y:S04]  /*56cd0*/  STL.64 [R1+0x4e78], R30 ;  /* 0x004e781e01007387 */ /* 0x000fe80000100a00 */
[----:B------:R1:W-:Y:S04]  /*56ce0*/  STL.64 [R1+0x4e70], R28 ;  /* 0x004e701c01007387 */ /* 0x0003e80000100a00 */
        /* <DEDUP_REMOVED lines=20> */
[C---:B------:R-:W-:Y:S03]  /*56e30*/  HMMA.1688.F32.TF32 R72, R84.reuse, R156, R72 ;  /* 0x0000009c5448723c */ /* 0x040fe60000081048 */
[----:B------:R-:W3:Y:S04]  /*56e40*/  LDL.LU R78, [R1+0x21a8] ;  /* 0x0021a800014e7983 */ /* 0x000ee80000300800 */
[----:B------:R-:W3:Y:S04]  /*56e50*/  LDL.LU R79, [R1+0x21ac] ;  /* 0x0021ac00014f7983 */ /* 0x000ee80000300800 */
[----:B------:R-:W-:Y:S04]  /*56e60*/  STL.64 [R1+0x4e88], R34 ;  /* 0x004e882201007387 */ /* 0x000fe80000100a00 */
[----:B------:R1:W-:Y:S01]  /*56e70*/  STL.64 [R1+0x4e80], R32 ;  /* 0x004e802001007387 */ /* 0x0003e20000100a00 */
[----:B----4-:R-:W-:Y:S01]  /*56e80*/  MOV R245, R81 ;  /* 0x0000005100f57202 */ /* 0x010fe20000000f00 */
[----:B------:R-:W-:Y:S01]  /*56e90*/  IMAD.MOV.U32 R246, RZ, RZ, R80 ;  /* 0x000000fffff67224 */ /* 0x000fe200078e0050 */
[C---:B--2---:R-:W-:Y:S08]  /*56ea0*/  HMMA.1688.F32.TF32 R40, R84.reuse, R188, R40 ;  /* 0x000000bc5428723c */ /* 0x044ff00000081028 */
[C---:B---3--:R-:W-:Y:S08]  /*56eb0*/  HMMA.1688.F32.TF32 R36, R84.reuse, R192, R36 ;  /* 0x000000c05424723c */ /* 0x048ff00000081024 */
[C---:B------:R-:W-:Y:S08]  /*56ec0*/  HMMA.1688.F32.TF32 R44, R84.reuse, R184, R44 ;  /* 0x000000b8542c723c */ /* 0x040ff0000008102c */
[C---:B------:R-:W-:Y:S08]  /*56ed0*/  HMMA.1688.F32.TF32 R48, R84.reuse, R180, R48 ;  /* 0x000000b45430723c */ /* 0x040ff00000081030 */
[C---:B------:R-:W-:Y:S08]  /*56ee0*/  HMMA.1688.F32.TF32 R52, R84.reuse, R176, R52 ;  /* 0x000000b05434723c */ /* 0x040ff00000081034 */
[C---:B------:R-:W-:Y:S08]  /*56ef0*/  HMMA.1688.F32.TF32 R60, R84.reuse, R168, R60 ;  /* 0x000000a8543c723c */ /* 0x040ff0000008103c */
[C---:B------:R-:W-:Y:S01]  /*56f00*/  HMMA.1688.F32.TF32 R64, R84.reuse, R164, R64 ;  /* 0x000000a45440723c */ /* 0x040fe20000081040 */
[----:B------:R-:W-:Y:S07]  /*56f10*/  STL.64 [R1+0x4e98], R38 ;  /* 0x004e982601007387 */ /* 0x000fee0000100a00 */
[C---:B------:R-:W-:Y:S01]  /*56f20*/  HMMA.1688.F32.TF32 R68, R84.reuse, R160, R68 ;  /* 0x000000a05444723c */ /* 0x040fe20000081044 */
[----:B------:R2:W-:Y:S04]  /*56f30*/  STL.64 [R1+0x4e90], R36 ;  /* 0x004e902401007387 */ /* 0x0005e80000100a00 */
[----:B------:R-:W-:Y:S04]  /*56f40*/  STL.64 [R1+0x4ea8], R42 ;  /* 0x004ea82a01007387 */ /* 0x000fe80000100a00 */
[----:B------:R-:W-:Y:S04]  /*56f50*/  STL.64 [R1+0x4ea0], R40 ;  /* 0x004ea02801007387 */ /* 0x000fe80000100a00 */
[----:B------:R-:W-:Y:S04]  /*56f60*/  STL.64 [R1+0x4eb8], R46 ;  /* 0x004eb82e01007387 */ /* 0x000fe80000100a00 */
[----:B------:R3:W-:Y:S04]  /*56f70*/  STL.64 [R1+0x4eb0], R44 ;  /* 0x004eb02c01007387 */ /* 0x0007e80000100a00 */
        /* <DEDUP_REMOVED lines=56> */
[C---:B------:R-:W-:Y:S11]  /*57300*/  HMMA.1688.F32.TF32 R76, R84.reuse, R152, R76 ;  /* 0x00000098544c723c */ /* 0x040ff6000008104c */
[----:B------:R-:W-:Y:S11]  /*57310*/  @!UPT UIADD3 URZ, URZ, URZ, URZ ;  /* 0x0000003f3f3ff290 */ /* 0x000ff6000fffe03f */
[----:B------:R-:W-:Y:S01]  /*57320*/  @!UPT UIADD3 URZ, URZ, URZ, URZ ;  /* 0x0000003f3f3ff290 */ /* 0x000fe2000fffe03f */
[----:B------:R-:W-:Y:S04]  /*57330*/  STL [R1+0x4dd4], R76 ;  /* 0x004dd44c01007387 */ /* 0x000fe80000100800 */
[----:B------:R-:W-:Y:S04]  /*57340*/  STL [R1+0x4dd0], R77 ;  /* 0x004dd04d01007387 */ /* 0x000fe80000100800 */
[----:B------:R-:W-:Y:S04]  /*57350*/  STL [R1+0x4dcc], R78 ;  /* 0x004dcc4e01007387 */ /* 0x000fe80000100800 */
[----:B------:R-:W-:Y:S04]  /*57360*/  STL [R1+0x4dc8], R79 ;  /* 0x004dc84f01007387 */ /* 0x000fe80000100800 */
[----:B------:R-:W2:Y:S04]  /*57370*/  LDL.LU R90, [R1+0x2018] ;  /* 0x00201800015a7983 */ /* 0x000ea80000300800 */
[----:B------:R-:W2:Y:S01]  /*57380*/  LDL.LU R91, [R1+0x201c] ;  /* 0x00201c00015b7983 */ /* 0x000ea20000300800 */
[C---:B---3--:R-:W-:Y:S08]  /*57390*/  HMMA.1688.F32.TF32 R80, R84.reuse, R148, R80 ;  /* 0x000000945450723c */ /* 0x048ff00000081050 */
[C---:B----4-:R-:W-:Y:S08]  /*573a0*/  HMMA.1688.F32.TF32 R44, R84.reuse, R144, R236 ;  /* 0x00000090542c723c */ /* 0x050ff000000810ec */
[C---:B------:R-:W-:Y:S07]  /*573b0*/  HMMA.1688.F32.TF32 R40, R84.reuse, R140, R240 ;  /* 0x0000008c5428723c */ /* 0x040fee00000810f0 */
[----:B------:R-:W-:Y:S04]  /*573c0*/  STL [R1+0x4dc4], R80 ;  /* 0x004dc45001007387 */ /* 0x000fe80000100800 */
[----:B------:R-:W-:Y:S04]  /*573d0*/  STL [R1+0x4dc0], R81 ;  /* 0x004dc05101007387 */ /* 0x000fe80000100800 */
[----:B------:R-:W-:Y:S04]  /*573e0*/  STL [R1+0x4dbc], R82 ;  /* 0x004dbc5201007387 */ /* 0x000fe80000100800 */
[----:B------:R-:W-:Y:S04]  /*573f0*/  STL [R1+0x4db8], R83 ;  /* 0x004db85301007387 */ /* 0x000fe80000100800 */
[----:B------:R-:W3:Y:S04]  /*57400*/  LDL.LU R236, [R1+0x2030] ;  /* 0x0020300001ec7983 */ /* 0x000ee80000300800 */
[----:B------:R-:W-:Y:S04]  /*57410*/  STL.64 [R1+0x2880], R44 ;  /* 0x0028802c01007387 */ /* 0x000fe80000100a00 */
[----:B------:R-:W-:Y:S04]  /*57420*/  STL.64 [R1+0x2888], R46 ;  /* 0x0028882e01007387 */ /* 0x000fe80000100a00 */
[----:B------:R-:W-:Y:S04]  /*57430*/  STL.64 [R1+0x2870], R40 ;  /* 0x0028702801007387 */ /* 0x000fe80000100a00 */
[----:B------:R2:W-:Y:S04]  /*57440*/  STL.64 [R1+0x2878], R42 ;  /* 0x0028782a01007387 */ /* 0x0005e80000100a00 */
[----:B------:R-:W3:Y:S04]  /*57450*/  LDL.LU R237, [R1+0x2034] ;  /* 0x0020340001ed7983 */ /* 0x000ee80000300800 */
[----:B------:R-:W3:Y:S04]  /*57460*/  LDL.LU R238, [R1+0x2038] ;  /* 0x0020380001ee7983 */ /* 0x000ee80000300800 */
[----:B------:R-:W3:Y:S04]  /*57470*/  LDL.LU R239, [R1+0x203c] ;  /* 0x00203c0001ef7983 */ /* 0x000ee80000300800 */
[----:B------:R-:W4:Y:S04]  /*57480*/  LDL.LU R240, [R1+0x2000] ;  /* 0x0020000001f07983 */ /* 0x000f280000300800 */
[----:B------:R-:W4:Y:S04]  /*57490*/  LDL.LU R241, [R1+0x2004] ;  /* 0x0020040001f17983 */ /* 0x000f280000300800 */
[----:B------:R-:W4:Y:S04]  /*574a0*/  LDL.LU R242, [R1+0x2008] ;  /* 0x0020080001f27983 */ /* 0x000f280000300800 */
[----:B------:R-:W4:Y:S01]  /*574b0*/  LDL.LU R243, [R1+0x200c] ;  /* 0x00200c0001f37983 */ /* 0x000f220000300800 */
[C---:B--2---:R-:W-:Y:S08]  /*574c0*/  HMMA.1688.F32.TF32 R40, R84.reuse, R136, R36 ;  /* 0x000000885428723c */ /* 0x044ff00000081024 */
        /* <DEDUP_REMOVED lines=10> */
[----:B------:R-:W2:Y:S04]  /*57570*/  LDL.LU R16, [R1+0x1ff0] ;  /* 0x001ff00001107983 */ /* 0x000ea80000300800 */
[----:B------:R-:W-:Y:S04]  /*57580*/  STL.64 [R1+0x1620], R28 ;  /* 0x0016201c01007387 */ /* 0x000fe80000100a00 */
[----:B------:R-:W-:Y:S04]  /*57590*/  STL.64 [R1+0x1628], R30 ;  /* 0x0016281e01007387 */ /* 0x000fe80000100a00 */
[----:B------:R-:W-:Y:S04]  /*575a0*/  STL.64 [R1+0x2840], R24 ;  /* 0x0028401801007387 */ /* 0x000fe80000100a00 */
[----:B------:R1:W-:Y:S04]  /*575b0*/  STL.64 [R1+0x2848], R26 ;  /* 0x0028481a01007387 */ /* 0x0003e80000100a00 */
[----:B------:R-:W2:Y:S04]  /*575c0*/  LDL.LU R17, [R1+0x1ff4] ;  /* 0x001ff40001117983 */ /* 0x000ea80000300800 */
[----:B------:R-:W2:Y:S01]  /*575d0*/  LDL.LU R18, [R1+0x1ff8] ;  /* 0x001ff80001127983 */ /* 0x000ea20000300800 */
[C---:B-1----:R-:W-:Y:S03]  /*575e0*/  HMMA.1688.F32.TF32 R24, R84.reuse, R116, R20 ;  /* 0x000000745418723c */ /* 0x042fe60000081014 */
[----:B------:R-:W2:Y:S05]  /*575f0*/  LDL.LU R19, [R1+0x1ffc] ;  /* 0x001ffc0001137983 */ /* 0x000eaa0000300800 */
[C---:B------:R-:W-:Y:S08]  /*57600*/  HMMA.1688.F32.TF32 R20, R84.reuse, R112, R244 ;  /* 0x000000705414723c */ /* 0x040ff000000810f4 */
[----:B------:R-:W-:Y:S07]  /*57610*/  HMMA.1688.F32.TF32 R84, R84, R108, R248 ;  /* 0x0000006c5454723c */ /* 0x000fee00000810f8 */
[----:B------:R-:W-:Y:S04]  /*57620*/  STL.64 [R1+0x2830], R24 ;  /* 0x0028301801007387 */ /* 0x000fe80000100a00 */
[----:B------:R3:W-:Y:S04]  /*57630*/  STL.64 [R1+0x2838], R26 ;  /* 0x0028381a01007387 */ /* 0x0007e80000100a00 */
[----:B------:R-:W2:Y:S04]  /*57640*/  LDL.LU R244, [R1+0x1fe0] ;  /* 0x001fe00001f47983 */ /* 0x000ea80000300800 */
[----:B------:R-:W-:Y:S04]  /*57650*/  STL.64 [R1+0x13c0], R20 ;  /* 0x0013c01401007387 */ /* 0x000fe80000100a00 */
[----:B------:R4:W-:Y:S04]  /*57660*/  STL.64 [R1+0x13c8], R22 ;  /* 0x0013c81601007387 */ /* 0x0009e80000100a00 */
[----:B------:R-:W2:Y:S04]  /*57670*/  LDL.LU R245, [R1+0x1fe4] ;  /* 0x001fe40001f57983 */ /* 0x000ea80000300800 */
[----:B------:R-:W2:Y:S04]  /*57680*/  LDL.LU R246, [R1+0x1fe8] ;  /* 0x001fe80001f67983 */ /* 0x000ea80000300800 */
[----:B------:R-:W2:Y:S01]  /*57690*/  LDL.LU R247, [R1+0x1fec] ;  /* 0x001fec0001f77983 */ /* 0x000ea20000300800 */
[C---:B------:R-:W-:Y:S03]  /*576a0*/  HMMA.1688.F32.TF32 R88, R92.reuse, R224, R88 ;  /* 0x000000e05c58723c */ /* 0x040fe60000081058 */
[----:B------:R1:W-:Y:S04]  /*576b0*/  STL.64 [R1+0x4da0], R86 ;  /* 0x004da05601007387 */ /* 0x0003e80000100a00 */
[----:B------:R1:W-:Y:S04]  /*576c0*/  STL.64 [R1+0x4d98], R84 ;  /* 0x004d985401007387 */ /* 0x0003e80000100a00 */
[----:B------:R-:W2:Y:S04]  /*576d0*/  LDL.LU R248, [R1+0x1fd0] ;  /* 0x001fd00001f87983 */ /* 0x000ea80000300800 */
[----:B------:R-:W2:Y:S08]  /*576e0*/  LDL.LU R249, [R1+0x1fd4] ;  /* 0x001fd40001f97983 */ /* 0x000eb00000300800 */
[----:B------:R1:W-:Y:S04]  /*576f0*/  STL.64 [R1+0x4db0], R90 ;  /* 0x004db05a01007387 */ /* 0x0003e80000100a00 */
[----:B------:R1:W-:Y:S01]  /*57700*/  STL.64 [R1+0x4da8], R88 ;  /* 0x004da85801007387 */ /* 0x0003e20000100a00 */
[C---:B---3--:R-:W-:Y:S03]  /*57710*/  HMMA.1688.F32.TF32 R24, R92.reuse, R220, R236 ;  /* 0x000000dc5c18723c */ /* 0x048fe600000810ec */
[----:B------:R-:W3:Y:S05]  /*57720*/  LDL.LU R236, [R1+0x1fc0] ;  /* 0x001fc00001ec7983 */ /* 0x000eea0000300800 */
[C---:B----4-:R-:W-:Y:S11]  /*57730*/  HMMA.1688.F32.TF32 R20, R92.reuse, R216, R240 ;  /* 0x000000d85c14723c */ /* 0x050ff600000810f0 */
[----:B------:R-:W-:Y:S04]  /*57740*/  @!UPT UIADD3 URZ, URZ, URZ, URZ ;  /* 0x0000003f3f3ff290 */ /* 0x000fe8000fffe03f */
[----:B------:R-:W-:Y:S04]  /*57750*/  STL.64 [R1+0x2820], R24 ;  /* 0x0028201801007387 */ /* 0x000fe80000100a00 */
[----:B------:R-:W-:Y:S04]  /*57760*/  STL.64 [R1+0x2828], R26 ;  /* 0x0028281a01007387 */ /* 0x000fe80000100a00 */
[----:B------:R-:W-:Y:S04]  /*57770*/  STL.64 [R1+0x2810], R20 ;  /* 0x0028101401007387 */ /* 0x000fe80000100a00 */
[----:B------:R-:W-:Y:S04]  /*57780*/  STL.64 [R1+0x2818], R22 ;  /* 0x0028181601007387 */ /* 0x000fe80000100a00 */
[----:B------:R-:W3:Y:S04]  /*57790*/  LDL.LU R237, [R1+0x1fc4] ;  /* 0x001fc40001ed7983 */ /* 0x000ee80000300800 */
[----:B------:R-:W3:Y:S04]  /*577a0*/  LDL.LU R238, [R1+0x1fc8] ;  /* 0x001fc80001ee7983 */ /* 0x000ee80000300800 */
[----:B------:R-:W3:Y:S04]  /*577b0*/  LDL.LU R239, [R1+0x1fcc] ;  /* 0x001fcc0001ef7983 */ /* 0x000ee80000300800 */
[----:B------:R-:W4:Y:S04]  /*577c0*/  LDL.LU R240, [R1+0x1fb0] ;  /* 0x001fb00001f07983 */ /* 0x000f280000300800 */
[----:B------:R-:W4:Y:S04]  /*577d0*/  LDL.LU R241, [R1+0x1fb4] ;  /* 0x001fb40001f17983 */ /* 0x000f280000300800 */
[----:B------:R-:W4:Y:S04]  /*577e0*/  LDL.LU R242, [R1+0x1fb8] ;  /* 0x001fb80001f27983 */ /* 0x000f280000300800 */
[----:B------:R-:W4:Y:S01]  /*577f0*/  LDL.LU R243, [R1+0x1fbc] ;  /* 0x001fbc0001f37983 */ /* 0x000f220000300800 */
[----:B--2---:R-:W-:Y:S01]  /*57800*/  HMMA.1688.F32.TF32 R16, R92, R212, R16 ;  /* 0x000000d45c10723c */ /* 0x004fe20000081010 */
[----:B------:R-:W-:-:S02]  /*57810*/  IMAD.MOV.U32 R250, RZ, RZ, R101 ;  /* 0x000000fffffa7224 */ /* 0x000fc400078e0065 */
[----:B------:R-:W-:Y:S01]  /*57820*/  IMAD.MOV.U32 R251, RZ, RZ, R100 ;  /* 0x000000fffffb7224 */ /* 0x000fe200078e0064 */
[----:B------:R-:W-:Y:S04]  /*57830*/  LDS R101, [R4+0x8480] ;  /* 0x0084800004657984 */ /* 0x000fe80000000800 */
[----:B------:R-:W2:Y:S11]  /*57840*/  LDS R100, [R3+0x8480] ;  /* 0x0084800003647984 */ /* 0x000eb60000000800 */
[----:B------:R-:W-:Y:S05]  /*57850*/  @!UPT UIADD3 URZ, URZ, URZ, URZ ;  /* 0x0000003f3f3ff290 */ /* 0x000fea000fffe03f */
[----:B-1----:R-:W-:Y:S01]  /*57860*/  IMAD.MOV.U32 R87, RZ, RZ, R16 ;  /* 0x000000ffff577224 */ /* 0x002fe200078e0010 */
[----:B------:R-:W-:Y:S01]  /*57870*/  MOV R84, R19 ;  /* 0x0000001300547202 */ /* 0x000fe20000000f00 */
[----:B------:R-:W-:Y:S02]  /*57880*/  IMAD.MOV.U32 R86, RZ, RZ, R17 ;  /* 0x000000ffff567224 */ /* 0x000fe400078e0011 */
[----:B------:R-:W-:Y:S02]  /*57890*/  IMAD.MOV.U32 R85, RZ, RZ, R18 ;  /* 0x000000ffff557224 */ /* 0x000fe400078e0012 */
[C---:B------:R-:W-:Y:S01]  /*578a0*/  HMMA.1688.F32.TF32 R16, R92.reuse, R208, R244 ;  /* 0x000000d05c10723c */ /* 0x040fe200000810f4 */
[----:B------:R-:W-:Y:S04]  /*578b0*/  STL [R1+0x4de4], R84 ;  /* 0x004de45401007387 */ /* 0x000fe80000100800 */
[----:B------:R-:W-:Y:S11]  /*578c0*/  STL [R1+0x4de0], R86 ;  /* 0x004de05601007387 */ /* 0x000ff60000100800 */
[----:B------:R-:W-:Y:S08]  /*578d0*/  @!UPT UIADD3 URZ, URZ, URZ, URZ ;  /* 0x0000003f3f3ff290 */ /* 0x000ff0000fffe03f */
[----:B------:R-:W-:Y:S02]  /*578e0*/  IMAD.MOV.U32 R91, RZ, RZ, R16 ;  /* 0x000000ffff5b7224 */ /* 0x000fe400078e0010 */
[----:B------:R-:W-:Y:S02]  /*578f0*/  IMAD.MOV.U32 R90, RZ, RZ, R17 ;  /* 0x000000ffff5a7224 */ /* 0x000fe400078e0011 */
[----:B------:R-:W-:Y:S02]  /*57900*/  IMAD.MOV.U32 R89, RZ, RZ, R18 ;  /* 0x000000ffff597224 */ /* 0x000fe400078e0012 */
[----:B------:R-:W-:Y:S02]  /*57910*/  IMAD.MOV.U32 R88, RZ, RZ, R19 ;  /* 0x000000ffff587224 */ /* 0x000fe400078e0013 */
[----:B------:R-:W-:Y:S01]  /*57920*/  HMMA.1688.F32.TF32 R16, R92, R204, R248 ;  /* 0x000000cc5c10723c */ /* 0x000fe200000810f8 */
[----:B------:R1:W-:Y:S04]  /*57930*/  STL [R1+0x4ddc], R87 ;  /* 0x004ddc5701007387 */ /* 0x0003e80000100800 */
[----:B------:R1:W-:Y:S04]  /*57940*/  STL [R1+0x4dd8], R85 ;  /* 0x004dd85501007387 */ /* 0x0003e80000100800 */
[----:B------:R-:W-:Y:S04]  /*57950*/  STL [R1+0x4df4], R88 ;  /* 0x004df45801007387 */ /* 0x000fe80000100800 */
[----:B------:R-:W-:Y:S04]  /*57960*/  STL [R1+0x4df0], R89 ;  /* 0x004df05901007387 */ /* 0x000fe80000100800 */
[----:B------:R-:W-:Y:S04]  /*57970*/  STL [R1+0x4dec], R90 ;  /* 0x004dec5a01007387 */ /* 0x000fe80000100800 */
[----:B------:R-:W-:Y:S03]  /*57980*/  STL [R1+0x4de8], R91 ;  /* 0x004de85b01007387 */ /* 0x000fe60000100800 */
[----:B-1----:R-:W-:Y:S01]  /*57990*/  IMAD.MOV.U32 R87, RZ, RZ, R16 ;  /* 0x000000ffff577224 */ /* 0x002fe200078e0010 */
[----:B------:R1:W-:Y:S01]  /*579a0*/  STL.64 [R1+0x27f8], R18 ;  /* 0x0027f81201007387 */ /* 0x0003e20000100a00 */
[----:B------:R-:W-:-:S03]  /*579b0*/  IMAD.MOV.U32 R85, RZ, RZ, R17 ;  /* 0x000000ffff557224 */ /* 0x000fc600078e0011 */
[----:B------:R-:W2:Y:S04]  /*579c0*/  LDL.LU R16, [R1+0x1fa0] ;  /* 0x001fa00001107983 */ /* 0x000ea80000300800 */
[----:B------:R-:W2:Y:S04]  /*579d0*/  LDL.LU R17, [R1+0x1fa4] ;  /* 0x001fa40001117983 */ /* 0x000ea80000300800 */
[----:B-1----:R-:W2:Y:S04]  /*579e0*/  LDL.LU R18, [R1+0x1fa8] ;  /* 0x001fa80001127983 */ /* 0x002ea80000300800 */
[----:B------:R-:W2:Y:S04]  /*579f0*/  LDL.LU R19, [R1+0x1fac] ;  /* 0x001fac0001137983 */ /* 0x000ea80000300800 */
[----:B------:R-:W-:Y:S04]  /*57a00*/  STL [R1+0x4dfc], R85 ;  /* 0x004dfc5501007387 */ /* 0x000fe80000100800 */
[----:B------:R-:W-:Y:S01]  /*57a10*/  STL [R1+0x4df8], R87 ;  /* 0x004df85701007387 */ /* 0x000fe20000100800 */
[----:B---3--:R-:W-:Y:S11]  /*57a20*/  HMMA.1688.F32.TF32 R20, R92, R12, R236 ;  /* 0x0000000c5c14723c */ /* 0x008ff600000810ec */
[----:B------:R-:W-:Y:S11]  /*57a30*/  @!UPT UIADD3 URZ, URZ, URZ, URZ ;  /* 0x0000003f3f3ff290 */ /* 0x000ff6000fffe03f */
[----:B------:R-:W-:Y:S01]  /*57a40*/  @!UPT UIADD3 URZ, URZ, URZ, URZ ;  /* 0x0000003f3f3ff290 */ /* 0x000fe2000fffe03f */
[----:B------:R-:W-:Y:S04]  /*57a50*/  STL.64 [R1+0x27e0], R20 ;  /* 0x0027e01401007387 */ /* 0x000fe80000100a00 */
[----:B------:R4:W-:Y:S04]  /*57a60*/  STL [R1+0x27e8], R22 ;  /* 0x0027e81601007387 */ /* 0x0009e80000100800 */
[----:B------:R-:W3:Y:S04]  /*57a70*/  LDL.LU R244, [R1+0x1f90] ;  /* 0x001f900001f47983 */ /* 0x000ee80000300800 */
[----:B------:R-:W3:Y:S04]  /*57a80*/  LDL.LU R245, [R1+0x1f94] ;  /* 0x001f940001f57983 */ /* 0x000ee80000300800 */
[----:B------:R-:W3:Y:S04]  /*57a90*/  LDL.LU R246, [R1+0x1f98] ;  /* 0x001f980001f67983 */ /* 0x000ee80000300800 */
[----:B------:R-:W3:Y:S01]  /*57aa0*/  LDL.LU R247, [R1+0x1f9c] ;  /* 0x001f9c0001f77983 */ /* 0x000ee20000300800 */
[----:B------:R-:W-:-:S05]  /*57ab0*/  MOV R76, R23 ;  /* 0x00000017004c7202 */ /* 0x000fca0000000f00 */
[----:B------:R-:W-:Y:S04]  /*57ac0*/  STL [R1+0x4e00], R76 ;  /* 0x004e004c01007387 */ /* 0x000fe80000100800 */
        /* <DEDUP_REMOVED lines=8> */
[----:B----4-:R-:W-:Y:S03]  /*57b50*/  HMMA.1688.F32.TF32 R20, R92, R8, R240 ;  /* 0x000000085c14723c */ /* 0x010fe600000810f0 */
[----:B------:R-:W4:Y:S04]  /*57b60*/  LDL.LU R240, [R1+0x1f60] ;  /* 0x001f600001f07983 */ /* 0x000f280000300800 */
[----:B------:R-:W4:Y:S04]  /*57b70*/  LDL.LU R241, [R1+0x1f64] ;  /* 0x001f640001f17983 */ /* 0x000f280000300800 */
[----:B------:R-:W4:Y:S04]  /*57b80*/  LDL.LU R242, [R1+0x1f68] ;  /* 0x001f680001f27983 */ /* 0x000f280000300800 */
[----:B------:R-:W4:Y:S09]  /*57b90*/  LDL.LU R243, [R1+0x1f6c] ;  /* 0x001f6c0001f37983 */ /* 0x000f320000300800 */
[----:B------:R-:W-:-:S02]  /*57ba0*/  IMAD.MOV.U32 R86, RZ, RZ, R23 ;  /* 0x000000ffff567224 */ /* 0x000fc400078e0017 */
[----:B------:R-:W-:Y:S02]  /*57bb0*/  IMAD.MOV.U32 R84, RZ, RZ, R22 ;  /* 0x000000ffff547224 */ /* 0x000fe400078e0016 */
[----:B------:R-:W-:Y:S02]  /*57bc0*/  IMAD.MOV.U32 R91, RZ, RZ, R21 ;  /* 0x000000ffff5b7224 */ /* 0x000fe400078e0015 */
[----:B------:R-:W-:Y:S01]  /*57bd0*/  IMAD.MOV.U32 R90, RZ, RZ, R20 ;  /* 0x000000ffff5a7224 */ /* 0x000fe200078e0014 */
[----:B------:R-:W-:Y:S04]  /*57be0*/  STL [R1+0x4e10], R86 ;  /* 0x004e105601007387 */ /* 0x000fe80000100800 */
[----:B------:R1:W-:Y:S04]  /*57bf0*/  STL [R1+0x4e0c], R84 ;  /* 0x004e0c5401007387 */ /* 0x0003e80000100800 */
[----:B------:R1:W-:Y:S01]  /*57c00*/  STL [R1+0x4e08], R91 ;  /* 0x004e085b01007387 */ /* 0x0003e20000100800 */
[C---:B--2---:R-:W-:Y:S11]  /*57c10*/  HMMA.1688.F32.TF32 R16, R92.reuse, R200, R16 ;  /* 0x000000c85c10723c */ /* 0x044ff60000081010 */
[----:B------:R-:W-:Y:S11]  /*57c20*/  @!UPT UIADD3 URZ, URZ, URZ, URZ ;  /* 0x0000003f3f3ff290 */ /* 0x000ff6000fffe03f */
[----:B------:R-:W-:Y:S02]  /*57c30*/  @!UPT UIADD3 URZ, URZ, URZ, URZ ;  /* 0x0000003f3f3ff290 */ /* 0x000fe4000fffe03f */
[----:B------:R-:W-:Y:S01]  /*57c40*/  IMAD.MOV.U32 R85, RZ, RZ, R16 ;  /* 0x000000ffff557224 */ /* 0x000fe200078e0010 */
[----:B------:R-:W-:Y:S01]  /*57c50*/  MOV R88, R18 ;  /* 0x0000001200587202 */ /* 0x000fe20000000f00 */
[----:B------:R-:W-:Y:S02]  /*57c60*/  IMAD.MOV.U32 R87, RZ, RZ, R17 ;  /* 0x000000ffff577224 */ /* 0x000fe400078e0011 */
[----:B------:R-:W-:Y:S01]  /*57c70*/  IMAD.MOV.U32 R89, RZ, RZ, R19 ;  /* 0x000000ffff597224 */ /* 0x000fe200078e0013 */
[----:B------:R2:W-:Y:S04]  /*57c80*/  STL [R1+0x4e04], R90 ;  /* 0x004e045a01007387 */ /* 0x0005e80000100800 */
[----:B------:R-:W-:Y:S04]  /*57c90*/  STL [R1+0x4e20], R89 ;  /* 0x004e205901007387 */ /* 0x000fe80000100800 */
[----:B------:R-:W-:Y:S04]  /*57ca0*/  STL [R1+0x4e1c], R88 ;  /* 0x004e1c5801007387 */ /* 0x000fe80000100800 */
[----:B------:R-:W-:Y:S04]  /*57cb0*/  STL [R1+0x4e18], R87 ;  /* 0x004e185701007387 */ /* 0x000fe80000100800 */
[----:B------:R-:W-:Y:S01]  /*57cc0*/  STL [R1+0x4e14], R85 ;  /* 0x004e145501007387 */ /* 0x000fe20000100800 */
[C---:B---3--:R-:W-:Y:S11]  /*57cd0*/  HMMA.1688.F32.TF32 R16, R92.reuse, R196, R244 ;  /* 0x000000c45c10723c */ /* 0x048ff600000810f4 */
[----:B------:R-:W-:Y:S11]  /*57ce0*/  @!UPT UIADD3 URZ, URZ, URZ, URZ ;  /* 0x0000003f3f3ff290 */ /* 0x000ff6000fffe03f */
[----:B------:R-:W-:Y:S02]  /*57cf0*/  @!UPT UIADD3 URZ, URZ, URZ, URZ ;  /* 0x0000003f3f3ff290 */ /* 0x000fe4000fffe03f */
[----:B-1----:R-:W-:Y:S02]  /*57d00*/  IMAD.MOV.U32 R84, RZ, RZ, R16 ;  /* 0x000000ffff547224 */ /* 0x002fe400078e0010 */
[----:B------:R-:W-:Y:S02]  /*57d10*/  IMAD.MOV.U32 R91, RZ, RZ, R17 ;  /* 0x000000ffff5b7224 */ /* 0x000fe400078e0011 */
[----:B--2---:R-:W-:Y:S02]  /*57d20*/  IMAD.MOV.U32 R90, RZ, RZ, R18 ;  /* 0x000000ffff5a7224 */ /* 0x004fe400078e0012 */
[----:B------:R-:W-:Y:S02]  /*57d30*/  IMAD.MOV.U32 R76, RZ, RZ, R19 ;  /* 0x000000ffff4c7224 */ /* 0x000fe400078e0013 */
[----:B------:R-:W-:Y:S03]  /*57d40*/  HMMA.1688.F32.TF32 R16, R92, R192, R248 ;  /* 0x000000c05c10723c */ /* 0x000fe600000810f8 */
[----:B------:R-:W-:Y:S04]  /*57d50*/  STL [R1+0x4e30], R76 ;  /* 0x004e304c01007387 */ /* 0x000fe80000100800 */
[----:B------:R-:W-:Y:S04]  /*57d60*/  STL [R1+0x4e2c], R90 ;  /* 0x004e2c5a01007387 */ /* 0x000fe80000100800 */
[----:B------:R-:W-:Y:S04]  /*57d70*/  STL [R1+0x4e28], R91 ;  /* 0x004e285b01007387 */ /* 0x000fe80000100800 */
[----:B------:R-:W-:Y:S08]  /*57d80*/  STL [R1+0x4e24], R84 ;  /* 0x004e245401007387 */ /* 0x000ff00000100800 */
[----:B------:R1:W-:Y:S01]  /*57d90*/  STL [R1+0x152c], R19 ;  /* 0x00152c1301007387 */ /* 0x0003e20000100800 */
[----:B------:R-:W-:Y:S01]  /*57da0*/  IMAD.MOV.U32 R77, RZ, RZ, R16 ;  /* 0x000000ffff4d7224 */ /* 0x000fe200078e0010 */
[----:B------:R-:W-:Y:S01]  /*57db0*/  MOV R78, R17 ;  /* 0x00000011004e7202 */ /* 0x000fe20000000f00 */
[----:B------:R-:W-:-:S02]  /*57dc0*/  IMAD.MOV.U32 R79, RZ, RZ, R18 ;  /* 0x000000ffff4f7224 */ /* 0x000fc400078e0012 */
[----:B-1----:R-:W-:Y:S03]  /*57dd0*/  HMMA.1688.F32.TF32 R16, R92, R188, R236 ;  /* 0x000000bc5c10723c */ /* 0x002fe600000810ec */
[----:B------:R1:W-:Y:S04]  /*57de0*/  STL [R1+0x4e3c], R79 ;  /* 0x004e3c4f01007387 */ /* 0x0003e80000100800 */
[----:B------:R2:W-:Y:S04]  /*57df0*/  STL [R1+0x4e38], R78 ;  /* 0x004e384e01007387 */ /* 0x0005e80000100800 */
[----:B------:R3:W-:Y:S04]  /*57e00*/  STL [R1+0x4e34], R77 ;  /* 0x004e344d01007387 */ /* 0x0007e80000100800 */
[----:B------:R-:W2:Y:S04]  /*57e10*/  LDL.LU R98, [R1+0x1e08] ;  /* 0x001e080001627983 */ /* 0x000ea80000300800 */
[----:B------:R-:W2:Y:S04]  /*57e20*/  LDL.LU R99, [R1+0x1e0c] ;  /* 0x001e0c0001637983 */ /* 0x000ea80000300800 */
[----:B------:R-:W2:Y:S01]  /*57e30*/  LDL.LU R236, [R1+0x1e20] ;  /* 0x001e200001ec7983 */ /* 0x000ea20000300800 */
[----:B------:R-:W-:-:S03]  /*57e40*/  IMAD.MOV.U32 R88, RZ, RZ, R16 ;  /* 0x000000ffff587224 */ /* 0x000fc600078e0010 */
[----:B------:R-:W2:Y:S01]  /*57e50*/  LDL.LU R237, [R1+0x1e24] ;  /* 0x001e240001ed7983 */ /* 0x000ea20000300800 */
[----:B------:R-:W-:Y:S02]  /*57e60*/  IMAD.MOV.U32 R87, RZ, RZ, R17 ;  /* 0x000000ffff577224 */ /* 0x000fe400078e0011 */
[----:B------:R-:W-:Y:S01]  /*57e70*/  IMAD.MOV.U32 R85, RZ, RZ, R18 ;  /* 0x000000ffff557224 */ /* 0x000fe200078e0012 */
[----:B------:R-:W2:Y:S01]  /*57e80*/  LDL.LU R238, [R1+0x1e28] ;  /* 0x001e280001ee7983 */ /* 0x000ea20000300800 */
[----:B------:R-:W-:Y:S02]  /*57e90*/  IMAD.MOV.U32 R86, RZ, RZ, R19 ;  /* 0x000000ffff567224 */ /* 0x000fe400078e0013 */
[----:B----4-:R-:W-:Y:S01]  /*57ea0*/  HMMA.1688.F32.TF32 R16, R92, R184, R240 ;  /* 0x000000b85c10723c */ /* 0x010fe200000810f0 */
[----:B------:R-:W4:Y:S04]  /*57eb0*/  LDL.LU R239, [R1+0x1e2c] ;  /* 0x001e2c0001ef7983 */ /* 0x000f280000300800 */
[----:B------:R-:W2:Y:S04]  /*57ec0*/  LDL.LU R248, [R1+0x1e30] ;  /* 0x001e300001f87983 */ /* 0x000ea80000300800 */
[----:B------:R-:W2:Y:S04]  /*57ed0*/  LDL.LU R249, [R1+0x1e34] ;  /* 0x001e340001f97983 */ /* 0x000ea80000300800 */
[----:B------:R-:W2:Y:S04]  /*57ee0*/  LDL.LU R250, [R1+0x1e38] ;  /* 0x001e380001fa7983 */ /* 0x000ea80000300800 */
[----:B------:R-:W2:Y:S04]  /*57ef0*/  LDL.LU R251, [R1+0x1e3c] ;  /* 0x001e3c0001fb7983 */ /* 0x000ea80000300800 */
[----:B------:R-:W2:Y:S04]  /*57f00*/  LDL.LU R244, [R1+0x1e40] ;  /* 0x001e400001f47983 */ /* 0x000ea80000300800 */
[----:B------:R-:W2:Y:S01]  /*57f10*/  LDL.LU R245, [R1+0x1e44] ;  /* 0x001e440001f57983 */ /* 0x000ea20000300800 */
[----:B------:R-:W-:Y:S01]  /*57f20*/  IMAD.MOV.U32 R90, RZ, RZ, R16 ;  /* 0x000000ffff5a7224 */ /* 0x000fe200078e0010 */
[----:B------:R-:W-:-:S02]  /*57f30*/  MOV R91, R17 ;  /* 0x00000011005b7202 */ /* 0x000fc40000000f00 */
        /* <DEDUP_REMOVED lines=64> */
[----:B------:R-:W-:Y:S04]  /*58340*/  STL.64 [R1+0x4f48], R90 ;  /* 0x004f485a01007387 */ /* 0x000fe80000100a00 */
[----:B------:R-:W-:Y:S04]  /*58350*/  STL.64 [R1+0x4f40], R88 ;  /* 0x004f405801007387 */ /* 0x000fe80000100a00 */
[----:B------:R-:W-:Y:S04]  /*58360*/  STL.64 [R1+0x4f38], R86 ;  /* 0x004f385601007387 */ /* 0x000fe80000100a00 */
[----:B------:R-:W-:Y:S01]  /*58370*/  STL.64 [R1+0x4f30], R84 ;  /* 0x004f305401007387 */ /* 0x000fe20000100a00 */
[C---:B--2---:R-:W-:Y:S11]  /*58380*/  HMMA.1688.F32.TF32 R68, R92.reuse, R180, R68 ;  /* 0x000000b45c44723c */ /* 0x044ff60000081044 */
[----:B------:R-:W-:Y:S11]  /*58390*/  @!UPT UIADD3 URZ, URZ, URZ, URZ ;  /* 0x0000003f3f3ff290 */ /* 0x000ff6000fffe03f */
[----:B------:R-:W-:Y:S02]  /*583a0*/  @!UPT UIADD3 URZ, URZ, URZ, URZ ;  /* 0x0000003f3f3ff290 */ /* 0x000fe4000fffe03f */
[----:B-1----:R-:W-:Y:S02]  /*583b0*/  IMAD.MOV.U32 R79, RZ, RZ, R68 ;  /* 0x000000ffff4f7224 */ /* 0x002fe400078e0044 */
[----:B------:R-:W-:Y:S02]  /*583c0*/  IMAD.MOV.U32 R78, RZ, RZ, R69 ;  /* 0x000000ffff4e7224 */ /* 0x000fe400078e0045 */
[----:B---3--:R-:W-:Y:S02]  /*583d0*/  IMAD.MOV.U32 R77, RZ, RZ, R70 ;  /* 0x000000ffff4d7224 */ /* 0x008fe400078e0046 */
[----:B------:R-:W-:Y:S01]  /*583e0*/  IMAD.MOV.U32 R76, RZ, RZ, R71 ;  /* 0x000000ffff4c7224 */ /* 0x000fe200078e0047 */
[----:B------:R-:W-:Y:S01]  /*583f0*/  STL.64 [R1+0x4f58], R78 ;  /* 0x004f584e01007387 */ /* 0x000fe20000100a00 */
[C---:B----4-:R-:W-:Y:S03]  /*58400*/  HMMA.1688.F32.TF32 R68, R92.reuse, R176, R240 ;  /* 0x000000b05c44723c */ /* 0x050fe600000810f0 */
[----:B------:R-:W-:Y:S04]  /*58410*/  STL.64 [R1+0x4f50], R76 ;  /* 0x004f504c01007387 */ /* 0x000fe80000100a00 */
[----:B------:R-:W2:Y:S04]  /*58420*/  LDL.LU R240, [R1+0x1e10] ;  /* 0x001e100001f07983 */ /* 0x000ea80000300800 */
[----:B------:R-:W2:Y:S04]  /*58430*/  LDL.LU R241, [R1+0x1e14] ;  /* 0x001e140001f17983 */ /* 0x000ea80000300800 */
[----:B------:R-:W2:Y:S04]  /*58440*/  LDL.LU R242, [R1+0x1e18] ;  /* 0x001e180001f27983 */ /* 0x000ea80000300800 */
[----:B------:R-:W2:Y:S01]  /*58450*/  LDL.LU R243, [R1+0x1e1c] ;  /* 0x001e1c0001f37983 */ /* 0x000ea20000300800 */
[C---:B------:R-:W-:Y:S08]  /*58460*/  HMMA.1688.F32.TF32 R56, R92.reuse, R164, R56 ;  /* 0x000000a45c38723c */ /* 0x040ff00000081038 */
[C---:B------:R-:W-:Y:S08]  /*58470*/  HMMA.1688.F32.TF32 R52, R92.reuse, R160, R52 ;  /* 0x000000a05c34723c */ /* 0x040ff00000081034 */
[C---:B------:R-:W-:Y:S08]  /*58480*/  HMMA.1688.F32.TF32 R60, R92.reuse, R168, R60 ;  /* 0x000000a85c3c723c */ /* 0x040ff0000008103c */
[----:B------:R-:W-:Y:S01]  /*58490*/  HMMA.1688.F32.TF32 R64, R92, R172, R64 ;  /* 0x000000ac5c40723c */ /* 0x000fe20000081040 */
[----:B------:R-:W-:-:S07]  /*584a0*/  IMAD.MOV.U32 R82, RZ, RZ, R70 ;  /* 0x000000ffff527224 */ /* 0x000fce00078e0046 */
[C---:B------:R-:W-:Y:S08]  /*584b0*/  HMMA.1688.F32.TF32 R44, R92.reuse, R152, R44 ;  /* 0x000000985c2c723c */ /* 0x040ff0000008102c */
[----:B------:R-:W-:Y:S01]  /*584c0*/  HMMA.1688.F32.TF32 R48, R92, R156, R48 ;  /* 0x0000009c5c30723c */ /* 0x000fe20000081030 */
[----:B------:R-:W-:Y:S01]  /*584d0*/  IMAD.MOV.U32 R83, RZ, RZ, R71 ;  /* 0x000000ffff537224 */ /* 0x000fe200078e0047 */
[----:B------:R-:W-:Y:S01]  /*584e0*/  MOV R80, R68 ;  /* 0x0000004400507202 */ /* 0x000fe20000000f00 */
[----:B------:R-:W-:-:S05]  /*584f0*/  IMAD.MOV.U32 R81, RZ, RZ, R69 ;  /* 0x000000ffff517224 */ /* 0x000fca00078e0045 */
        /* <DEDUP_REMOVED lines=33> */
[C---:B-1----:R-:W-:Y:S03]  /*58710*/  HMMA.1688.F32.TF32 R24, R92.reuse, R120, R244 ;  /* 0x000000785c18723c */ /* 0x042fe600000810f4 */
[----:B------:R-:W-:Y:S04]  /*58720*/  STL.64 [R1+0x26e0], R16 ;  /* 0x0026e01001007387 */ /* 0x000fe80000100a00 */
[----:B------:R1:W-:Y:S01]  /*58730*/  STL.64 [R1+0x26e8], R18 ;  /* 0x0026e81201007387 */ /* 0x0003e20000100a00 */
[C---:B---3--:R-:W-:Y:S08]  /*58740*/  HMMA.1688.F32.TF32 R20, R92.reuse, R116, R248 ;  /* 0x000000745c14723c */ /* 0x048ff000000810f8 */
[C---:B-1----:R-:W-:Y:S08]  /*58750*/  HMMA.1688.F32.TF32 R16, R92.reuse, R112, R236 ;  /* 0x000000705c10723c */ /* 0x042ff000000810ec */
[----:B------:R-:W-:Y:S01]  /*58760*/  HMMA.1688.F32.TF32 R92, R92, R108, R96 ;  /* 0x0000006c5c5c723c */ /* 0x000fe20000081060 */
[----:B------:R-:W-:Y:S04]  /*58770*/  STL.64 [R1+0x26d0], R24 ;  /* 0x0026d01801007387 */ /* 0x000fe80000100a00 */
[----:B------:R-:W-:Y:S03]  /*58780*/  STL.64 [R1+0x26d8], R26 ;  /* 0x0026d81a01007387 */ /* 0x000fe60000100a00 */
[C---:B------:R-:W-:Y:S01]  /*58790*/  HMMA.1688.F32.TF32 R96, R100.reuse, R224, R232 ;  /* 0x000000e06460723c */ /* 0x040fe200000810e8 */
[----:B------:R-:W-:Y:S04]  /*587a0*/  STL.64 [R1+0x26c0], R20 ;  /* 0x0026c01401007387 */ /* 0x000fe80000100a00 */
[----:B------:R-:W-:Y:S04]  /*587b0*/  STL.64 [R1+0x26c8], R22 ;  /* 0x0026c81601007387 */ /* 0x000fe80000100a00 */
[----:B------:R-:W-:Y:S04]  /*587c0*/  LDS R232, [R3+0x8500] ;  /* 0x0085000003e87984 */ /* 0x000fe80000000800 */
[----:B------:R-:W-:Y:S04]  /*587d0*/  LDS R234, [R3+0xa500] ;  /* 0x00a5000003ea7984 */ /* 0x000fe80000000800 */
[----:B------:R-:W-:Y:S04]  /*587e0*/  STL [R1+0x4d84], R92 ;  /* 0x004d845c01007387 */ /* 0x000fe80000100800 */
[----:B------:R-:W-:Y:S04]  /*587f0*/  STL.64 [R1+0x13a0], R16 ;  /* 0x0013a01001007387 */ /* 0x000fe80000100a00 */
[----:B------:R2:W-:Y:S04]  /*58800*/  STL.64 [R1+0x13a8], R18 ;  /* 0x0013a81201007387 */ /* 0x0005e80000100a00 */
[----:B------:R-:W-:Y:S04]  /*58810*/  STL [R1+0x4d80], R93 ;  /* 0x004d805d01007387 */ /* 0x000fe80000100800 */
[----:B------:R-:W-:Y:S04]  /*58820*/  STL [R1+0x4d7c], R94 ;  /* 0x004d7c5e01007387 */ /* 0x000fe80000100800 */
[----:B------:R-:W-:Y:S04]  /*58830*/  STL [R1+0x4d78], R95 ;  /* 0x004d785f01007387 */ /* 0x000fe80000100800 */
[----:B------:R-:W-:Y:S04]  /*58840*/  STL [R1+0x4d94], R96 ;  /* 0x004d946001007387 */ /* 0x000fe80000100800 */
[----:B------:R-:W-:Y:S04]  /*58850*/  STL [R1+0x4d90], R97 ;  /* 0x004d906101007387 */ /* 0x000fe80000100800 */
[----:B------:R-:W-:Y:S04]  /*58860*/  STL [R1+0x4d8c], R98 ;  /* 0x004d8c6201007387 */ /* 0x000fe80000100800 */
[----:B------:R-:W-:Y:S04]  /*58870*/  STL [R1+0x4d88], R99 ;  /* 0x004d886301007387 */ /* 0x000fe80000100800 */
[----:B------:R-:W3:Y:S04]  /*58880*/  LDL.LU R236, [R1+0x1ce0] ;  /* 0x001ce00001ec7983 */ /* 0x000ee80000300800 */
[----:B------:R-:W-:Y:S04]  /*58890*/  LDS R233, [R4+0x8500] ;  /* 0x0085000004e97984 */ /* 0x000fe80000000800 */
[----:B------:R-:W1:Y:S01]  /*588a0*/  LDS R235, [R4+0xa500] ;  /* 0x00a5000004eb7984 */ /* 0x000e620000000800 */
        /* <DEDUP_REMOVED lines=79> */
[----:B------:R-:W4:Y:S01]  /*58da0*/  LDL.LU R243, [R1+0x1cdc] ;  /* 0x001cdc0001f37983 */ /* 0x000f220000300800 */
[C---:B---3--:R-:W-:Y:S08]  /*58db0*/  HMMA.1688.F32.TF32 R68, R100.reuse, R212, R68 ;  /* 0x000000d46444723c */ /* 0x048ff00000081044 */
[C---:B------:R-:W-:Y:S08]  /*58dc0*/  HMMA.1688.F32.TF32 R72, R100.reuse, R216, R72 ;  /* 0x000000d86448723c */ /* 0x040ff00000081048 */
[C---:B------:R-:W-:Y:S08]  /*58dd0*/  HMMA.1688.F32.TF32 R64, R100.reuse, R208, R64 ;  /* 0x000000d06440723c */ /* 0x040ff00000081040 */
[----:B------:R-:W-:Y:S07]  /*58de0*/  HMMA.1688.F32.TF32 R60, R100, R204, R60 ;  /* 0x000000cc643c723c */ /* 0x000fee000008103c */
[----:B------:R-:W-:Y:S04]  /*58df0*/  STL.64 [R1+0x1380], R72 ;  /* 0x0013804801007387 */ /* 0x000fe80000100a00 */
[----:B------:R-:W-:Y:S05]  /*58e00*/  STL.64 [R1+0x1388], R74 ;  /* 0x0013884a01007387 */ /* 0x000fea0000100a00 */
[----:B------:R-:W-:Y:S01]  /*58e10*/  IMAD.MOV.U32 R98, RZ, RZ, R66 ;  /* 0x000000ffff627224 */ /* 0x000fe200078e0042 */
[----:B------:R-:W-:-:S07]  /*58e20*/  MOV R99, R67 ;  /* 0x0000004300637202 */ /* 0x000fce0000000f00 */
[----:B------:R-:W-:Y:S02]  /*58e30*/  IMAD.MOV.U32 R92, RZ, RZ, R60 ;  /* 0x000000ffff5c7224 */ /* 0x000fe400078e003c */
[----:B------:R-:W-:Y:S02]  /*58e40*/  IMAD.MOV.U32 R93, RZ, RZ, R61 ;  /* 0x000000ffff5d7224 */ /* 0x000fe400078e003d */
[----:B------:R-:W-:Y:S02]  /*58e50*/  IMAD.MOV.U32 R94, RZ, RZ, R62 ;  /* 0x000000ffff5e7224 */ /* 0x000fe400078e003e */
[----:B------:R-:W-:Y:S02]  /*58e60*/  IMAD.MOV.U32 R95, RZ, RZ, R63 ;  /* 0x000000ffff5f7224 */ /* 0x000fe400078e003f */
[C---:B------:R-:W-:Y:S08]  /*58e70*/  HMMA.1688.F32.TF32 R60, R100.reuse, R12, R56 ;  /* 0x0000000c643c723c */ /* 0x040ff00000081038 */
[C---:B------:R-:W-:Y:S08]  /*58e80*/  HMMA.1688.F32.TF32 R56, R100.reuse, R8, R52 ;  /* 0x000000086438723c */ /* 0x040ff00000081034 */
[C---:B------:R-:W-:Y:S08]  /*58e90*/  HMMA.1688.F32.TF32 R52, R100.reuse, R200, R48 ;  /* 0x000000c86434723c */ /* 0x040ff00000081030 */
[----:B------:R-:W-:Y:S01]  /*58ea0*/  HMMA.1688.F32.TF32 R48, R100, R196, R44 ;  /* 0x000000c46430723c */ /* 0x000fe2000008102c */
[----:B------:R-:W-:-:S07]  /*58eb0*/  IMAD.MOV.U32 R96, RZ, RZ, R64 ;  /* 0x000000ffff607224 */ /* 0x000fce00078e0040 */
[----:B------:R-:W-:Y:S01]  /*58ec0*/  HMMA.1688.F32.TF32 R44, R100, R192, R40 ;  /* 0x000000c0642c723c */ /* 0x000fe20000081028 */
[----:B------:R-:W-:-:S07]  /*58ed0*/  IMAD.MOV.U32 R97, RZ, RZ, R65 ;  /* 0x000000ffff617224 */ /* 0x000fce00078e0041 */
        /* <DEDUP_REMOVED lines=12> */
[C---:B--2---:R-:W-:Y:S01]  /*58fa0*/  HMMA.1688.F32.TF32 R20, R100.reuse, R168, R16 ;  /* 0x000000a86414723c */ /* 0x044fe20000081010 */
        /* <DEDUP_REMOVED lines=26> */
[----:B----4-:R-:W-:Y:S07]  /*59150*/  HMMA.1688.F32.TF32 R16, R100, R152, R240 ;  /* 0x000000986410723c */ /* 0x010fee00000810f0 */
[----:B------:R-:W-:Y:S04]  /*59160*/  STL.64 [R1+0x25f0], R24 ;  /* 0x0025f01801007387 */ /* 0x000fe80000100a00 */
[----:B------:R-:W-:Y:S04]  /*59170*/  STL.64 [R1+0x25f8], R26 ;  /* 0x0025f81a01007387 */ /* 0x000fe80000100a00 */
[----:B------:R-:W2:Y:S04]  /*59180*/  LDL.LU R236, [R1+0x1b80] ;  /* 0x001b800001ec7983 */ /* 0x000ea80000300800 */
[----:B------:R3:W-:Y:S01]  /*59190*/  STL.64 [R1+0x25e0], R20 ;  /* 0x0025e01401007387 */ /* 0x0007e20000100a00 */
[----:B------:R-:W-:-:S03]  /*591a0*/  IMAD.MOV.U32 R238, RZ, RZ, R104 ;  /* 0x000000ffffee7224 */ /* 0x000fc600078e0068 */
[----:B------:R4:W-:Y:S01]  /*591b0*/  STL.64 [R1+0x25e8], R22 ;  /* 0x0025e81601007387 */ /* 0x0009e20000100a00 */
[----:B------:R-:W-:-:S03]  /*591c0*/  IMAD.MOV.U32 R239, RZ, RZ, R105 ;  /* 0x000000ffffef7224 */ /* 0x000fc600078e0069 */
        /* <DEDUP_REMOVED lines=8> */
[----:B------:R-:W4:Y:S01]  /*59250*/  LDL.LU R251, [R1+0x1b9c] ;  /* 0x001b9c0001fb7983 */ /* 0x000f220000300800 */
[----:B--2---:R-:W-:-:S03]  /*59260*/  MOV R244, R104 ;  /* 0x0000006800f47202 */ /* 0x004fc60000000f00 */
[----:B------:R-:W4:Y:S01]  /*59270*/  LDL.LU R104, [R1+0x51f4] ;  /* 0x0051f40001687983 */ /* 0x000f220000300800 */
[----:B---3--:R-:W-:-:S03]  /*59280*/  IMAD.MOV.U32 R245, RZ, RZ, R105 ;  /* 0x000000fffff57224 */ /* 0x008fc600078e0069 */
[----:B------:R-:W2:Y:S04]  /*59290*/  LDL.LU R105, [R1+0x51f0] ;  /* 0x0051f00001697983 */ /* 0x000ea80000300800 */
[----:B------:R-:W3:Y:S04]  /*592a0*/  LDL.LU R246, [R1+0x1ba8] ;  /* 0x001ba80001f67983 */ /* 0x000ee80000300800 */
[----:B------:R-:W3:Y:S04]  /*592b0*/  LDL.LU R247, [R1+0x1bac] ;  /* 0x001bac0001f77983 */ /* 0x000ee80000300800 */
[----:B------:R-:W3:Y:S04]  /*592c0*/  LDL.LU R20, [R1+0x1bc0] ;  /* 0x001bc00001147983 */ /* 0x000ee80000300800 */
[----:B------:R-:W3:Y:S01]  /*592d0*/  LDL.LU R21, [R1+0x1bc4] ;  /* 0x001bc40001157983 */ /* 0x000ee20000300800 */
[----:B----4-:R-:W-:-:S03]  /*592e0*/  IMAD.MOV.U32 R22, RZ, RZ, R104 ;  /* 0x000000ffff167224 */ /* 0x010fc600078e0068 */
[----:B------:R-:W4:Y:S01]  /*592f0*/  LDL.LU R104, [R1+0x51ec] ;  /* 0x0051ec0001687983 */ /* 0x000f220000300800 */
[----:B--2---:R-:W-:-:S03]  /*59300*/  IMAD.MOV.U32 R23, RZ, RZ, R105 ;  /* 0x000000ffff177224 */ /* 0x004fc600078e0069 */
[----:B------:R-:W2:Y:S04]  /*59310*/  LDL.LU R105, [R1+0x51e8] ;  /* 0x0051e80001697983 */ /* 0x000ea80000300800 */
        /* <DEDUP_REMOVED lines=10> */
[----:B----4-:R-:W-:Y:S02]  /*593c0*/  IMAD.MOV.U32 R31, RZ, RZ, R104 ;  /* 0x000000ffff1f7224 */ /* 0x010fe400078e0068 */
[----:B--2---:R-:W-:Y:S02]  /*593d0*/  IMAD.MOV.U32 R30, RZ, RZ, R105 ;  /* 0x000000ffff1e7224 */ /* 0x004fe400078e0069 */
        /* <DEDUP_REMOVED lines=66> */
[C---:B---3--:R-:W-:Y:S08]  /*59800*/  HMMA.1688.F32.TF32 R52, R100.reuse, R120, R52 ;  /* 0x000000786434723c */ /* 0x048ff00000081034 */
[C---:B------:R-:W-:Y:S08]  /*59810*/  HMMA.1688.F32.TF32 R60, R100.reuse, R128, R60 ;  /* 0x00000080643c723c */ /* 0x040ff0000008103c */
[C---:B------:R-:W-:Y:S08]  /*59820*/  HMMA.1688.F32.TF32 R64, R100.reuse, R132, R64 ;  /* 0x000000846440723c */ /* 0x040ff00000081040 */
[C---:B------:R-:W-:Y:S08]  /*59830*/  HMMA.1688.F32.TF32 R68, R100.reuse, R136, R68 ;  /* 0x000000886444723c */ /* 0x040ff00000081044 */
[C---:B------:R-:W-:Y:S08]  /*59840*/  HMMA.1688.F32.TF32 R76, R100.reuse, R144, R88 ;  /* 0x00000090644c723c */ /* 0x040ff00000081058 */
[C---:B------:R-:W-:Y:S08]  /*59850*/  HMMA.1688.F32.TF32 R80, R100.reuse, R148, R84 ;  /* 0x000000946450723c */ /* 0x040ff00000081054 */
[C---:B------:R-:W-:Y:S08]  /*59860*/  HMMA.1688.F32.TF32 R72, R100.reuse, R140, R72 ;  /* 0x0000008c6448723c */ /* 0x040ff00000081048 */
[C---:B------:R-:W-:Y:S07]  /*59870*/  HMMA.1688.F32.TF32 R56, R100.reuse, R124, R56 ;  /* 0x0000007c6438723c */ /* 0x040fee0000081038 */
        /* <DEDUP_REMOVED lines=23> */
[C---:B-1----:R-:W-:Y:S01]  /*599f0*/  HMMA.1688.F32.TF32 R44, R232.reuse, R220, R40 ;  /* 0x000000dce82c723c */ /* 0x042fe20000081028 */
[----:B------:R-:W-:Y:S04]  /*59a00*/  STL.64 [R1+0x4f90], R100 ;  /* 0x004f906401007387 */ /* 0x000fe80000100a00 */
[----:B------:R-:W-:Y:S03]  /*59a10*/  LDS R228, [R3+0x8580] ;  /* 0x0085800003e47984 */ /* 0x000fe60000000800 */
[C---:B------:R-:W-:Y:S01]  /*59a20*/  HMMA.1688.F32.TF32 R40, R232.reuse, R216, R36 ;  /* 0x000000d8e828723c */ /* 0x040fe20000081024 */
[----:B------:R-:W-:Y:S04]  /*59a30*/  LDS R230, [R3+0xa580] ;  /* 0x00a5800003e67984 */ /* 0x000fe80000000800 */
[----:B------:R-:W-:Y:S03]  /*59a40*/  LDS R229, [R4+0x8580] ;  /* 0x0085800004e57984 */ /* 0x000fe60000000800 */
[C---:B------:R-:W-:Y:S01]  /*59a50*/  HMMA.1688.F32.TF32 R36, R232.reuse, R212, R32 ;  /* 0x000000d4e824723c */ /* 0x040fe20000081020 */
[----:B------:R-:W1:Y:S07]  /*59a60*/  LDS R231, [R4+0xa580] ;  /* 0x00a5800004e77984 */ /* 0x000e6e0000000800 */
        /* <DEDUP_REMOVED lines=28> */
[----:B------:R-:W2:Y:S04]  /*59c30*/  LDL.LU R236, [R1+0x19f0] ;  /* 0x0019f00001ec7983 */ /* 0x000ea80000300800 */
[----:B------:R-:W-:Y:S04]  /*59c40*/  STL.64 [R1+0x24d0], R20 ;  /* 0x0024d01401007387 */ /* 0x000fe80000100a00 */
[----:B------:R-:W-:Y:S04]  /*59c50*/  STL.64 [R1+0x24d8], R22 ;  /* 0x0024d81601007387 */ /* 0x000fe80000100a00 */
[----:B------:R3:W-:Y:S04]  /*59c60*/  STL.64 [R1+0x24c0], R16 ;  /* 0x0024c01001007387 */ /* 0x0007e80000100a00 */
[----:B------:R4:W-:Y:S04]  /*59c70*/  STL.64 [R1+0x24c8], R18 ;  /* 0x0024c81201007387 */ /* 0x0009e80000100a00 */
[----:B------:R-:W2:Y:S04]  /*59c80*/  LDL.LU R237, [R1+0x19f4] ;  /* 0x0019f40001ed7983 */ /* 0x000ea80000300800 */
[----:B------:R-:W2:Y:S04]  /*59c90*/  LDL.LU R238, [R1+0x19f8] ;  /* 0x0019f80001ee7983 */ /* 0x000ea80000300800 */
[----:B------:R-:W2:Y:S04]  /*59ca0*/  LDL.LU R239, [R1+0x19fc] ;  /* 0x0019fc0001ef7983 */ /* 0x000ea80000300800 */
[----:B---3--:R-:W1:Y:S04]  /*59cb0*/  LDL.LU R16, [R1+0x1a10] ;  /* 0x001a100001107983 */ /* 0x008e680000300800 */
[----:B------:R-:W1:Y:S04]  /*59cc0*/  LDL.LU R17, [R1+0x1a14] ;  /* 0x001a140001117983 */ /* 0x000e680000300800 */
[----:B----4-:R-:W1:Y:S04]  /*59cd0*/  LDL.LU R18, [R1+0x1a18] ;  /* 0x001a180001127983 */ /* 0x010e680000300800 */
[----:B------:R-:W1:Y:S04]  /*59ce0*/  LDL.LU R19, [R1+0x1a1c] ;  /* 0x001a1c0001137983 */ /* 0x000e680000300800 */
        /* <DEDUP_REMOVED lines=94> */
[C---:B------:R-:W-:Y:S08]  /*5a2d0*/  HMMA.1688.F32.TF32 R32, R232.reuse, R120, R32 ;  /* 0x00000078e820723c */ /* 0x040ff00000081020 */
        /* <DEDUP_REMOVED lines=11> */
[C---:B------:R-:W-:Y:S03]  /*5a390*/  HMMA.1688.F32.TF32 R80, R232.reuse, R168, R84 ;  /* 0x000000a8e850723c */ /* 0x040fe60000081054 */
[----:B------:R2:W-:Y:S05]  /*5a3a0*/  STL.64 [R1+0x24b8], R94 ;  /* 0x0024b85e01007387 */ /* 0x0005ea0000100a00 */
[C---:B------:R-:W-:Y:S08]  /*5a3b0*/  HMMA.1688.F32.TF32 R72, R232.reuse, R160, R72 ;  /* 0x000000a0e848723c */ /* 0x040ff00000081048 */
[C---:B--2---:R-:W-:Y:S08]  /*5a3c0*/  HMMA.1688.F32.TF32 R92, R232.reuse, R172, R76 ;  /* 0x000000ace85c723c */ /* 0x044ff0000008104c */
        /* <DEDUP_REMOVED lines=10> */
[----:B------:R-:W-:Y:S01]  /*5a470*/  STL.64 [R1+0x2478], R82 ;  /* 0x0024785201007387 */ /* 0x000fe20000100a00 */
[----:B------:R-:W-:Y:S03]  /*5a480*/  HMMA.1688.F32.TF32 R24, R232, R112, R24 ;  /* 0x00000070e818723c */ /* 0x000fe60000081018 */
[----:B------:R-:W-:Y:S04]  /*5a490*/  STL.64 [R1+0x2460], R76 ;  /* 0x0024604c01007387 */ /* 0x000fe80000100a00 */
[----:B------:R-:W-:Y:S04]  /*5a4a0*/  STL.64 [R1+0x2468], R78 ;  /* 0x0024684e01007387 */ /* 0x000fe80000100a00 */
[----:B------:R-:W-:Y:S04]  /*5a4b0*/  STL.64 [R1+0x2450], R72 ;  /* 0x0024504801007387 */ /* 0x000fe80000100a00 */
[----:B------:R-:W-:Y:S04]  /*5a4c0*/  STL.64 [R1+0x2458], R74 ;  /* 0x0024584a01007387 */ /* 0x000fe80000100a00 */
[----:B------:R-:W-:Y:S01]  /*5a4d0*/  STL.64 [R1+0x2440], R68 ;  /* 0x0024404401007387 */ /* 0x000fe20000100a00 */
[C---:B-1----:R-:W-:Y:S03]  /*5a4e0*/  HMMA.1688.F32.TF32 R16, R228.reuse, R224, R16 ;  /* 0x000000e0e410723c */ /* 0x042fe60000081010 */
        /* <DEDUP_REMOVED lines=28> */
[----:B------:R-:W-:Y:S04]  /*5a6b0*/  LDS R232, [R3+0x8600] ;  /* 0x0086000003e87984 */ /* 0x000fe80000000800 */
[----:B------:R-:W-:Y:S01]  /*5a6c0*/  LDS R234, [R3+0xa600] ;  /* 0x00a6000003ea7984 */ /* 0x000fe20000000800 */
[C---:B--2---:R-:W-:Y:S03]  /*5a6d0*/  HMMA.1688.F32.TF32 R16, R228.reuse, R216, R248 ;  /* 0x000000d8e410723c */ /* 0x044fe600000810f8 */
[----:B------:R-:W-:Y:S04]  /*5a6e0*/  STL.64 [R1+0x51c8], R218 ;  /* 0x0051c8da01007387 */ /* 0x000fe80000100a00 */
[----:B------:R-:W-:Y:S04]  /*5a6f0*/  LDS R233, [R4+0x8600] ;  /* 0x0086000004e97984 */ /* 0x000fe80000000800 */
[----:B------:R-:W1:Y:S04]  /*5a700*/  LDS R235, [R4+0xa600] ;  /* 0x00a6000004eb7984 */ /* 0x000e680000000800 */
[----:B------:R-:W-:Y:S04]  /*5a710*/  STL.64 [R1+0x2380], R20 ;  /* 0x0023801401007387 */ /* 0x000fe80000100a00 */
[----:B------:R2:W-:Y:S04]  /*5a720*/  STL.64 [R1+0x2388], R22 ;  /* 0x0023881601007387 */ /* 0x0005e80000100a00 */
[----:B------:R-:W-:Y:S04]  /*5a730*/  STL.64 [R1+0x51c0], R216 ;  /* 0x0051c0d801007387 */ /* 0x000fe80000100a00 */
[----:B------:R-:W-:Y:S01]  /*5a740*/  STL.64 [R1+0x2370], R16 ;  /* 0x0023701001007387 */ /* 0x000fe20000100a00 */
[C---:B--2---:R-:W-:Y:S03]  /*5a750*/  HMMA.1688.F32.TF32 R20, R228.reuse, R212, R236 ;  /* 0x000000d4e414723c */ /* 0x044fe600000810ec */
[----:B------:R2:W-:Y:S04]  /*5a760*/  STL.64 [R1+0x2378], R18 ;  /* 0x0023781201007387 */ /* 0x0005e80000100a00 */
[----:B------:R-:W3:Y:S01]  /*5a770*/  LDL.LU R236, [R1+0x1800] ;  /* 0x0018000001ec7983 */ /* 0x000ee20000300800 */
[C---:B--2---:R-:W-:Y:S11]  /*5a780*/  HMMA.1688.F32.TF32 R16, R228.reuse, R208, R240 ;  /* 0x000000d0e410723c */ /* 0x044ff600000810f0 */
[----:B------:R-:W-:Y:S04]  /*5a790*/  @!UPT UIADD3 URZ, URZ, URZ, URZ ;  /* 0x0000003f3f3ff290 */ /* 0x000fe8000fffe03f */
[----:B------:R2:W-:Y:S04]  /*5a7a0*/  STL.64 [R1+0x2360], R20 ;  /* 0x0023601401007387 */ /* 0x0005e80000100a00 */
[----:B------:R4:W-:Y:S04]  /*5a7b0*/  STL.64 [R1+0x2368], R22 ;  /* 0x0023681601007387 */ /* 0x0009e80000100a00 */
        /* <DEDUP_REMOVED lines=121> */
[----:B------:R-:W-:Y:S11]  /*5af50*/  @!UPT UIADD3 URZ, URZ, URZ, URZ ;  /* 0x0000003f3f3ff290 */ /* 0x000ff6000fffe03f */
[----:B------:R-:W-:Y:S01]  /*5af60*/  @!UPT UIADD3 URZ, URZ, URZ, URZ ;  /* 0x0000003f3f3ff290 */ /* 0x000fe2000fffe03f */
[----:B------:R-:W-:Y:S04]  /*5af70*/  STL.64 [R1+0x2340], R216 ;  /* 0x002340d801007387 */ /* 0x000fe80000100a00 */
[----:B------:R1:W-:Y:S02]  /*5af80*/  STL.64 [R1+0x2348], R218 ;  /* 0x002348da01007387 */ /* 0x0003e40000100a00 */
[C---:B-1----:R-:W-:Y:S08]  /*5af90*/  HMMA.1688.F32.TF32 R216, R228.reuse, R12, R104 ;  /* 0x0000000ce4d8723c */ /* 0x042ff00000081068 */
[C---:B------:R-:W-:Y:S08]  /*5afa0*/  HMMA.1688.F32.TF32 R104, R228.reuse, R8, R100 ;  /* 0x00000008e468723c */ /* 0x040ff00000081064 */
[C---:B------:R-:W-:Y:S07]  /*5afb0*/  HMMA.1688.F32.TF32 R100, R228.reuse, R196, R96 ;  /* 0x000000c4e464723c */ /* 0x040fee0000081060 */
[----:B------:R-:W-:Y:S01]  /*5afc0*/  STL.64 [R1+0x2330], R216 ;  /* 0x002330d801007387 */ /* 0x000fe20000100a00 */
[C---:B------:R-:W-:Y:S03]  /*5afd0*/  HMMA.1688.F32.TF32 R96, R228.reuse, R192, R80 ;  /* 0x000000c0e460723c */ /* 0x040fe60000081050 */
[----:B------:R-:W-:Y:S04]  /*5afe0*/  STL.64 [R1+0x2338], R218 ;  /* 0x002338da01007387 */ /* 0x000fe80000100a00 */
[----:B------:R-:W-:Y:S04]  /*5aff0*/  STL.64 [R1+0x2320], R104 ;  /* 0x0023206801007387 */ /* 0x000fe80000100a00 */
[----:B------:R-:W-:Y:S04]  /*5b000*/  STL.64 [R1+0x2328], R106 ;  /* 0x0023286a01007387 */ /* 0x000fe80000100a00 */
[----:B------:R-:W-:Y:S01]  /*5b010*/  STL.64 [R1+0x2310], R92 ;  /* 0x0023105c01007387 */ /* 0x000fe20000100a00 */
[C---:B------:R-:W-:Y:S03]  /*5b020*/  HMMA.1688.F32.TF32 R80, R228.reuse, R184, R84 ;  /* 0x000000b8e450723c */ /* 0x040fe60000081054 */
[----:B------:R1:W-:Y:S05]  /*5b030*/  STL.64 [R1+0x2318], R94 ;  /* 0x0023185e01007387 */ /* 0x0003ea0000100a00 */
[C---:B-1----:R-:W-:Y:S08]  /*5b040*/  HMMA.1688.F32.TF32 R92, R228.reuse, R188, R76 ;  /* 0x000000bce45c723c */ /* 0x042ff0000008104c */
[C---:B------:R-:W-:Y:S08]  /*5b050*/  HMMA.1688.F32.TF32 R76, R228.reuse, R180, R88 ;  /* 0x000000b4e44c723c */ /* 0x040ff00000081058 */
[C---:B------:R-:W-:Y:S01]  /*5b060*/  HMMA.1688.F32.TF32 R68, R228.reuse, R172, R68 ;  /* 0x000000ace444723c */ /* 0x040fe20000081044 */
[----:B------:R-:W-:Y:S07]  /*5b070*/  STL.64 [R1+0x2300], R100 ;  /* 0x0023006401007387 */ /* 0x000fee0000100a00 */
[C---:B------:R-:W-:Y:S01]  /*5b080*/  HMMA.1688.F32.TF32 R52, R228.reuse, R156, R52 ;  /* 0x0000009ce434723c */ /* 0x040fe20000081034 */
        /* <DEDUP_REMOVED lines=32> */
[----:B------:R-:W-:Y:S01]  /*5b290*/  IMAD.MOV.U32 R243, RZ, RZ, R0 ;  /* 0x000000fffff37224 */ /* 0x000fe200078e0000 */
[----:B------:R-:W-:Y:S02]  /*5b2a0*/  MOV R2, R30 ;  /* 0x0000001e00027202 */ /* 0x000fe40000000f00 */
[----:B------:R-:W-:Y:S01]  /*5b2b0*/  STL.64 [R1+0x2210], R32 ;  /* 0x0022102001007387 */ /* 0x000fe20000100a00 */
[----:B------:R-:W-:Y:S02]  /*5b2c0*/  IMAD.MOV.U32 R252, RZ, RZ, R29 ;  /* 0x000000fffffc7224 */ /* 0x000fe400078e001d */
[----:B------:R-:W-:Y:S01]  /*5b2d0*/  IMAD.MOV.U32 R0, RZ, RZ, R31 ;  /* 0x000000ffff007224 */ /* 0x000fe200078e001f */
[----:B------:R-:W-:Y:S04]  /*5b2e0*/  STL.64 [R1+0x2218], R34 ;  /* 0x0022182201007387 */ /* 0x000fe80000100a00 */
[----:B------:R1:W-:Y:S02]  /*5b2f0*/  STL [R1+0x2200], R28 ;  /* 0x0022001c01007387 */ /* 0x0003e40000100800 */
[C---:B-1----:R-:W-:Y:S08]  /*5b300*/  HMMA.1688.F32.TF32 R28, R228.reuse, R128, R24 ;  /* 0x00000080e41c723c */ /* 0x042ff00000081018 */
[C---:B------:R-:W-:Y:S08]  /*5b310*/  HMMA.1688.F32.TF32 R24, R228.reuse, R124, R20 ;  /* 0x0000007ce418723c */ /* 0x040ff00000081014 */
[C---:B------:R-:W-:Y:S08]  /*5b320*/  HMMA.1688.F32.TF32 R20, R228.reuse, R120, R16 ;  /* 0x00000078e414723c */ /* 0x040ff00000081010 */
[C---:B------:R-:W-:Y:S01]  /*5b330*/  HMMA.1688.F32.TF32 R16, R228.reuse, R116, R244 ;  /* 0x00000074e410723c */ /* 0x040fe200000810f4 */
        /* <DEDUP_REMOVED lines=141> */
[C---:B---3--:R-:W-:Y:S08]  /*5bc10*/  HMMA.1688.F32.TF32 R76, R232.reuse, R8, R76 ;  /* 0x00000008e84c723c */ /* 0x048ff0000008104c */
[C---:B------:R-:W-:Y:S08]  /*5bc20*/  HMMA.1688.F32.TF32 R84, R232.reuse, R200, R84 ;  /* 0x000000c8e854723c */ /* 0x040ff00000081054 */
[C---:B--2---:R-:W-:Y:S11]  /*5bc30*/  HMMA.1688.F32.TF32 R104, R232.reuse, R216, R104 ;  /* 0x000000d8e868723c */ /* 0x044ff60000081068 */
[----:B------:R-:W-:Y:S11]  /*5bc40*/  @!UPT UIADD3 URZ, URZ, URZ, URZ ;  /* 0x0000003f3f3ff290 */ /* 0x000ff6000fffe03f */
[----:B------:R-:W-:Y:S01]  /*5bc50*/  @!UPT UIADD3 URZ, URZ, URZ, URZ ;  /* 0x0000003f3f3ff290 */ /* 0x000fe2000fffe03f */
[----:B------:R-:W-:Y:S04]  /*5bc60*/  STL.64 [R1+0x2190], R104 ;  /* 0x0021906801007387 */ /* 0x000fe80000100a00 */
[----:B------:R2:W-:Y:S02]  /*5bc70*/  STL.64 [R1+0x2198], R106 ;  /* 0x0021986a01007387 */ /* 0x0005e40000100a00 */
[C---:B--2---:R-:W-:Y:S08]  /*5bc80*/  HMMA.1688.F32.TF32 R104, R232.reuse, R212, R100 ;  /* 0x000000d4e868723c */ /* 0x044ff00000081064 */
[C---:B------:R-:W-:Y:S08]  /*5bc90*/  HMMA.1688.F32.TF32 R100, R232.reuse, R208, R92 ;  /* 0x000000d0e864723c */ /* 0x040ff0000008105c */
[C---:B------:R-:W-:Y:S07]  /*5bca0*/  HMMA.1688.F32.TF32 R92, R232.reuse, R204, R96 ;  /* 0x000000cce85c723c */ /* 0x040fee0000081060 */
        /* <DEDUP_REMOVED lines=11> */
[C---:B---3--:R-:W-:Y:S08]  /*5bd60*/  HMMA.1688.F32.TF32 R76, R232.reuse, R192, R72 ;  /* 0x000000c0e84c723c */ /* 0x048ff00000081048 */
[C---:B------:R-:W-:Y:S08]  /*5bd70*/  HMMA.1688.F32.TF32 R72, R232.reuse, R188, R68 ;  /* 0x000000bce848723c */ /* 0x040ff00000081044 */
[C---:B------:R-:W-:Y:S08]  /*5bd80*/  HMMA.1688.F32.TF32 R68, R232.reuse, R184, R64 ;  /* 0x000000b8e844723c */ /* 0x040ff00000081040 */
[C---:B------:R-:W-:Y:S08]  /*5bd90*/  HMMA.1688.F32.TF32 R64, R232.reuse, R180, R60 ;  /* 0x000000b4e840723c */ /* 0x040ff0000008103c */
[C---:B------:R-:W-:Y:S08]  /*5bda0*/  HMMA.1688.F32.TF32 R60, R232.reuse, R176, R56 ;  /* 0x000000b0e83c723c */ /* 0x040ff00000081038 */
[C---:B----4-:R-:W-:Y:S01]  /*5bdb0*/  HMMA.1688.F32.TF32 R56, R232.reuse, R172, R52 ;  /* 0x000000ace838723c */ /* 0x050fe20000081034 */
        /* <DEDUP_REMOVED lines=164> */
[----:B---3--:R-:W-:Y:S11]  /*5c800*/  HMMA.1688.F32.TF32 R104, R232, R116, R104 ;  /* 0x00000074e868723c */ /* 0x008ff60000081068 */
[----:B------:R-:W-:Y:S11]  /*5c810*/  @!UPT UIADD3 URZ, URZ, URZ, URZ ;  /* 0x0000003f3f3ff290 */ /* 0x000ff6000fffe03f */
[----:B------:R-:W-:Y:S01]  /*5c820*/  @!UPT UIADD3 URZ, URZ, URZ, URZ ;  /* 0x0000003f3f3ff290 */ /* 0x000fe2000fffe03f */
[----:B------:R-:W-:Y:S04]  /*5c830*/  STL.64 [R1+0x1fe0], R104 ;  /* 0x001fe06801007387 */ /* 0x000fe80000100a00 */
[----:B------:R1:W-:Y:S01]  /*5c840*/  STL.64 [R1+0x1fe8], R106 ;  /* 0x001fe86a01007387 */ /* 0x0003e20000100a00 */
[----:B----4-:R-:W-:Y:S08]  /*5c850*/  HMMA.1688.F32.TF32 R80, R228, R220, R80 ;  /* 0x000000dce450723c */ /* 0x010ff00000081050 */
[C---:B-1----:R-:W-:Y:S08]  /*5c860*/  HMMA.1688.F32.TF32 R104, R232.reuse, R112, R100 ;  /* 0x00000070e868723c */ /* 0x042ff00000081064 */
[----:B------:R-:W-:Y:S01]  /*5c870*/  HMMA.1688.F32.TF32 R100, R232, R108, R92 ;  /* 0x0000006ce864723c */ /* 0x000fe2000008105c */
[----:B------:R-:W-:Y:S04]  /*5c880*/  LDS R232, [R3+0x8700] ;  /* 0x0087000003e87984 */ /* 0x000fe80000000800 */
[----:B------:R-:W-:Y:S03]  /*5c890*/  LDS R234, [R3+0xa700] ;  /* 0x00a7000003ea7984 */ /* 0x000fe60000000800 */
[C---:B------:R-:W-:Y:S01]  /*5c8a0*/  HMMA.1688.F32.TF32 R92, R228.reuse, R224, R96 ;  /* 0x000000e0e45c723c */ /* 0x040fe20000081060 */
[----:B------:R-:W-:Y:S04]  /*5c8b0*/  LDS R233, [R4+0x8700] ;  /* 0x0087000004e97984 */ /* 0x000fe80000000800 */
[----:B------:R-:W1:Y:S04]  /*5c8c0*/  LDS R235, [R4+0xa700] ;  /* 0x00a7000004eb7984 */ /* 0x000e680000000800 */
        /* <DEDUP_REMOVED lines=182> */
[----:B--2---:R-:W-:Y:S08]  /*5d430*/  HMMA.1688.F32.TF32 R72, R232, R224, R72 ;  /* 0x000000e0e848723c */ /* 0x004ff00000081048 */
[C---:B----4-:R-:W-:Y:S08]  /*5d440*/  HMMA.1688.F32.TF32 R104, R228.reuse, R136, R104 ;  /* 0x00000088e468723c */ /* 0x050ff00000081068 */
        /* <DEDUP_REMOVED lines=8> */
[----:B------:R-:W-:Y:S04]  /*5d4d0*/  STL.64 [R1+0x1e48], R106 ;  /* 0x001e486a01007387 */ /* 0x000fe80000100a00 */
[----:B------:R-:W-:Y:S01]  /*5d4e0*/  STL.64 [R1+0x1e30], R92 ;  /* 0x001e305c01007387 */ /* 0x000fe20000100a00 */
[C---:B------:R-:W-:Y:S03]  /*5d4f0*/  HMMA.1688.F32.TF32 R80, R228.reuse, R112, R84 ;  /* 0x00000070e450723c */ /* 0x040fe60000081054 */
[----:B------:R1:W-:Y:S05]  /*5d500*/  STL.64 [R1+0x1e38], R94 ;  /* 0x001e385e01007387 */ /* 0x0003ea0000100a00 */
[C---:B-1----:R-:W-:Y:S08]  /*5d510*/  HMMA.1688.F32.TF32 R92, R228.reuse, R116, R76 ;  /* 0x00000074e45c723c */ /* 0x042ff0000008104c */
        /* <DEDUP_REMOVED lines=16> */
[----:B------:R-:W-:Y:S04]  /*5d620*/  LDS R229, [R4+0x8780] ;  /* 0x0087800004e57984 */ /* 0x000fe80000000800 */
[----:B------:R-:W1:Y:S01]  /*5d630*/  LDS R231, [R4+0xa780] ;  /* 0x00a7800004e77984 */ /* 0x000e620000000800 */
        /* <DEDUP_REMOVED lines=46> */
[----:B------:R2:W-:Y:S04]  /*5d920*/  STL.64 [R1+0x1cf0], R20 ;  /* 0x001cf01401007387 */ /* 0x0005e80000100a00 */
[----:B------:R3:W-:Y:S04]  /*5d930*/  STL.64 [R1+0x1cf8], R22 ;  /* 0x001cf81601007387 */ /* 0x0007e80000100a00 */
[----:B--2---:R-:W2:Y:S04]  /*5d940*/  LDL.LU R20, [R1+0xf40] ;  /* 0x000f400001147983 */ /* 0x004ea80000300800 */
[----:B------:R4:W-:Y:S04]  /*5d950*/  STL.64 [R1+0x1ce0], R24 ;  /* 0x001ce01801007387 */ /* 0x0009e80000100a00 */
[----:B------:R1:W-:Y:S04]  /*5d960*/  STL.64 [R1+0x1ce8], R26 ;  /* 0x001ce81a01007387 */ /* 0x0003e80000100a00 */
[----:B------:R1:W-:Y:S04]  /*5d970*/  STL.64 [R1+0x1cd0], R16 ;  /* 0x001cd01001007387 */ /* 0x0003e80000100a00 */
[----:B------:R1:W-:Y:S04]  /*5d980*/  STL.64 [R1+0x1cd8], R18 ;  /* 0x001cd81201007387 */ /* 0x0003e80000100a00 */
[----:B------:R-:W2:Y:S04]  /*5d990*/  LDL.LU R21, [R1+0xf44] ;  /* 0x000f440001157983 */ /* 0x000ea80000300800 */
[----:B---3--:R-:W2:Y:S04]  /*5d9a0*/  LDL.LU R22, [R1+0xf48] ;  /* 0x000f480001167983 */ /* 0x008ea80000300800 */
[----:B------:R-:W2:Y:S04]  /*5d9b0*/  LDL.LU R23, [R1+0xf4c] ;  /* 0x000f4c0001177983 */ /* 0x000ea80000300800 */
[----:B----4-:R-:W3:Y:S04]  /*5d9c0*/  LDL.LU R24, [R1+0xf50] ;  /* 0x000f500001187983 */ /* 0x010ee80000300800 */
[----:B------:R-:W3:Y:S04]  /*5d9d0*/  LDL.LU R25, [R1+0xf54] ;  /* 0x000f540001197983 */ /* 0x000ee80000300800 */
[----:B-1----:R-:W3:Y:S04]  /*5d9e0*/  LDL.LU R26, [R1+0xf58] ;  /* 0x000f5800011a7983 */ /* 0x002ee80000300800 */
        /* <DEDUP_REMOVED lines=103> */
[----:B------:R-:W-:Y:S08]  /*5e060*/  HMMA.1688.F32.TF32 R56, R228, R212, R56 ;  /* 0x000000d4e438723c */ /* 0x000ff00000081038 */
[----:B----4-:R-:W-:Y:S08]  /*5e070*/  HMMA.1688.F32.TF32 R72, R232, R108, R72 ;  /* 0x0000006ce848723c */ /* 0x010ff00000081048 */
[C---:B------:R-:W-:Y:S08]  /*5e080*/  HMMA.1688.F32.TF32 R52, R228.reuse, R208, R52 ;  /* 0x000000d0e434723c */ /* 0x040ff00000081034 */
[----:B------:R-:W-:Y:S08]  /*5e090*/  HMMA.1688.F32.TF32 R40, R228, R8, R40 ;  /* 0x00000008e428723c */ /* 0x000ff00000081028 */
        /* <DEDUP_REMOVED lines=8> */
[----:B-1----:R-:W2:Y:S04]  /*5e120*/  LDL.LU.64 R246, [R1+0x51b8] ;  /* 0x0051b80001f67983 */ /* 0x002ea80000300a00 */
[----:B------:R-:W3:Y:S04]  /*5e130*/  LDL.LU.64 R244, [R1+0x51b0] ;  /* 0x0051b00001f47983 */ /* 0x000ee80000300a00 */
[----:B------:R-:W-:Y:S04]  /*5e140*/  STL.64 [R1+0x1cb0], R248 ;  /* 0x001cb0f801007387 */ /* 0x000fe80000100a00 */
[----:B------:R1:W-:Y:S04]  /*5e150*/  STL.64 [R1+0x1cb8], R250 ;  /* 0x001cb8fa01007387 */ /* 0x0003e80000100a00 */
[----:B-1----:R-:W4:Y:S04]  /*5e160*/  LDL.LU.64 R250, [R1+0x51a8] ;  /* 0x0051a80001fa7983 */ /* 0x002f280000300a00 */
[----:B------:R-:W2:Y:S04]  /*5e170*/  LDL.LU.64 R248, [R1+0x51a0] ;  /* 0x0051a00001f87983 */ /* 0x000ea80000300a00 */
[----:B------:R-:W-:Y:S04]  /*5e180*/  STL.64 [R1+0x1ca0], R236 ;  /* 0x001ca0ec01007387 */ /* 0x000fe80000100a00 */
[----:B------:R1:W-:Y:S01]  /*5e190*/  STL.64 [R1+0x1ca8], R238 ;  /* 0x001ca8ee01007387 */ /* 0x0003e20000100a00 */
[C---:B------:R-:W-:Y:S03]  /*5e1a0*/  HMMA.1688.F32.TF32 R92, R232.reuse, R132, R92 ;  /* 0x00000084e85c723c */ /* 0x040fe6000008105c */
        /* <DEDUP_REMOVED lines=17> */
[----:B------:R-:W-:Y:S08]  /*5e2c0*/  HMMA.1688.F32.TF32 R76, R232, R112, R88 ;  /* 0x00000070e84c723c */ /* 0x000ff00000081058 */
        /* <DEDUP_REMOVED lines=45> */
[----:B-1----:R-:W2:Y:S04]  /*5e5a0*/  LDL.LU R36, [R1+0xf10] ;  /* 0x000f100001247983 */ /* 0x002ea80000300800 */
[----:B------:R1:W-:Y:S04]  /*5e5b0*/  STL.64 [R1+0x1690], R20 ;  /* 0x0016901401007387 */ /* 0x0003e80000100a00 */
[----:B------:R1:W-:Y:S04]  /*5e5c0*/  STL.64 [R1+0x1698], R22 ;  /* 0x0016981601007387 */ /* 0x0003e80000100a00 */
[----:B------:R1:W-:Y:S04]  /*5e5d0*/  STL.64 [R1+0x15e0], R16 ;  /* 0x0015e01001007387 */ /* 0x0003e80000100a00 */
        /* <DEDUP_REMOVED lines=45> */
[C---:B---3--:R-:W-:Y:S08]  /*5e8b0*/  HMMA.1688.F32.TF32 R40, R228.reuse, R176, R40 ;  /* 0x000000b0e428723c */ /* 0x048ff00000081028 */
[C---:B----4-:R-:W-:Y:S11]  /*5e8c0*/  HMMA.1688.F32.TF32 R20, R228.reuse, R168, R20 ;  /* 0x000000a8e414723c */ /* 0x050ff60000081014 */
[----:B------:R-:W-:Y:S04]  /*5e8d0*/  @!UPT UIADD3 URZ, URZ, URZ, URZ ;  /* 0x0000003f3f3ff290 */ /* 0x000fe8000fffe03f */
        /* <DEDUP_REMOVED lines=9> */
[----:B------:R-:W2:Y:S01]  /*5e970*/  LDL.LU R43, [R1+0xe8c] ;  /* 0x000e8c00012b7983 */ /* 0x000ea20000300800 */
[C---:B------:R-:W-:Y:S03]  /*5e980*/  HMMA.1688.F32.TF32 R56, R228.reuse, R164, R16 ;  /* 0x000000a4e438723c */ /* 0x040fe60000081010 */
        /* <DEDUP_REMOVED lines=8> */
[----:B------:R-:W4:Y:S04]  /*5ea10*/  LDL.LU R16, [R1+0xe50] ;  /* 0x000e500001107983 */ /* 0x000f280000300800 */
[----:B------:R-:W-:Y:S04]  /*5ea20*/  STL.64 [R1+0x29e0], R56 ;  /* 0x0029e03801007387 */ /* 0x000fe80000100a00 */
[----:B------:R-:W-:Y:S04]  /*5ea30*/  STL.64 [R1+0x29e8], R58 ;  /* 0x0029e83a01007387 */ /* 0x000fe80000100a00 */
[----:B------:R-:W4:Y:S04]  /*5ea40*/  LDL.LU R17, [R1+0xe54] ;  /* 0x000e540001117983 */ /* 0x000f280000300800 */
[----:B------:R-:W4:Y:S01]  /*5ea50*/  LDL.LU R18, [R1+0xe58] ;  /* 0x000e580001127983 */ /* 0x000f220000300800 */
[----:B------:R-:W-:Y:S01]  /*5ea60*/  HMMA.1688.F32.TF32 R52, R228, R160, R52 ;  /* 0x000000a0e434723c */ /* 0x000fe20000081034 */
[----:B------:R-:W-:Y:S11]  /*5ea70*/  IMAD.MOV.U32 R19, RZ, RZ, R6 ;  /* 0x000000ffff137224 */ /* 0x000ff600078e0006 */
[----:B------:R-:W-:Y:S11]  /*5ea80*/  @!UPT UIADD3 URZ, URZ, URZ, URZ ;  /* 0x0000003f3f3ff290 */ /* 0x000ff6000fffe03f */
[----:B------:R-:W-:Y:S01]  /*5ea90*/  STL.64 [R1+0x29d0], R52 ;  /* 0x0029d03401007387 */ /* 0x000fe20000100a00 */
[----:B------:R-:W-:-:S03]  /*5eaa0*/  IMAD.MOV.U32 R6, RZ, RZ, R55 ;  /* 0x000000ffff067224 */ /* 0x000fc600078e0037 */
[----:B------:R1:W-:Y:S02]  /*5eab0*/  STL [R1+0x29d8], R54 ;  /* 0x0029d83601007387 */ /* 0x0003e40000100800 */
[C---:B-1----:R-:W-:Y:S08]  /*5eac0*/  HMMA.1688.F32.TF32 R52, R228.reuse, R156, R48 ;  /* 0x0000009ce434723c */ /* 0x042ff00000081030 */
[C---:B------:R-:W-:Y:S08]  /*5ead0*/  HMMA.1688.F32.TF32 R48, R228.reuse, R152, R44 ;  /* 0x00000098e430723c */ /* 0x040ff0000008102c */
[C---:B------:R-:W-:Y:S07]  /*5eae0*/  HMMA.1688.F32.TF32 R44, R228.reuse, R148, R32 ;  /* 0x00000094e42c723c */ /* 0x040fee0000081020 */
[----:B------:R-:W-:Y:S04]  /*5eaf0*/  STL.64 [R1+0x29c0], R52 ;  /* 0x0029c03401007387 */ /* 0x000fe80000100a00 */
[----:B------:R-:W-:Y:S04]  /*5eb00*/  STL.64 [R1+0x29c8], R54 ;  /* 0x0029c83601007387 */ /* 0x000fe80000100a00 */
[----:B------:R-:W4:Y:S04]  /*5eb10*/  LDL.LU R32, [R1+0xe40] ;  /* 0x000e400001207983 */ /* 0x000f280000300800 */
[----:B------:R-:W-:Y:S04]  /*5eb20*/  STL.64 [R1+0x29b0], R48 ;  /* 0x0029b03001007387 */ /* 0x000fe80000100a00 */
[----:B------:R-:W-:Y:S04]  /*5eb30*/  STL.64 [R1+0x29b8], R50 ;  /* 0x0029b83201007387 */ /* 0x000fe80000100a00 */
[----:B------:R-:W-:Y:S01]  /*5eb40*/  STL.64 [R1+0x29a0], R44 ;  /* 0x0029a02c01007387 */ /* 0x000fe20000100a00 */
[C---:B------:R-:W-:Y:S03]  /*5eb50*/  HMMA.1688.F32.TF32 R24, R228.reuse, R140, R24 ;  /* 0x0000008ce418723c */ /* 0x040fe60000081018 */
[----:B------:R1:W-:Y:S04]  /*5eb60*/  STL.64 [R1+0x29a8], R46 ;  /* 0x0029a82e01007387 */ /* 0x0003e80000100a00 */
[----:B------:R-:W4:Y:S04]  /*5eb70*/  LDL.LU R33, [R1+0xe44] ;  /* 0x000e440001217983 */ /* 0x000f280000300800 */
[----:B------:R-:W4:Y:S01]  /*5eb80*/  LDL.LU R34, [R1+0xe48] ;  /* 0x000e480001227983 */ /* 0x000f220000300800 */
[C---:B-1----:R-:W-:Y:S03]  /*5eb90*/  HMMA.1688.F32.TF32 R44, R228.reuse, R144, R28 ;  /* 0x00000090e42c723c */ /* 0x042fe6000008101c */
[----:B------:R-:W4:Y:S04]  /*5eba0*/  LDL.LU R35, [R1+0xe4c] ;  /* 0x000e4c0001237983 */ /* 0x000f280000300800 */
[----:B------:R-:W4:Y:S11]  /*5ebb0*/  LDL.LU R28, [R1+0xe30] ;  /* 0x000e3000011c7983 */ /* 0x000f360000300800 */
[----:B------:R-:W-:Y:S05]  /*5ebc0*/  @!UPT UIADD3 URZ, URZ, URZ, URZ ;  /* 0x0000003f3f3ff290 */ /* 0x000fea000fffe03f */
[----:B------:R-:W-:Y:S04]  /*5ebd0*/  STL.64 [R1+0x2990], R44 ;  /* 0x0029902c01007387 */ /* 0x000fe80000100a00 */
[----:B------:R-:W-:Y:S04]  /*5ebe0*/  STL.64 [R1+0x2998], R46 ;  /* 0x0029982e01007387 */ /* 0x000fe80000100a00 */
[----:B------:R1:W-:Y:S04]  /*5ebf0*/  STL.64 [R1+0x2980], R24 ;  /* 0x0029801801007387 */ /* 0x0003e80000100a00 */
[----:B------:R1:W-:Y:S04]  /*5ec00*/  STL.64 [R1+0x2988], R26 ;  /* 0x0029881a01007387 */ /* 0x0003e80000100a00 */
[----:B------:R-:W4:Y:S04]  /*5ec10*/  LDL.LU R29, [R1+0xe34] ;  /* 0x000e3400011d7983 */ /* 0x000f280000300800 */
[----:B------:R-:W4:Y:S04]  /*5ec20*/  LDL.LU R30, [R1+0xe38] ;  /* 0x000e3800011e7983 */ /* 0x000f280000300800 */
[----:B------:R-:W4:Y:S04]  /*5ec30*/  LDL.LU R31, [R1+0xe3c] ;  /* 0x000e3c00011f7983 */ /* 0x000f280000300800 */
[----:B-1----:R-:W4:Y:S04]  /*5ec40*/  LDL.LU R24, [R1+0xe20] ;  /* 0x000e200001187983 */ /* 0x002f280000300800 */
[----:B------:R-:W4:Y:S04]  /*5ec50*/  LDL.LU R25, [R1+0xe24] ;  /* 0x000e240001197983 */ /* 0x000f280000300800 */
[----:B------:R-:W4:Y:S04]  /*5ec60*/  LDL.LU R26, [R1+0xe28] ;  /* 0x000e2800011a7983 */ /* 0x000f280000300800 */
[----:B------:R-:W4:Y:S01]  /*5ec70*/  LDL.LU R27, [R1+0xe2c] ;  /* 0x000e2c00011b7983 */ /* 0x000f220000300800 */
[C---:B--2---:R-:W-:Y:S08]  /*5ec80*/  HMMA.1688.F32.TF32 R40, R228.reuse, R136, R40 ;  /* 0x00000088e428723c */ /* 0x044ff00000081028 */
[C---:B---3--:R-:W-:Y:S08]  /*5ec90*/  HMMA.1688.F32.TF32 R36, R228.reuse, R132, R36 ;  /* 0x00000084e424723c */ /* 0x048ff00000081024 */
[----:B----4-:R-:W-:Y:S08]  /*5eca0*/  HMMA.1688.F32.TF32 R20, R228, R128, R20 ;  /* 0x00000080e414723c */ /* 0x010ff00000081014 */
[----:B------:R-:W-:-:S02]  /*5ecb0*/  IMAD.MOV.U32 R156, RZ, RZ, R43 ;  /* 0x000000ffff9c7224 */ /* 0x000fc400078e002b */
[----:B------:R-:W-:Y:S01]  /*5ecc0*/  IMAD.MOV.U32 R157, RZ, RZ, R42 ;  /* 0x000000ffff9d7224 */ /* 0x000fe200078e002a */
[----:B------:R-:W-:Y:S01]  /*5ecd0*/  STL.64 [R1+0x2970], R40 ;  /* 0x0029702801007387 */ /* 0x000fe20000100a00 */
[----:B------:R-:W-:Y:S03]  /*5ece0*/  HMMA.1688.F32.TF32 R16, R228, R124, R16 ;  /* 0x0000007ce410723c */ /* 0x000fe60000081010 */
[----:B------:R1:W-:Y:S04]  /*5ecf0*/  STL [R1+0x4d00], R156 ;  /* 0x004d009c01007387 */ /* 0x0003e80000100800 */
[----:B------:R2:W-:Y:S04]  /*5ed00*/  STL [R1+0x4cfc], R157 ;  /* 0x004cfc9d01007387 */ /* 0x0005e80000100800 */
[----:B------:R-:W-:Y:S01]  /*5ed10*/  STL.64 [R1+0x2960], R36 ;  /* 0x0029602401007387 */ /* 0x000fe20000100a00 */
[----:B-1----:R-:W-:Y:S01]  /*5ed20*/  IMAD.MOV.U32 R156, RZ, RZ, R22 ;  /* 0x000000ffff9c7224 */ /* 0x002fe200078e0016 */
[----:B--2---:R-:W-:-:S02]  /*5ed30*/  MOV R157, R23 ;  /* 0x00000017009d7202 */ /* 0x004fc40000000f00 */
[----:B------:R-:W-:Y:S04]  /*5ed40*/  STL.64 [R1+0x2968], R38 ;  /* 0x0029682601007387 */ /* 0x000fe80000100a00 */
[----:B------:R1:W-:Y:S04]  /*5ed50*/  STL.64 [R1+0x2950], R20 ;  /* 0x0029501401007387 */ /* 0x0003e80000100a00 */
[----:B------:R-:W-:Y:S04]  /*5ed60*/  STL [R1+0x4d08], R157 ;  /* 0x004d089d01007387 */ /* 0x000fe80000100800 */
[----:B------:R-:W-:Y:S01]  /*5ed70*/  STL [R1+0x4d04], R156 ;  /* 0x004d049c01007387 */ /* 0x000fe20000100800 */
[----:B------:R-:W-:-:S03]  /*5ed80*/  IMAD.MOV.U32 R22, RZ, RZ, R218 ;  /* 0x000000ffff167224 */ /* 0x000fc600078e00da */
[----:B-1----:R-:W2:Y:S01]  /*5ed90*/  LDL.LU R20, [R1+0xe10] ;  /* 0x000e100001147983 */ /* 0x002ea20000300800 */
[----:B------:R-:W-:-:S03]  /*5eda0*/  IMAD.MOV.U32 R23, RZ, RZ, R219 ;  /* 0x000000ffff177224 */ /* 0x000fc600078e00db */
[----:B------:R1:W-:Y:S04]  /*5edb0*/  STL.64 [R1+0x2940], R16 ;  /* 0x0029401001007387 */ /* 0x0003e80000100a00 */
[----:B------:R3:W-:Y:S04]  /*5edc0*/  STL.64 [R1+0x2948], R18 ;  /* 0x0029481201007387 */ /* 0x0007e80000100a00 */
[----:B------:R-:W2:Y:S04]  /*5edd0*/  LDL.LU R21, [R1+0xe14] ;  /* 0x000e140001157983 */ /* 0x000ea80000300800 */
[----:B------:R-:W4:Y:S01]  /*5ede0*/  LDL.LU R218, [R1+0x5178] ;  /* 0x0051780001da7983 */ /* 0x000f220000300800 */
[----:B-1----:R-:W-:-:S02]  /*5edf0*/  IMAD.MOV.U32 R16, RZ, RZ, R222 ;  /* 0x000000ffff107224 */ /* 0x002fc400078e00de */
[----:B------:R-:W-:Y:S01]  /*5ee00*/  IMAD.MOV.U32 R17, RZ, RZ, R223 ;  /* 0x000000ffff117224 */ /* 0x000fe200078e00df */
[----:B------:R-:W4:Y:S01]  /*5ee10*/  LDL.LU R219, [R1+0x5174] ;  /* 0x0051740001db7983 */ /* 0x000f220000300800 */
[----:B---3--:R-:W-:-:S03]  /*5ee20*/  IMAD.MOV.U32 R18, RZ, RZ, R226 ;  /* 0x000000ffff127224 */ /* 0x008fc600078e00e2 */
[----:B------:R-:W2:Y:S01]  /*5ee30*/  LDL.LU R222, [R1+0x5170] ;  /* 0x0051700001de7983 */ /* 0x000ea20000300800 */
[----:B------:R-:W-:-:S03]  /*5ee40*/  IMAD.MOV.U32 R19, RZ, RZ, R227 ;  /* 0x000000ffff137224 */ /* 0x000fc600078e00e3 */
[----:B------:R-:W2:Y:S04]  /*5ee50*/  LDL.LU R223, [R1+0x516c] ;  /* 0x00516c0001df7983 */ /* 0x000ea80000300800 */
[----:B------:R-:W3:Y:S04]  /*5ee60*/  LDL.LU R226, [R1+0x5168] ;  /* 0x0051680001e27983 */ /* 0x000ee80000300800 */
[----:B------:R-:W3:Y:S01]  /*5ee70*/  LDL.LU R227, [R1+0x5164] ;  /* 0x0051640001e37983 */ /* 0x000ee20000300800 */
[----:B------:R-:W-:Y:S11]  /*5ee80*/  HMMA.1688.F32.TF32 R32, R228, R120, R32 ;  /* 0x00000078e420723c */ /* 0x000ff60000081020 */
[----:B------:R-:W-:Y:S11]  /*5ee90*/  @!UPT UIADD3 URZ, URZ, URZ, URZ ;  /* 0x0000003f3f3ff290 */ /* 0x000ff6000fffe03f */
[----:B------:R-:W-:Y:S02]  /*5eea0*/  @!UPT UIADD3 URZ, URZ, URZ, URZ ;  /* 0x0000003f3f3ff290 */ /* 0x000fe4000fffe03f */
[----:B------:R-:W-:Y:S01]  /*5eeb0*/  IMAD.MOV.U32 R152, RZ, RZ, R33 ;  /* 0x000000ffff987224 */ /* 0x000fe200078e0021 */
[----:B------:R-:W-:-:S04]  /*5eec0*/  MOV R153, R32 ;  /* 0x0000002000997202 */ /* 0x000fc80000000f00 */
[----:B------:R1:W-:Y:S01]  /*5eed0*/  STL [R1+0x4d10], R152 ;  /* 0x004d109801007387 */ /* 0x0003e20000100800 */
[----:B------:R-:W-:Y:S03]  /*5eee0*/  HMMA.1688.F32.TF32 R28, R228, R116, R28 ;  /* 0x00000074e41c723c */ /* 0x000fe6000008101c */
[----:B------:R1:W-:Y:S01]  /*5eef0*/  STL [R1+0x4d0c], R153 ;  /* 0x004d0c9901007387 */ /* 0x0003e20000100800 */
[----:B------:R-:W-:Y:S02]  /*5ef00*/  IMAD.MOV.U32 R32, RZ, RZ, R163 ;  /* 0x000000ffff207224 */ /* 0x000fe400078e00a3 */
[----:B------:R-:W-:Y:S02]  /*5ef10*/  IMAD.MOV.U32 R149, RZ, RZ, R34 ;  /* 0x000000ffff957224 */ /* 0x000fe400078e0022 */
[----:B------:R-:W-:Y:S02]  /*5ef20*/  IMAD.MOV.U32 R33, RZ, RZ, R162 ;  /* 0x000000ffff217224 */ /* 0x000fe400078e00a2 */
[----:B------:R-:W-:-:S02]  /*5ef30*/  IMAD.MOV.U32 R148, RZ, RZ, R35 ;  /* 0x000000ffff947224 */ /* 0x000fc400078e0023 */
[----:B------:R-:W-:Y:S02]  /*5ef40*/  IMAD.MOV.U32 R34, RZ, RZ, R159 ;  /* 0x000000ffff227224 */ /* 0x000fe400078e009f */
[----:B------:R-:W-:Y:S02]  /*5ef50*/  IMAD.MOV.U32 R35, RZ, RZ, R158 ;  /* 0x000000ffff237224 */ /* 0x000fe400078e009e */
[----:B------:R-:W-:-:S08]  /*5ef60*/  IMAD.MOV.U32 R40, RZ, RZ, R171 ;  /* 0x000000ffff287224 */ /* 0x000fd000078e00ab */
[----:B------:R-:W-:Y:S02]  /*5ef70*/  IMAD.MOV.U32 R145, RZ, RZ, R28 ;  /* 0x000000ffff917224 */ /* 0x000fe400078e001c */
[----:B------:R-:W-:Y:S02]  /*5ef80*/  IMAD.MOV.U32 R144, RZ, RZ, R29 ;  /* 0x000000ffff907224 */ /* 0x000fe400078e001d */
[----:B------:R-:W-:Y:S01]  /*5ef90*/  IMAD.MOV.U32 R28, RZ, RZ, R155 ;  /* 0x000000ffff1c7224 */ /* 0x000fe200078e009b */
[----:B------:R-:W-:Y:S01]  /*5efa0*/  MOV R140, R31 ;  /* 0x0000001f008c7202 */ /* 0x000fe20000000f00 */
[----:B------:R-:W-:Y:S02]  /*5efb0*/  IMAD.MOV.U32 R141, RZ, RZ, R30 ;  /* 0x000000ffff8d7224 */ /* 0x000fe400078e001e */
[----:B------:R-:W-:Y:S01]  /*5efc0*/  IMAD.MOV.U32 R29, RZ, RZ, R154 ;  /* 0x000000ffff1d7224 */ /* 0x000fe200078e009a */
[----:B------:R-:W-:Y:S01]  /*5efd0*/  MOV R31, R150 ;  /* 0x00000096001f7202 */ /* 0x000fe20000000f00 */
[----:B------:R-:W-:Y:S01]  /*5efe0*/  IMAD.MOV.U32 R30, RZ, RZ, R151 ;  /* 0x000000ffff1e7224 */ /* 0x000fe200078e0097 */
[----:B------:R-:W-:Y:S01]  /*5eff0*/  MOV R42, R167 ;  /* 0x000000a7002a7202 */ /* 0x000fe20000000f00 */
        /* <DEDUP_REMOVED lines=9> */
[----:B------:R-:W-:Y:S02]  /*5f090*/  IMAD.MOV.U32 R51, RZ, RZ, R174 ;  /* 0x000000ffff337224 */ /* 0x000fe400078e00ae */
[----:B------:R-:W-:Y:S02]  /*5f0a0*/  IMAD.MOV.U32 R56, RZ, RZ, R187 ;  /* 0x000000ffff387224 */ /* 0x000fe400078e00bb */
[----:B------:R-:W-:Y:S02]  /*5f0b0*/  IMAD.MOV.U32 R57, RZ, RZ, R186 ;  /* 0x000000ffff397224 */ /* 0x000fe400078e00ba */
[----:B------:R-:W-:Y:S02]  /*5f0c0*/  IMAD.MOV.U32 R58, RZ, RZ, R183 ;  /* 0x000000ffff3a7224 */ /* 0x000fe400078e00b7 */
[----:B------:R-:W-:Y:S01]  /*5f0d0*/  IMAD.MOV.U32 R59, RZ, RZ, R182 ;  /* 0x000000ffff3b7224 */ /* 0x000fe200078e00b6 */
[C---:B----4-:R-:W-:Y:S08]  /*5f0e0*/  HMMA.1688.F32.TF32 R16, R232.reuse, R218, R16 ;  /* 0x000000dae810723c */ /* 0x050ff00000081010 */
[C---:B--2---:R-:W-:Y:S08]  /*5f0f0*/  HMMA.1688.F32.TF32 R20, R232.reuse, R222, R20 ;  /* 0x000000dee814723c */ /* 0x044ff00000081014 */
[----:B---3--:R-:W-:Y:S08]  /*5f100*/  HMMA.1688.F32.TF32 R236, R232, R226, R236 ;  /* 0x000000e2e8ec723c */ /* 0x008ff000000810ec */
[----:B------:R-:W-:Y:S01]  /*5f110*/  IMAD.MOV.U32 R121, RZ, RZ, R16 ;  /* 0x000000ffff797224 */ /* 0x000fe200078e0010 */
[----:B------:R-:W-:Y:S01]  /*5f120*/  MOV R120, R17 ;  /* 0x0000001100787202 */ /* 0x000fe20000000f00 */
[----:B------:R-:W-:-:S02]  /*5f130*/  IMAD.MOV.U32 R16, RZ, RZ, R147 ;  /* 0x000000ffff107224 */ /* 0x000fc400078e0093 */
[----:B------:R-:W-:Y:S02]  /*5f140*/  IMAD.MOV.U32 R117, RZ, RZ, R18 ;  /* 0x000000ffff757224 */ /* 0x000fe400078e0012 */
[----:B------:R-:W-:Y:S02]  /*5f150*/  IMAD.MOV.U32 R17, RZ, RZ, R146 ;  /* 0x000000ffff117224 */ /* 0x000fe400078e0092 */
[----:B------:R-:W-:Y:S02]  /*5f160*/  IMAD.MOV.U32 R116, RZ, RZ, R19 ;  /* 0x000000ffff747224 */ /* 0x000fe400078e0013 */
[----:B------:R-:W-:-:S05]  /*5f170*/  IMAD.MOV.U32 R18, RZ, RZ, R143 ;  /* 0x000000ffff127224 */ /* 0x000fca00078e008f */
[----:B------:R-:W-:Y:S01]  /*5f180*/  STL.64 [R1+0x4d20], R238 ;  /* 0x004d20ee01007387 */ /* 0x000fe20000100a00 */
[----:B------:R-:W-:-:S03]  /*5f190*/  IMAD.MOV.U32 R129, RZ, RZ, R20 ;  /* 0x000000ffff817224 */ /* 0x000fc600078e0014 */
[----:B------:R-:W-:Y:S01]  /*5f1a0*/  STL.64 [R1+0x4d18], R236 ;  /* 0x004d18ec01007387 */ /* 0x000fe20000100a00 */
[----:B------:R-:W-:-:S03]  /*5f1b0*/  IMAD.MOV.U32 R19, RZ, RZ, R142 ;  /* 0x000000ffff137224 */ /* 0x000fc600078e008e */
[----:B------:R-:W2:Y:S01]  /*5f1c0*/  LDL.LU R147, [R1+0x5160] ;  /* 0x0051600001937983 */ /* 0x000ea20000300800 */
[----:B------:R-:W-:Y:S01]  /*5f1d0*/  IMAD.MOV.U32 R128, RZ, RZ, R21 ;  /* 0x000000ffff807224 */ /* 0x000fe200078e0015 */
[----:B------:R-:W-:Y:S02]  /*5f1e0*/  MOV R20, R11 ;  /* 0x0000000b00147202 */ /* 0x000fe40000000f00 */
[----:B------:R-:W3:Y:S01]  /*5f1f0*/  LDL.LU R146, [R1+0x515c] ;  /* 0x00515c0001927983 */ /* 0x000ee20000300800 */
[----:B------:R-:W-:-:S03]  /*5f200*/  IMAD.MOV.U32 R125, RZ, RZ, R22 ;  /* 0x000000ffff7d7224 */ /* 0x000fc600078e0016 */
[----:B------:R-:W4:Y:S01]  /*5f210*/  LDL.LU R143, [R1+0x5158] ;  /* 0x00515800018f7983 */ /* 0x000f220000300800 */
[----:B------:R-:W-:-:S03]  /*5f220*/  IMAD.MOV.U32 R21, RZ, RZ, R10 ;  /* 0x000000ffff157224 */ /* 0x000fc600078e000a */
[----:B------:R-:W4:Y:S01]  /*5f230*/  LDL.LU R142, [R1+0x5154] ;  /* 0x00515400018e7983 */ /* 0x000f220000300800 */
[----:B------:R-:W-:Y:S02]  /*5f240*/  IMAD.MOV.U32 R124, RZ, RZ, R23 ;  /* 0x000000ffff7c7224 */ /* 0x000fe400078e0017 */
[----:B------:R-:W-:Y:S01]  /*5f250*/  IMAD.MOV.U32 R22, RZ, RZ, R199 ;  /* 0x000000ffff167224 */ /* 0x000fe200078e00c7 */
        /* <DEDUP_REMOVED lines=31> */
[----:B------:R-:W-:Y:S01]  /*5f450*/  IMAD.MOV.U32 R61, RZ, RZ, R135 ;  /* 0x000000ffff3d7224 */ /* 0x000fe200078e0087 */
[----:B------:R-:W4:Y:S01]  /*5f460*/  LDL.LU R134, [R1+0x50e0] ;  /* 0x0050e00001867983 */ /* 0x000f220000300800 */
[----:B------:R-:W-:-:S02]  /*5f470*/  IMAD.MOV.U32 R62, RZ, RZ, R138 ;  /* 0x000000ffff3e7224 */ /* 0x000fc400078e008a */
[----:B------:R-:W-:Y:S01]  /*5f480*/  IMAD.MOV.U32 R63, RZ, RZ, R139 ;  /* 0x000000ffff3f7224 */ /* 0x000fe200078e008b */
[----:B------:R-:W4:Y:S04]  /*5f490*/  LDL.LU R135, [R1+0x50dc] ;  /* 0x0050dc0001877983 */ /* 0x000f280000300800 */
[----:B------:R-:W4:Y:S04]  /*5f4a0*/  LDL.LU R138, [R1+0x50d8] ;  /* 0x0050d800018a7983 */ /* 0x000f280000300800 */
[----:B------:R-:W4:Y:S09]  /*5f4b0*/  LDL.LU R139, [R1+0x50d4] ;  /* 0x0050d400018b7983 */ /* 0x000f320000300800 */
[----:B-1----:R-:W-:-:S02]  /*5f4c0*/  IMAD.MOV.U32 R152, RZ, RZ, R24 ;  /* 0x000000ffff987224 */ /* 0x002fc400078e0018 */
[----:B------:R-:W-:Y:S02]  /*5f4d0*/  IMAD.MOV.U32 R153, RZ, RZ, R25 ;  /* 0x000000ffff997224 */ /* 0x000fe400078e0019 */
[----:B------:R-:W-:Y:S02]  /*5f4e0*/  IMAD.MOV.U32 R157, RZ, RZ, R26 ;  /* 0x000000ffff9d7224 */ /* 0x000fe400078e001a */
[----:B------:R-:W-:Y:S02]  /*5f4f0*/  IMAD.MOV.U32 R156, RZ, RZ, R27 ;  /* 0x000000ffff9c7224 */ /* 0x000fe400078e001b */
[----:B------:R-:W-:Y:S01]  /*5f500*/  HMMA.1688.F32.TF32 R24, R228, R108, R240 ;  /* 0x0000006ce418723c */ /* 0x000fe200000810f0 */
[----:B------:R-:W-:Y:S02]  /*5f510*/  IMAD.MOV.U32 R52, RZ, RZ, R214 ;  /* 0x000000ffff347224 */ /* 0x000fe400078e00d6 */
[----:B------:R-:W-:Y:S02]  /*5f520*/  IMAD.MOV.U32 R53, RZ, RZ, R215 ;  /* 0x000000ffff357224 */ /* 0x000fe400078e00d7 */
[----:B------:R-:W-:-:S02]  /*5f530*/  IMAD.MOV.U32 R54, RZ, RZ, R14 ;  /* 0x000000ffff367224 */ /* 0x000fc400078e000e */
[----:B------:R-:W-:Y:S02]  /*5f540*/  IMAD.MOV.U32 R55, RZ, RZ, R206 ;  /* 0x000000ffff377224 */ /* 0x000fe400078e00ce */
[----:B------:R-:W-:Y:S02]  /*5f550*/  IMAD.MOV.U32 R36, RZ, RZ, R210 ;  /* 0x000000ffff247224 */ /* 0x000fe400078e00d2 */
[----:B------:R-:W-:Y:S01]  /*5f560*/  IMAD.MOV.U32 R37, RZ, RZ, R211 ;  /* 0x000000ffff257224 */ /* 0x000fe200078e00d3 */
[----:B------:R-:W-:Y:S01]  /*5f570*/  MOV R38, R7 ;  /* 0x0000000700267202 */ /* 0x000fe20000000f00 */
[----:B------:R-:W-:Y:S01]  /*5f580*/  IMAD.MOV.U32 R39, RZ, RZ, R5 ;  /* 0x000000ffff277224 */ /* 0x000fe200078e0005 */
[----:B------:R-:W-:Y:S04]  /*5f590*/  LDS R228, [R3+0xc080] ;  /* 0x00c0800003e47984 */ /* 0x000fe80000000800 */
[----:B------:R-:W-:Y:S04]  /*5f5a0*/  LDS R230, [R3+0xe080] ;  /* 0x00e0800003e67984 */ /* 0x000fe80000000800 */
[----:B------:R-:W-:Y:S02]  /*5f5b0*/  LDS R229, [R4+0xc080] ;  /* 0x00c0800004e57984 */ /* 0x000fe40000000800 */
[----:B------:R-:W-:Y:S01]  /*5f5c0*/  IMAD.MOV.U32 R137, RZ, RZ, R24 ;  /* 0x000000ffff897224 */ /* 0x000fe200078e0018 */
[----:B------:R-:W-:Y:S01]  /*5f5d0*/  MOV R133, R26 ;  /* 0x0000001a00857202 */ /* 0x000fe20000000f00 */
[----:B------:R-:W-:Y:S01]  /*5f5e0*/  IMAD.MOV.U32 R136, RZ, RZ, R25 ;  /* 0x000000ffff887224 */ /* 0x000fe200078e0019 */
[----:B------:R-:W1:Y:S01]  /*5f5f0*/  LDS R231, [R4+0xe080] ;  /* 0x00e0800004e77984 */ /* 0x000e620000000800 */
[----:B------:R-:W-:Y:S01]  /*5f600*/  IMAD.MOV.U32 R132, RZ, RZ, R27 ;  /* 0x000000ffff847224 */ /* 0x000fe200078e001b */
[----:B--2---:R-:W-:Y:S01]  /*5f610*/  MOV R67, R147 ;  /* 0x0000009300437202 */ /* 0x004fe20000000f00 */
[----:B---3--:R-:W-:-:S02]  /*5f620*/  IMAD.MOV.U32 R66, RZ, RZ, R146 ;  /* 0x000000ffff427224 */ /* 0x008fc400078e0092 */
[----:B----4-:R-:W-:Y:S02]  /*5f630*/  IMAD.MOV.U32 R65, RZ, RZ, R143 ;  /* 0x000000ffff417224 */ /* 0x010fe400078e008f */
[----:B------:R-:W-:Y:S02]  /*5f640*/  IMAD.MOV.U32 R64, RZ, RZ, R142 ;  /* 0x000000ffff407224 */ /* 0x000fe400078e008e */
[----:B------:R-:W2:Y:S04]  /*5f650*/  LDL.LU R142, [R1+0x50d0] ;  /* 0x0050d000018e7983 */ /* 0x000ea80000300800 */
[----:B------:R-:W2:Y:S04]  /*5f660*/  LDL.LU R143, [R1+0x50cc] ;  /* 0x0050cc00018f7983 */ /* 0x000ea80000300800 */
[----:B------:R-:W3:Y:S04]  /*5f670*/  LDL.LU R146, [R1+0x50c8] ;  /* 0x0050c80001927983 */ /* 0x000ee80000300800 */
[----:B------:R-:W3:Y:S01]  /*5f680*/  LDL.LU R147, [R1+0x50c4] ;  /* 0x0050c40001937983 */ /* 0x000ee20000300800 */
[----:B------:R-:W-:-:S02]  /*5f690*/  IMAD.MOV.U32 R75, RZ, RZ, R155 ;  /* 0x000000ffff4b7224 */ /* 0x000fc400078e009b */
[----:B------:R-:W-:Y:S02]  /*5f6a0*/  IMAD.MOV.U32 R74, RZ, RZ, R154 ;  /* 0x000000ffff4a7224 */ /* 0x000fe400078e009a */
[----:B------:R-:W-:Y:S02]  /*5f6b0*/  IMAD.MOV.U32 R73, RZ, RZ, R151 ;  /* 0x000000ffff497224 */ /* 0x000fe400078e0097 */
[----:B------:R-:W-:Y:S02]  /*5f6c0*/  IMAD.MOV.U32 R72, RZ, RZ, R150 ;  /* 0x000000ffff487224 */ /* 0x000fe400078e0096 */
[----:B------:R-:W4:Y:S04]  /*5f6d0*/  LDL.LU R150, [R1+0x50c0] ;  /* 0x0050c00001967983 */ /* 0x000f280000300800 */
[----:B------:R-:W4:Y:S04]  /*5f6e0*/  LDL.LU R151, [R1+0x50bc] ;  /* 0x0050bc0001977983 */ /* 0x000f280000300800 */
[----:B------:R-:W2:Y:S01]  /*5f6f0*/  LDL.LU R154, [R1+0x50b8] ;  /* 0x0050b800019a7983 */ /* 0x000ea20000300800 */
[----:B------:R-:W-:Y:S01]  /*5f700*/  MOV R90, R162 ;  /* 0x000000a2005a7202 */ /* 0x000fe20000000f00 */
[----:B------:R-:W-:-:S02]  /*5f710*/  IMAD.MOV.U32 R89, RZ, RZ, R159 ;  /* 0x000000ffff597224 */ /* 0x000fc400078e009f */
[----:B------:R-:W2:Y:S01]  /*5f720*/  LDL.LU R155, [R1+0x50b4] ;  /* 0x0050b400019b7983 */ /* 0x000ea20000300800 */
[----:B------:R-:W-:-:S03]  /*5f730*/  IMAD.MOV.U32 R88, RZ, RZ, R158 ;  /* 0x000000ffff587224 */ /* 0x000fc600078e009e */
[----:B------:R-:W2:Y:S01]  /*5f740*/  LDL.LU R158, [R1+0x50b0] ;  /* 0x0050b000019e7983 */ /* 0x000ea20000300800 */
[----:B------:R-:W-:-:S03]  /*5f750*/  IMAD.MOV.U32 R91, RZ, RZ, R163 ;  /* 0x000000ffff5b7224 */ /* 0x000fc600078e00a3 */
[----:B------:R-:W2:Y:S04]  /*5f760*/  LDL.LU R159, [R1+0x50ac] ;  /* 0x0050ac00019f7983 */ /* 0x000ea80000300800 */
[----:B------:R-:W2:Y:S01]  /*5f770*/  LDL.LU R162, [R1+0x50a8] ;  /* 0x0050a80001a27983 */ /* 0x000ea20000300800 */
[----:B------:R-:W-:Y:S02]  /*5f780*/  IMAD.MOV.U32 R86, RZ, RZ, R170 ;  /* 0x000000ffff567224 */ /* 0x000fe400078e00aa */
[----:B------:R-:W-:Y:S01]  /*5f790*/  IMAD.MOV.U32 R85, RZ, RZ, R167 ;  /* 0x000000ffff557224 */ /* 0x000fe200078e00a7 */
[----:B------:R-:W2:Y:S01]  /*5f7a0*/  LDL.LU R163, [R1+0x50a4] ;  /* 0x0050a40001a37983 */ /* 0x000ea20000300800 */
[----:B------:R-:W-:-:S03]  /*5f7b0*/  IMAD.MOV.U32 R84, RZ, RZ, R166 ;  /* 0x000000ffff547224 */ /* 0x000fc600078e00a6 */
[----:B------:R-:W2:Y:S01]  /*5f7c0*/  LDL.LU R166, [R1+0x50a0] ;  /* 0x0050a00001a67983 */ /* 0x000ea20000300800 */
[----:B------:R-:W-:-:S03]  /*5f7d0*/  IMAD.MOV.U32 R87, RZ, RZ, R171 ;  /* 0x000000ffff577224 */ /* 0x000fc600078e00ab */
[----:B------:R-:W2:Y:S04]  /*5f7e0*/  LDL.LU R167, [R1+0x509c] ;  /* 0x00509c0001a77983 */ /* 0x000ea80000300800 */
[----:B------:R-:W2:Y:S04]  /*5f7f0*/  LDL.LU R170, [R1+0x5098] ;  /* 0x0050980001aa7983 */ /* 0x000ea80000300800 */
[----:B------:R-:W2:Y:S01]  /*5f800*/  LDL.LU R171, [R1+0x5094] ;  /* 0x0050940001ab7983 */ /* 0x000ea20000300800 */
[----:B------:R-:W-:Y:S02]  /*5f810*/  IMAD.MOV.U32 R83, RZ, RZ, R179 ;  /* 0x000000ffff537224 */ /* 0x000fe400078e00b3 */
[----:B------:R-:W-:Y:S01]  /*5f820*/  IMAD.MOV.U32 R82, RZ, RZ, R178 ;  /* 0x000000ffff527224 */ /* 0x000fe200078e00b2 */
[----:B------:R-:W-:Y:S01]  /*5f830*/  MOV R81, R175 ;  /* 0x000000af00517202 */ /* 0x000fe20000000f00 */
[----:B------:R-:W-:-:S02]  /*5f840*/  IMAD.MOV.U32 R80, RZ, RZ, R174 ;  /* 0x000000ffff507224 */ /* 0x000fc400078e00ae */
[----:B------:R-:W2:Y:S04]  /*5f850*/  LDL.LU R174, [R1+0x5090] ;  /* 0x0050900001ae7983 */ /* 0x000ea80000300800 */
[----:B------:R-:W2:Y:S04]  /*5f860*/  LDL.LU R175, [R1+0x508c] ;  /* 0x00508c0001af7983 */ /* 0x000ea80000300800 */
[----:B------:R-:W2:Y:S04]  /*5f870*/  LDL.LU R178, [R1+0x5088] ;  /* 0x0050880001b27983 */ /* 0x000ea80000300800 */
[----:B------:R-:W2:Y:S04]  /*5f880*/  LDL.LU R179, [R1+0x5084] ;  /* 0x0050840001b37983 */ /* 0x000ea80000300800 */
[----:B------:R-:W2:Y:S01]  /*5f890*/  LDL.LU R24, [R1+0xdf0] ;  /* 0x000df00001187983 */ /* 0x000ea20000300800 */
[----:B------:R-:W-:-:S03]  /*5f8a0*/  IMAD.MOV.U32 R96, RZ, RZ, R182 ;  /* 0x000000ffff607224 */ /* 0x000fc600078e00b6 */
        /* <DEDUP_REMOVED lines=43> */
[----:B------:R-:W3:Y:S01]  /*5fb60*/  LDL.LU R211, [R1+0x503c] ;  /* 0x00503c0001d37983 */ /* 0x000ee20000300800 */
[----:B--2---:R-:W-:Y:S11]  /*5fb70*/  HMMA.1688.F32.TF32 R24, R232, R214, R24 ;  /* 0x000000d6e818723c */ /* 0x004ff60000081018 */
[----:B------:R-:W-:Y:S11]  /*5fb80*/  @!UPT UIADD3 URZ, URZ, URZ, URZ ;  /* 0x0000003f3f3ff290 */ /* 0x000ff6000fffe03f */
[----:B------:R-:W-:Y:S02]  /*5fb90*/  @!UPT UIADD3 URZ, URZ, URZ, URZ ;  /* 0x0000003f3f3ff290 */ /* 0x000fe4000fffe03f */
[----:B------:R-:W-:Y:S02]  /*5fba0*/  IMAD.MOV.U32 R113, RZ, RZ, R24 ;  /* 0x000000ffff717224 */ /* 0x000fe400078e0018 */
[----:B------:R-:W-:Y:S02]  /*5fbb0*/  IMAD.MOV.U32 R24, RZ, RZ, R207 ;  /* 0x000000ffff187224 */ /* 0x000fe400078e00cf */
[----:B------:R-:W-:Y:S01]  /*5fbc0*/  IMAD.MOV.U32 R112, RZ, RZ, R25 ;  /* 0x000000ffff707224 */ /* 0x000fe200078e0019 */
[----:B------:R-:W2:Y:S01]  /*5fbd0*/  LDL.LU R207, [R1+0x5038] ;  /* 0x0050380001cf7983 */ /* 0x000ea20000300800 */
[----:B------:R-:W-:Y:S01]  /*5fbe0*/  MOV R25, R15 ;  /* 0x0000000f00197202 */ /* 0x000fe20000000f00 */
[----:B------:R-:W-:Y:S02]  /*5fbf0*/  IMAD.MOV.U32 R7, RZ, RZ, R26 ;  /* 0x000000ffff077224 */ /* 0x000fe400078e001a */
[----:B------:R-:W4:Y:S01]  /*5fc00*/  LDL.LU R15, [R1+0x5034] ;  /* 0x00503400010f7983 */ /* 0x000f220000300800 */
[----:B------:R-:W-:-:S02]  /*5fc10*/  IMAD.MOV.U32 R5, RZ, RZ, R27 ;  /* 0x000000ffff057224 */ /* 0x000fc400078e001b */
[----:B------:R-:W-:Y:S02]  /*5fc20*/  IMAD.MOV.U32 R26, RZ, RZ, R202 ;  /* 0x000000ffff1a7224 */ /* 0x000fe400078e00ca */
[----:B------:R-:W4:Y:S01]  /*5fc30*/  LDL.LU R202, [R1+0x5030] ;  /* 0x0050300001ca7983 */ /* 0x000f220000300800 */
[----:B------:R-:W-:-:S03]  /*5fc40*/  IMAD.MOV.U32 R27, RZ, RZ, R203 ;  /* 0x000000ffff1b7224 */ /* 0x000fc600078e00cb */
[----:B------:R-:W4:Y:S01]  /*5fc50*/  LDL.LU R203, [R1+0x502c] ;  /* 0x00502c0001cb7983 */ /* 0x000f220000300800 */
[C---:B---3--:R-:W-:Y:S08]  /*5fc60*/  HMMA.1688.F32.TF32 R104, R232.reuse, R210, R104 ;  /* 0x000000d2e868723c */ /* 0x048ff00000081068 */
[C---:B------:R-:W-:Y:S11]  /*5fc70*/  HMMA.1688.F32.TF32 R76, R232.reuse, R198, R76 ;  /* 0x000000c6e84c723c */ /* 0x040ff6000008104c */
[----:B------:R-:W-:Y:S05]  /*5fc80*/  @!UPT UIADD3 URZ, URZ, URZ, URZ ;  /* 0x0000003f3f3ff290 */ /* 0x000fea000fffe03f */
[----:B------:R-:W-:Y:S02]  /*5fc90*/  IMAD.MOV.U32 R109, RZ, RZ, R104 ;  /* 0x000000ffff6d7224 */ /* 0x000fe400078e0068 */
[----:B------:R-:W-:Y:S02]  /*5fca0*/  IMAD.MOV.U32 R108, RZ, RZ, R105 ;  /* 0x000000ffff6c7224 */ /* 0x000fe400078e0069 */
[----:B------:R-:W-:Y:S02]  /*5fcb0*/  IMAD.MOV.U32 R9, RZ, RZ, R106 ;  /* 0x000000ffff097224 */ /* 0x000fe400078e006a */
[----:B------:R-:W-:Y:S01]  /*5fcc0*/  IMAD.MOV.U32 R8, RZ, RZ, R107 ;  /* 0x000000ffff087224 */ /* 0x000fe200078e006b */
[C---:B------:R-:W-:Y:S08]  /*5fcd0*/  HMMA.1688.F32.TF32 R84, R232.reuse, R194, R84 ;  /* 0x000000c2e854723c */ /* 0x040ff00000081054 */
[C---:B------:R-:W-:Y:S08]  /*5fce0*/  HMMA.1688.F32.TF32 R16, R232.reuse, R134, R16 ;  /* 0x00000086e810723c */ /* 0x040ff00000081010 */
[C---:B--2---:R-:W-:Y:S08]  /*5fcf0*/  HMMA.1688.F32.TF32 R104, R232.reuse, R206, R100 ;  /* 0x000000cee868723c */ /* 0x044ff00000081064 */
[C---:B----4-:R-:W-:Y:S08]  /*5fd00*/  HMMA.1688.F32.TF32 R100, R232.reuse, R14, R92 ;  /* 0x0000000ee864723c */ /* 0x050ff0000008105c */
        /* <DEDUP_REMOVED lines=54> */
[----:B------:R-:W2:Y:S01]  /*60070*/  LDL.LU R20, [R1+0x30] ;  /* 0x0000300001147983 */ /* 0x000ea20000300800 */
[----:B------:R-:W-:-:S03]  /*60080*/  MOV R21, R130 ;  /* 0x0000008200157202 */ /* 0x000fc60000000f00 */
[----:B------:R-:W-:Y:S01]  /*60090*/  STL.64 [R1+0x32d0], R28 ;  /* 0x0032d01c01007387 */ /* 0x000fe20000100a00 */
[----:B------:R-:W-:-:S03]  /*600a0*/  IMAD.MOV.U32 R22, RZ, RZ, R131 ;  /* 0x000000ffff167224 */ /* 0x000fc600078e0083 */
[----:B------:R-:W-:Y:S04]  /*600b0*/  STL.64 [R1+0x32d8], R30 ;  /* 0x0032d81e01007387 */ /* 0x000fe80000100a00 */
        /* <DEDUP_REMOVED lines=9> */
[----:B------:R-:W4:Y:S01]  /*60150*/  LDL.LU R44, [R1] ;  /* 0x00000000012c7983 */ /* 0x000f220000300800 */
[----:B------:R-:W-:Y:S01]  /*60160*/  IMAD.MOV.U32 R35, RZ, RZ, R122 ;  /* 0x000000ffff237224 */ /* 0x000fe200078e007a */
[----:B--2---:R-:W-:Y:S11]  /*60170*/  HMMA.1688.F32.TF32 R24, R232, R130, R24 ;  /* 0x00000082e818723c */ /* 0x004ff60000081018 */
[----:B------:R-:W-:Y:S11]  /*60180*/  @!UPT UIADD3 URZ, URZ, URZ, URZ ;  /* 0x0000003f3f3ff290 */ /* 0x000ff6000fffe03f */
[----:B------:R-:W-:Y:S01]  /*60190*/  @!UPT UIADD3 URZ, URZ, URZ, URZ ;  /* 0x0000003f3f3ff290 */ /* 0x000fe2000fffe03f */
[----:B------:R2:W-:Y:S04]  /*601a0*/  STL.64 [R1+0x32b0], R24 ;  /* 0x0032b01801007387 */ /* 0x0005e80000100a00 */
[----:B------:R1:W-:Y:S04]  /*601b0*/  STL.64 [R1+0x32b8], R26 ;  /* 0x0032b81a01007387 */ /* 0x0003e80000100a00 */
        /* <DEDUP_REMOVED lines=12> */
[----:B------:R-:W-:Y:S01]  /*60280*/  IMAD.MOV.U32 R37, RZ, RZ, R245 ;  /* 0x000000ffff257224 */ /* 0x000fe200078e00f5 */
[----:B------:R-:W3:Y:S01]  /*60290*/  LDL.LU R244, [R1+0x501c] ;  /* 0x00501c0001f47983 */ /* 0x000ee20000300800 */
[----:B------:R-:W-:Y:S02]  /*602a0*/  IMAD.MOV.U32 R38, RZ, RZ, R246 ;  /* 0x000000ffff267224 */ /* 0x000fe400078e00f6 */
[----:B------:R-:W-:Y:S01]  /*602b0*/  IMAD.MOV.U32 R39, RZ, RZ, R248 ;  /* 0x000000ffff277224 */ /* 0x000fe200078e00f8 */
[----:B------:R-:W3:Y:S04]  /*602c0*/  LDL.LU R245, [R1+0x5018] ;  /* 0x0050180001f57983 */ /* 0x000ee80000300800 */
[----:B------:R-:W3:Y:S04]  /*602d0*/  LDL.LU R246, [R1+0x5014] ;  /* 0x0050140001f67983 */ /* 0x000ee80000300800 */
[----:B------:R-:W3:Y:S01]  /*602e0*/  LDL.LU R248, [R1+0x5010] ;  /* 0x0050100001f87983 */ /* 0x000ee20000300800 */
[----:B------:R-:W-:-:S03]  /*602f0*/  IMAD.MOV.U32 R28, RZ, RZ, R123 ;  /* 0x000000ffff1c7224 */ /* 0x000fc600078e007b */
[----:B------:R-:W3:Y:S01]  /*60300*/  LDL.LU R40, [R1+0xc80] ;  /* 0x000c800001287983 */ /* 0x000ee20000300800 */
[----:B------:R-:W-:-:S03]  /*60310*/  IMAD.MOV.U32 R29, RZ, RZ, R126 ;  /* 0x000000ffff1d7224 */ /* 0x000fc600078e007e */
[----:B------:R-:W3:Y:S01]  /*60320*/  LDL.LU R41, [R1+0xc84] ;  /* 0x000c840001297983 */ /* 0x000ee20000300800 */
[----:B------:R-:W-:-:S03]  /*60330*/  IMAD.MOV.U32 R30, RZ, RZ, R127 ;  /* 0x000000ffff1e7224 */ /* 0x000fc600078e007f */
[----:B------:R-:W3:Y:S01]  /*60340*/  LDL.LU R42, [R1+0xc88] ;  /* 0x000c8800012a7983 */ /* 0x000ee20000300800 */
[----:B--2---:R-:W-:-:S03]  /*60350*/  MOV R43, R122 ;  /* 0x0000007a002b7202 */ /* 0x004fc60000000f00 */
[----:B------:R-:W3:Y:S04]  /*60360*/  LDL.LU R122, [R1+0x500c] ;  /* 0x00500c00017a7983 */ /* 0x000ee80000300800 */
[----:B------:R-:W3:Y:S04]  /*60370*/  LDL.LU R123, [R1+0x5008] ;  /* 0x00500800017b7983 */ /* 0x000ee80000300800 */
[----:B------:R-:W2:Y:S04]  /*60380*/  LDL.LU R126, [R1+0x5004] ;  /* 0x00500400017e7983 */ /* 0x000ea80000300800 */
[----:B------:R-:W2:Y:S01]  /*60390*/  LDL.LU R127, [R1+0x5000] ;  /* 0x00500000017f7983 */ /* 0x000ea20000300800 */
[----:B------:R-:W-:-:S02]  /*603a0*/  IMAD.MOV.U32 R31, RZ, RZ, R249 ;  /* 0x000000ffff1f7224 */ /* 0x000fc400078e00f9 */
[----:B------:R-:W-:Y:S01]  /*603b0*/  IMAD.MOV.U32 R24, RZ, RZ, R250 ;  /* 0x000000ffff187224 */ /* 0x000fe200078e00fa */
[----:B------:R-:W4:Y:S01]  /*603c0*/  LDL.LU R249, [R1+0x4ffc] ;  /* 0x004ffc0001f97983 */ /* 0x000f220000300800 */
[----:B------:R-:W-:Y:S01]  /*603d0*/  IMAD.MOV.U32 R25, RZ, RZ, R251 ;  /* 0x000000ffff197224 */ /* 0x000fe200078e00fb */
[----:B-1----:R-:W-:Y:S02]  /*603e0*/  MOV R26, R110 ;  /* 0x0000006e001a7202 */ /* 0x002fe40000000f00 */
[----:B------:R-:W4:Y:S01]  /*603f0*/  LDL.LU R250, [R1+0x4ff8] ;  /* 0x004ff80001fa7983 */ /* 0x000f220000300800 */
[----:B------:R-:W-:-:S03]  /*60400*/  IMAD.MOV.U32 R27, RZ, RZ, R114 ;  /* 0x000000ffff1b7224 */ /* 0x000fc600078e0072 */
[----:B------:R-:W4:Y:S04]  /*60410*/  LDL.LU R251, [R1+0x4ff4] ;  /* 0x004ff40001fb7983 */ /* 0x000f280000300800 */
[----:B------:R-:W4:Y:S04]  /*60420*/  LDL.LU R110, [R1+0x4ff0] ;  /* 0x004ff000016e7983 */ /* 0x000f280000300800 */
[----:B------:R-:W4:Y:S01]  /*60430*/  LDL.LU R114, [R1+0x4fec] ;  /* 0x004fec0001727983 */ /* 0x000f220000300800 */
[C---:B---3--:R-:W-:Y:S08]  /*60440*/  HMMA.1688.F32.TF32 R16, R232.reuse, R122, R16 ;  /* 0x0000007ae810723c */ /* 0x048ff00000081010 */
[----:B--2---:R-:W-:Y:S07]  /*60450*/  HMMA.1688.F32.TF32 R52, R232, R126, R20 ;  /* 0x0000007ee834723c */ /* 0x004fee0000081014 */
[----:B------:R-:W-:-:S02]  /*60460*/  IMAD.MOV.U32 R20, RZ, RZ, R115 ;  /* 0x000000ffff147224 */ /* 0x000fc400078e0073 */
[----:B------:R-:W-:Y:S02]  /*60470*/  IMAD.MOV.U32 R21, RZ, RZ, R118 ;  /* 0x000000ffff157224 */ /* 0x000fe400078e0076 */
[----:B------:R-:W-:Y:S02]  /*60480*/  IMAD.MOV.U32 R22, RZ, RZ, R119 ;  /* 0x000000ffff167224 */ /* 0x000fe400078e0077 */
[----:B------:R-:W-:-:S10]  /*60490*/  IMAD.MOV.U32 R23, RZ, RZ, R111 ;  /* 0x000000ffff177224 */ /* 0x000fd400078e006f */
[----:B------:R-:W-:Y:S04]  /*604a0*/  STL.64 [R1+0x30], R52 ;  /* 0x0000303401007387 */ /* 0x000fe80000100a00 */
[----:B------:R-:W-:Y:S04]  /*604b0*/  STL.64 [R1+0x38], R54 ;  /* 0x0000383601007387 */ /* 0x000fe80000100a00 */
[----:B------:R-:W4:Y:S04]  /*604c0*/  LDL.LU R115, [R1+0x4fe8] ;  /* 0x004fe80001737983 */ /* 0x000f280000300800 */
[----:B------:R1:W-:Y:S04]  /*604d0*/  STL.64 [R1+0x20], R16 ;  /* 0x0000201001007387 */ /* 0x0003e80000100a00 */
[----:B------:R2:W-:Y:S04]  /*604e0*/  STL.64 [R1+0x28], R18 ;  /* 0x0000281201007387 */ /* 0x0005e80000100a00 */
[----:B------:R-:W3:Y:S04]  /*604f0*/  LDL.LU R118, [R1+0x4fe4] ;  /* 0x004fe40001767983 */ /* 0x000ee80000300800 */
[----:B------:R-:W3:Y:S01]  /*60500*/  LDL.LU R119, [R1+0x4fe0] ;  /* 0x004fe00001777983 */ /* 0x000ee20000300800 */
[----:B-1----:R-:W-:-:S03]  /*60510*/  IMAD.MOV.U32 R16, RZ, RZ, R247 ;  /* 0x000000ffff107224 */ /* 0x002fc600078e00f7 */
[----:B------:R-:W4:Y:S04]  /*60520*/  LDL.LU R111, [R1+0x4fdc] ;  /* 0x004fdc00016f7983 */ /* 0x000f280000300800 */
[----:B------:R-:W4:Y:S04]  /*60530*/  LDL.LU R247, [R1+0x4fd8] ;  /* 0x004fd80001f77983 */ /* 0x000f280000300800 */
[----:B------:R-:W4:Y:S04]  /*60540*/  LDL.LU R17, [R1+0xc24] ;  /* 0x000c240001117983 */ /* 0x000f280000300800 */
[----:B--2---:R-:W2:Y:S04]  /*60550*/  LDL.LU R18, [R1+0xc28] ;  /* 0x000c280001127983 */ /* 0x004ea80000300800 */
[----:B------:R-:W2:Y:S01]  /*60560*/  LDL.LU R19, [R1+0xc2c] ;  /* 0x000c2c0001137983 */ /* 0x000ea20000300800 */
[C---:B------:R-:W-:Y:S08]  /*60570*/  HMMA.1688.F32.TF32 R40, R228.reuse, R222, R40 ;  /* 0x000000dee428723c */ /* 0x040ff00000081028 */
[C---:B------:R-:W-:Y:S08]  /*60580*/  HMMA.1688.F32.TF32 R36, R228.reuse, R218, R36 ;  /* 0x000000dae424723c */ /* 0x040ff00000081024 */
[C---:B------:R-:W-:Y:S08]  /*60590*/  HMMA.1688.F32.TF32 R28, R228.reuse, R210, R28 ;  /* 0x000000d2e41c723c */ /* 0x040ff0000008101c */
[C---:B------:R-:W-:Y:S08]  /*605a0*/  HMMA.1688.F32.TF32 R32, R228.reuse, R214, R32 ;  /* 0x000000d6e420723c */ /* 0x040ff00000081020 */
[C---:B------:R-:W-:Y:S08]  /*605b0*/  HMMA.1688.F32.TF32 R24, R228.reuse, R206, R24 ;  /* 0x000000cee418723c */ /* 0x040ff00000081018 */
[----:B------:R-:W-:Y:S11]  /*605c0*/  HMMA.1688.F32.TF32 R20, R228, R14, R20 ;  /* 0x0000000ee414723c */ /* 0x000ff60000081014 */
[----:B------:R-:W-:Y:S05]  /*605d0*/  @!UPT UIADD3 URZ, URZ, URZ, URZ ;  /* 0x0000003f3f3ff290 */ /* 0x000fea000fffe03f */
[----:B------:R-:W-:Y:S02]  /*605e0*/  IMAD.MOV.U32 R12, RZ, RZ, R27 ;  /* 0x000000ffff0c7224 */ /* 0x000fe400078e001b */
[----:B------:R-:W-:Y:S01]  /*605f0*/  IMAD.MOV.U32 R13, RZ, RZ, R26 ;  /* 0x000000ffff0d7224 */ /* 0x000fe200078e001a */
[C---:B---3--:R-:W-:Y:S08]  /*60600*/  HMMA.1688.F32.TF32 R52, R232.reuse, R118, R48 ;  /* 0x00000076e834723c */ /* 0x048ff00000081030 */
[----:B----4-:R-:W-:Y:S08]  /*60610*/  HMMA.1688.F32.TF32 R48, R232, R114, R44 ;  /* 0x00000072e830723c */ /* 0x010ff0000008102c */
[----:B------:R-:W-:Y:S08]  /*60620*/  HMMA.1688.F32.TF32 R244, R228, R226, R244 ;  /* 0x000000e2e4f4723c */ /* 0x000ff000000810f4 */
[----:B------:R-:W-:Y:S01]  /*60630*/  HMMA.1688.F32.TF32 R44, R232, R110, R248 ;  /* 0x0000006ee82c723c */ /* 0x000fe200000810f8 */
[----:B------:R-:W-:Y:S04]  /*60640*/  STL.64 [R1+0x10], R52 ;  /* 0x0000103401007387 */ /* 0x000fe80000100a00 */
[----:B------:R-:W-:Y:S03]  /*60650*/  STL.64 [R1+0x18], R54 ;  /* 0x0000183601007387 */ /* 0x000fe60000100a00 */
[----:B--2---:R-:W-:Y:S01]  /*60660*/  HMMA.1688.F32.TF32 R16, R228, R10, R16 ;  /* 0x0000000ae410723c */ /* 0x004fe20000081010 */
[----:B------:R-:W-:Y:S04]  /*60670*/  STL.64 [R1], R48 ;  /* 0x0000003001007387 */ /* 0x000fe80000100a00 */
[----:B------:R-:W-:Y:S04]  /*60680*/  STL.64 [R1+0x8], R50 ;  /* 0x0000083201007387 */ /* 0x000fe80000100a00 */
[----:B------:R1:W-:Y:S04]  /*60690*/  STL [R1+0x4cec], R244 ;  /* 0x004cecf401007387 */ /* 0x0003e80000100800 */
[----:B------:R-:W-:Y:S04]  /*606a0*/  LDS R232, [R3+0xc100] ;  /* 0x00c1000003e87984 */ /* 0x000fe80000000800 */
[----:B------:R-:W-:Y:S04]  /*606b0*/  STL.64 [R1+0x2c20], R44 ;  /* 0x002c202c01007387 */ /* 0x000fe80000100a00 */
[----:B------:R-:W-:Y:S04]  /*606c0*/  STL.64 [R1+0x2c28], R46 ;  /* 0x002c282e01007387 */ /* 0x000fe80000100a00 */
[----:B------:R2:W-:Y:S04]  /*606d0*/  STL [R1+0x4ce8], R245 ;  /* 0x004ce8f501007387 */ /* 0x0005e80000100800 */
[----:B------:R3:W-:Y:S04]  /*606e0*/  STL [R1+0x4ce4], R246 ;  /* 0x004ce4f601007387 */ /* 0x0007e80000100800 */
[----:B------:R4:W-:Y:S04]  /*606f0*/  STL [R1+0x4ce0], R247 ;  /* 0x004ce0f701007387 */ /* 0x0009e80000100800 */
[----:B------:R-:W-:Y:S04]  /*60700*/  STL.64 [R1+0x32a0], R40 ;  /* 0x0032a02801007387 */ /* 0x000fe80000100a00 */
[----:B------:R-:W-:Y:S01]  /*60710*/  STL.64 [R1+0x32a8], R42 ;  /* 0x0032a82a01007387 */ /* 0x000fe20000100a00 */
[----:B-1----:R-:W-:-:S03]  /*60720*/  MOV R244, R31 ;  /* 0x0000001f00f47202 */ /* 0x002fc60000000f00 */
[----:B------:R-:W-:Y:S04]  /*60730*/  STL.64 [R1+0x4fd0], R214 ;  /* 0x004fd0d601007387 */ /* 0x000fe80000100a00 */
[----:B------:R-:W-:Y:S04]  /*60740*/  STL.64 [R1+0x3290], R36 ;  /* 0x0032902401007387 */ /* 0x000fe80000100a00 */
[----:B------:R-:W-:Y:S04]  /*60750*/  STL.64 [R1+0x3298], R38 ;  /* 0x0032982601007387 */ /* 0x000fe80000100a00 */
[----:B------:R-:W-:Y:S04]  /*60760*/  STL.64 [R1+0x3280], R32 ;  /* 0x0032802001007387 */ /* 0x000fe80000100a00 */
[----:B------:R-:W-:Y:S04]  /*60770*/  STL.64 [R1+0x3288], R34 ;  /* 0x0032882201007387 */ /* 0x000fe80000100a00 */
[----:B------:R-:W-:Y:S04]  /*60780*/  STL.64 [R1+0x3270], R28 ;  /* 0x0032701c01007387 */ /* 0x000fe80000100a00 */
[----:B------:R-:W-:Y:S04]  /*60790*/  STL [R1+0x3278], R30 ;  /* 0x0032781e01007387 */ /* 0x000fe80000100800 */
[----:B------:R-:W-:Y:S04]  /*607a0*/  STL.64 [R1+0x4fc8], R210 ;  /* 0x004fc8d201007387 */ /* 0x000fe80000100a00 */
[----:B------:R-:W-:Y:S04]  /*607b0*/  STL [R1+0x4cf0], R244 ;  /* 0x004cf0f401007387 */ /* 0x000fe80000100800 */
[----:B------:R-:W-:Y:S04]  /*607c0*/  STL.64 [R1+0x3260], R24 ;  /* 0x0032601801007387 */ /* 0x000fe80000100a00 */
[----:B------:R-:W-:Y:S01]  /*607d0*/  STL.64 [R1+0x4fc0], R206 ;  /* 0x004fc0ce01007387 */ /* 0x000fe20000100a00 */
[----:B--2---:R-:W-:-:S03]  /*607e0*/  IMAD.MOV.U32 R245, RZ, RZ, R20 ;  /* 0x000000fffff57224 */ /* 0x004fc600078e0014 */
[----:B------:R-:W-:Y:S01]  /*607f0*/  STL [R1+0x4cf8], R12 ;  /* 0x004cf80c01007387 */ /* 0x000fe20000100800 */
[----:B---3--:R-:W-:-:S03]  /*60800*/  IMAD.MOV.U32 R246, RZ, RZ, R21 ;  /* 0x000000fffff67224 */ /* 0x008fc600078e0015 */
[----:B------:R-:W-:Y:S01]  /*60810*/  STL [R1+0x4cf4], R13 ;  /* 0x004cf40d01007387 */ /* 0x000fe20000100800 */
[----:B----4-:R-:W-:-:S03]  /*60820*/  IMAD.MOV.U32 R247, RZ, RZ, R22 ;  /* 0x000000fffff77224 */ /* 0x010fc600078e0016 */
[----:B------:R1:W-:Y:S04]  /*60830*/  STL [R1+0x325c], R23 ;  /* 0x00325c1701007387 */ /* 0x0003e80000100800 */
[----:B------:R2:W-:Y:S04]  /*60840*/  STL [R1+0x3240], R16 ;  /* 0x0032401001007387 */ /* 0x0005e80000100800 */
[----:B------:R-:W3:Y:S04]  /*60850*/  LDL.LU R20, [R1+0x50] ;  /* 0x0000500001147983 */ /* 0x000ee80000300800 */
[----:B------:R-:W3:Y:S04]  /*60860*/  LDL.LU R21, [R1+0x54] ;  /* 0x0000540001157983 */ /* 0x000ee80000300800 */
[----:B------:R-:W3:Y:S04]  /*60870*/  LDL.LU R22, [R1+0x58] ;  /* 0x0000580001167983 */ /* 0x000ee80000300800 */
[----:B-1----:R-:W3:Y:S04]  /*60880*/  LDL.LU R23, [R1+0x5c] ;  /* 0x00005c0001177983 */ /* 0x002ee80000300800 */
        /* <DEDUP_REMOVED lines=96> */
[----:B------:R-:W-:Y:S01]  /*60e90*/  IMAD.MOV.U32 R12, RZ, RZ, R17 ;  /* 0x000000ffff0c7224 */ /* 0x000fe200078e0011 */
[----:B------:R-:W-:-:S02]  /*60ea0*/  MOV R13, R18 ;  /* 0x00000012000d7202 */ /* 0x000fc40000000f00 */
[----:B--2---:R-:W2:Y:S01]  /*60eb0*/  LDL.LU R16, [R1+0xb80] ;  /* 0x000b800001107983 */ /* 0x004ea20000300800 */
[----:B------:R-:W-:-:S03]  /*60ec0*/  IMAD.MOV.U32 R244, RZ, RZ, R19 ;  /* 0x000000fffff47224 */ /* 0x000fc600078e0013 */
[----:B------:R-:W2:Y:S04]  /*60ed0*/  LDL.LU R17, [R1+0xb84] ;  /* 0x000b840001117983 */ /* 0x000ea80000300800 */
[----:B------:R-:W2:Y:S04]  /*60ee0*/  LDL.LU R18, [R1+0xb88] ;  /* 0x000b880001127983 */ /* 0x000ea80000300800 */
[----:B------:R-:W2:Y:S04]  /*60ef0*/  LDL.LU R19, [R1+0xb8c] ;  /* 0x000b8c0001137983 */ /* 0x000ea80000300800 */
[----:B------:R-:W-:Y:S04]  /*60f00*/  STL.64 [R1+0x4fb8], R10 ;  /* 0x004fb80a01007387 */ /* 0x000fe80000100a00 */
[----:B------:R1:W-:Y:S04]  /*60f10*/  STL.64 [R1+0x4fb0], R8 ;  /* 0x004fb00801007387 */ /* 0x0003e80000100a00 */
[----:B------:R-:W-:Y:S04]  /*60f20*/  STL.64 [R1+0x4d30], R246 ;  /* 0x004d30f601007387 */ /* 0x000fe80000100a00 */
[----:B------:R-:W-:Y:S04]  /*60f30*/  STL.64 [R1+0x4d28], R244 ;  /* 0x004d28f401007387 */ /* 0x000fe80000100a00 */
[----:B------:R-:W-:Y:S04]  /*60f40*/  LDS R234, [R3+0xe100] ;  /* 0x00e1000003ea7984 */ /* 0x000fe80000000800 */
[----:B------:R-:W-:Y:S01]  /*60f50*/  LDS R233, [R4+0xc100] ;  /* 0x00c1000004e97984 */ /* 0x000fe20000000800 */
[C---:B---3--:R-:W-:Y:S03]  /*60f60*/  HMMA.1688.F32.TF32 R64, R228.reuse, R150, R64 ;  /* 0x00000096e440723c */ /* 0x048fe60000081040 */
[----:B------:R-:W3:Y:S05]  /*60f70*/  LDS R235, [R4+0xe100] ;  /* 0x00e1000004eb7984 */ /* 0x000eea0000000800 */
[C---:B----4-:R-:W-:Y:S08]  /*60f80*/  HMMA.1688.F32.TF32 R72, R228.reuse, R158, R72 ;  /* 0x0000009ee448723c */ /* 0x050ff00000081048 */
[C---:B-1----:R-:W-:Y:S08]  /*60f90*/  HMMA.1688.F32.TF32 R8, R228.reuse, R202, R248 ;  /* 0x000000cae408723c */ /* 0x042ff000000810f8 */
[C---:B------:R-:W-:Y:S08]  /*60fa0*/  HMMA.1688.F32.TF32 R208, R228.reuse, R198, R236 ;  /* 0x000000c6e4d0723c */ /* 0x040ff000000810ec */
        /* <DEDUP_REMOVED lines=26> */
[----:B------:R-:W-:Y:S09]  /*61150*/  STL.64 [R1+0x31b8], R82 ;  /* 0x0031b85201007387 */ /* 0x000ff20000100a00 */
[----:B------:R-:W-:Y:S04]  /*61160*/  STL.64 [R1+0x31a0], R8 ;  /* 0x0031a00801007387 */ /* 0x000fe80000100a00 */
[----:B------:R1:W-:Y:S02]  /*61170*/  STL.64 [R1+0x31a8], R10 ;  /* 0x0031a80a01007387 */ /* 0x0003e40000100a00 */
[C---:B-1----:R-:W-:Y:S02]  /*61180*/  HMMA.1688.F32.TF32 R8, R228.reuse, R154, R68 ;  /* 0x0000009ae408723c */ /* 0x042fe40000081044 */
[----:B------:R-:W-:Y:S04]  /*61190*/  STL.64 [R1+0x3190], R76 ;  /* 0x0031904c01007387 */ /* 0x000fe80000100a00 */
[----:B------:R-:W-:Y:S04]  /*611a0*/  STL.64 [R1+0x3198], R78 ;  /* 0x0031984e01007387 */ /* 0x000fe80000100a00 */
[----:B------:R-:W-:Y:S01]  /*611b0*/  STL.64 [R1+0x3180], R72 ;  /* 0x0031804801007387 */ /* 0x000fe20000100a00 */
[C---:B------:R-:W-:Y:S03]  /*611c0*/  HMMA.1688.F32.TF32 R60, R228.reuse, R146, R60 ;  /* 0x00000092e43c723c */ /* 0x040fe6000008103c */
[----:B------:R-:W-:Y:S09]  /*611d0*/  STL.64 [R1+0x3188], R74 ;  /* 0x0031884a01007387 */ /* 0x000ff20000100a00 */
        /* <DEDUP_REMOVED lines=26> */
[----:B------:R-:W-:Y:S02]  /*61380*/  HMMA.1688.F32.TF32 R24, R228, R110, R24 ;  /* 0x0000006ee418723c */ /* 0x000fe40000081018 */
[----:B------:R-:W-:Y:S04]  /*61390*/  LDS R228, [R3+0xc180] ;  /* 0x00c1800003e47984 */ /* 0x000fe80000000800 */
[----:B------:R-:W-:Y:S04]  /*613a0*/  LDS R230, [R3+0xe180] ;  /* 0x00e1800003e67984 */ /* 0x000fe80000000800 */
[----:B------:R-:W-:Y:S04]  /*613b0*/  STL.64 [R1+0x30e0], R8 ;  /* 0x0030e00801007387 */ /* 0x000fe80000100a00 */
[----:B------:R3:W-:Y:S04]  /*613c0*/  STL.64 [R1+0x30e8], R10 ;  /* 0x0030e80a01007387 */ /* 0x0007e80000100a00 */
[----:B------:R-:W-:Y:S04]  /*613d0*/  LDS R229, [R4+0xc180] ;  /* 0x00c1800004e57984 */ /* 0x000fe80000000800 */
[----:B------:R-:W1:Y:S01]  /*613e0*/  LDS R231, [R4+0xe180] ;  /* 0x00e1800004e77984 */ /* 0x000e620000000800 */
[C---:B---3--:R-:W-:Y:S03]  /*613f0*/  HMMA.1688.F32.TF32 R8, R232.reuse, R226, R20 ;  /* 0x000000e2e808723c */ /* 0x048fe60000081014 */
[----:B------:R-:W-:Y:S04]  /*61400*/  STL.64 [R1+0x30d0], R28 ;  /* 0x0030d01c01007387 */ /* 0x000fe80000100a00 */
[----:B------:R-:W-:Y:S04]  /*61410*/  STL.64 [R1+0x30d8], R30 ;  /* 0x0030d81e01007387 */ /* 0x000fe80000100a00 */
[----:B------:R-:W-:Y:S04]  /*61420*/  STL.64 [R1+0x1d0], R24 ;  /* 0x0001d01801007387 */ /* 0x000fe80000100a00 */
[----:B------:R-:W-:Y:S08]  /*61430*/  STL.64 [R1+0x1d8], R26 ;  /* 0x0001d81a01007387 */ /* 0x000ff00000100a00 */
        /* <DEDUP_REMOVED lines=136> */
[----:B--2---:R-:W4:Y:S02]  /*61cc0*/  LDL.LU.64 R214, [R1+0x4fd0] ;  /* 0x004fd00001d67983 */ /* 0x004f240000300a00 */
[C---:B----4-:R-:W-:Y:S11]  /*61cd0*/  HMMA.1688.F32.TF32 R208, R232.reuse, R214, R208 ;  /* 0x000000d6e8d0723c */ /* 0x050ff600000810d0 */
[----:B------:R-:W-:Y:S11]  /*61ce0*/  @!UPT UIADD3 URZ, URZ, URZ, URZ ;  /* 0x0000003f3f3ff290 */ /* 0x000ff6000fffe03f */
[----:B------:R-:W-:Y:S01]  /*61cf0*/  @!UPT UIADD3 URZ, URZ, URZ, URZ ;  /* 0x0000003f3f3ff290 */ /* 0x000fe2000fffe03f */
[----:B------:R-:W-:Y:S04]  /*61d00*/  STL.64 [R1+0x30a0], R208 ;  /* 0x0030a0d001007387 */ /* 0x000fe80000100a00 */
[----:B------:R2:W-:Y:S04]  /*61d10*/  STL.64 [R1+0x30a8], R210 ;  /* 0x0030a8d201007387 */ /* 0x0005e80000100a00 */
[----:B--2---:R-:W3:Y:S02]  /*61d20*/  LDL.LU.64 R210, [R1+0x4fc8] ;  /* 0x004fc80001d27983 */ /* 0x004ee40000300a00 */
[C---:B---3--:R-:W-:Y:S11]  /*61d30*/  HMMA.1688.F32.TF32 R204, R232.reuse, R210, R204 ;  /* 0x000000d2e8cc723c */ /* 0x048ff600000810cc */
[----:B------:R-:W-:Y:S11]  /*61d40*/  @!UPT UIADD3 URZ, URZ, URZ, URZ ;  /* 0x0000003f3f3ff290 */ /* 0x000ff6000fffe03f */
[----:B------:R-:W-:Y:S01]  /*61d50*/  @!UPT UIADD3 URZ, URZ, URZ, URZ ;  /* 0x0000003f3f3ff290 */ /* 0x000fe2000fffe03f */
[----:B------:R-:W-:Y:S04]  /*61d60*/  STL.64 [R1+0x3090], R204 ;  /* 0x003090cc01007387 */ /* 0x000fe80000100a00 */
[----:B------:R2:W-:Y:S04]  /*61d70*/  STL.64 [R1+0x3098], R206 ;  /* 0x003098ce01007387 */ /* 0x0005e80000100a00 */
[----:B--2---:R-:W2:Y:S02]  /*61d80*/  LDL.LU.64 R206, [R1+0x4fc0] ;  /* 0x004fc00001ce7983 */ /* 0x004ea40000300a00 */
[C---:B--2---:R-:W-:Y:S11]  /*61d90*/  HMMA.1688.F32.TF32 R8, R232.reuse, R206, R8 ;  /* 0x000000cee808723c */ /* 0x044ff60000081008 */
[----:B------:R-:W-:Y:S11]  /*61da0*/  @!UPT UIADD3 URZ, URZ, URZ, URZ ;  /* 0x0000003f3f3ff290 */ /* 0x000ff6000fffe03f */
[----:B------:R-:W-:Y:S01]  /*61db0*/  @!UPT UIADD3 URZ, URZ, URZ, URZ ;  /* 0x0000003f3f3ff290 */ /* 0x000fe2000fffe03f */
[----:B------:R-:W-:Y:S04]  /*61dc0*/  STL.64 [R1+0x3080], R8 ;  /* 0x0030800801007387 */ /* 0x000fe80000100a00 */
[----:B------:R2:W-:Y:S04]  /*61dd0*/  STL.64 [R1+0x3088], R10 ;  /* 0x0030880a01007387 */ /* 0x0005e80000100a00 */
[----:B--2---:R-:W2:Y:S01]  /*61de0*/  LDL.LU.64 R10, [R1+0x4fb8] ;  /* 0x004fb800010a7983 */ /* 0x004ea20000300a00 */
[C---:B------:R-:W-:Y:S03]  /*61df0*/  HMMA.1688.F32.TF32 R244, R232.reuse, R14, R244 ;  /* 0x0000000ee8f4723c */ /* 0x040fe600000810f4 */
[----:B------:R-:W3:Y:S05]  /*61e00*/  LDL.LU.64 R8, [R1+0x4fb0] ;  /* 0x004fb00001087983 */ /* 0x000eea0000300a00 */
[C---:B------:R-:W-:Y:S11]  /*61e10*/  HMMA.1688.F32.TF32 R240, R232.reuse, R198, R240 ;  /* 0x000000c6e8f0723c */ /* 0x040ff600000810f0 */
[----:B------:R-:W-:Y:S04]  /*61e20*/  @!UPT UIADD3 URZ, URZ, URZ, URZ ;  /* 0x0000003f3f3ff290 */ /* 0x000fe8000fffe03f */
[----:B------:R-:W-:Y:S04]  /*61e30*/  STL.64 [R1+0x3070], R244 ;  /* 0x003070f401007387 */ /* 0x000fe80000100a00 */
[----:B------:R4:W-:Y:S01]  /*61e40*/  STL.64 [R1+0x3078], R246 ;  /* 0x003078f601007387 */ /* 0x0009e20000100a00 */
        /* <DEDUP_REMOVED lines=20> */
[----:B------:R-:W-:Y:S08]  /*61f90*/  HMMA.1688.F32.TF32 R20, R232, R110, R20 ;  /* 0x0000006ee814723c */ /* 0x000ff00000081014 */
[----:B-1----:R-:W-:Y:S08]  /*61fa0*/  HMMA.1688.F32.TF32 R16, R228, R226, R16 ;  /* 0x000000e2e410723c */ /* 0x002ff00000081010 */
[C---:B--2---:R-:W-:Y:S11]  /*61fb0*/  HMMA.1688.F32.TF32 R248, R232.reuse, R10, R248 ;  /* 0x0000000ae8f8723c */ /* 0x044ff600000810f8 */
[----:B------:R-:W-:Y:S11]  /*61fc0*/  @!UPT UIADD3 URZ, URZ, URZ, URZ ;  /* 0x0000003f3f3ff290 */ /* 0x000ff6000fffe03f */
[----:B------:R-:W-:Y:S01]  /*61fd0*/  @!UPT UIADD3 URZ, URZ, URZ, URZ ;  /* 0x0000003f3f3ff290 */ /* 0x000fe2000fffe03f */
        /* <DEDUP_REMOVED lines=50> */
[----:B-1----:R-:W3:Y:S04]  /*62300*/  LDL.LU R32, [R1+0x960] ;  /* 0x0009600001207983 */ /* 0x002ee80000300800 */
[----:B------:R1:W-:Y:S04]  /*62310*/  STL.64 [R1+0x2c10], R20 ;  /* 0x002c101401007387 */ /* 0x0003e80000100a00 */
[----:B------:R1:W-:Y:S04]  /*62320*/  STL.64 [R1+0x2c18], R22 ;  /* 0x002c181601007387 */ /* 0x0003e80000100a00 */
[----:B------:R1:W-:Y:S04]  /*62330*/  STL.64 [R1+0x2c00], R16 ;  /* 0x002c001001007387 */ /* 0x0003e80000100a00 */
[----:B------:R1:W-:Y:S04]  /*62340*/  STL.64 [R1+0x2c08], R18 ;  /* 0x002c081201007387 */ /* 0x0003e80000100a00 */
[----:B------:R-:W3:Y:S04]  /*62350*/  LDL.LU R33, [R1+0x964] ;  /* 0x0009640001217983 */ /* 0x000ee80000300800 */
[----:B--2---:R-:W3:Y:S04]  /*62360*/  LDL.LU R34, [R1+0x968] ;  /* 0x0009680001227983 */ /* 0x004ee80000300800 */
        /* <DEDUP_REMOVED lines=39> */
[C---:B------:R-:W-:Y:S08]  /*625e0*/  HMMA.1688.F32.TF32 R36, R228.reuse, R210, R36 ;  /* 0x000000d2e424723c */ /* 0x040ff00000081024 */
[----:B------:R-:W-:Y:S01]  /*625f0*/  IMAD.MOV.U32 R221, RZ, RZ, R49 ;  /* 0x000000ffffdd7224 */ /* 0x000fe200078e0031 */
[C---:B------:R-:W-:Y:S01]  /*62600*/  HMMA.1688.F32.TF32 R40, R228.reuse, R214, R40 ;  /* 0x000000d6e428723c */ /* 0x040fe20000081028 */
[----:B------:R-:W-:Y:S01]  /*62610*/  IMAD.MOV.U32 R220, RZ, RZ, R48 ;  /* 0x000000ffffdc7224 */ /* 0x000fe200078e0030 */
[----:B------:R-:W-:Y:S05]  /*62620*/  STL.64 [R1+0x2ef8], R50 ;  /* 0x002ef83201007387 */ /* 0x000fea0000100a00 */
[----:B------:R-:W-:Y:S01]  /*62630*/  IMAD.MOV.U32 R225, RZ, RZ, R45 ;  /* 0x000000ffffe17224 */ /* 0x000fe200078e002d */
[C---:B----4-:R-:W-:Y:S01]  /*62640*/  HMMA.1688.F32.TF32 R28, R228.reuse, R14, R28 ;  /* 0x0000000ee41c723c */ /* 0x050fe2000008101c */
[----:B------:R-:W-:Y:S01]  /*62650*/  IMAD.MOV.U32 R224, RZ, RZ, R44 ;  /* 0x000000ffffe07224 */ /* 0x000fe200078e002c */
[----:B------:R-:W-:Y:S06]  /*62660*/  STL [R1+0x4c30], R221 ;  /* 0x004c30dd01007387 */ /* 0x000fec0000100800 */
[C---:B------:R-:W-:Y:S01]  /*62670*/  HMMA.1688.F32.TF32 R24, R228.reuse, R10, R24 ;  /* 0x0000000ae418723c */ /* 0x040fe20000081018 */
[----:B------:R-:W-:Y:S07]  /*62680*/  STL [R1+0x4c2c], R220 ;  /* 0x004c2cdc01007387 */ /* 0x000fee0000100800 */
[C---:B------:R-:W-:Y:S01]  /*62690*/  HMMA.1688.F32.TF32 R20, R228.reuse, R202, R20 ;  /* 0x000000cae414723c */ /* 0x040fe20000081014 */
[----:B------:R-:W-:Y:S07]  /*626a0*/  STL.64 [R1+0x2ee8], R46 ;  /* 0x002ee82e01007387 */ /* 0x000fee0000100a00 */
[----:B------:R-:W-:Y:S01]  /*626b0*/  HMMA.1688.F32.TF32 R16, R228, R198, R16 ;  /* 0x000000c6e410723c */ /* 0x000fe20000081010 */
[----:B------:R-:W-:Y:S04]  /*626c0*/  STL [R1+0x4c34], R225 ;  /* 0x004c34e101007387 */ /* 0x000fe80000100800 */
[----:B------:R-:W-:Y:S04]  /*626d0*/  STL [R1+0x4c28], R224 ;  /* 0x004c28e001007387 */ /* 0x000fe80000100800 */
[----:B------:R-:W-:Y:S04]  /*626e0*/  STL.64 [R1+0x2ed0], R40 ;  /* 0x002ed02801007387 */ /* 0x000fe80000100a00 */
[----:B------:R-:W-:Y:S04]  /*626f0*/  STL.64 [R1+0x2ed8], R42 ;  /* 0x002ed82a01007387 */ /* 0x000fe80000100a00 */
[----:B------:R-:W-:Y:S04]  /*62700*/  STL.64 [R1+0x2ec0], R36 ;  /* 0x002ec02401007387 */ /* 0x000fe80000100a00 */
[----:B------:R-:W-:Y:S01]  /*62710*/  STL.64 [R1+0x2ec8], R38 ;  /* 0x002ec82601007387 */ /* 0x000fe20000100a00 */
[----:B------:R-:W-:-:S03]  /*62720*/  MOV R168, R20 ;  /* 0x0000001400a87202 */ /* 0x000fc60000000f00 */
[----:B------:R-:W-:Y:S01]  /*62730*/  STL.64 [R1+0x2ea8], R30 ;  /* 0x002ea81e01007387 */ /* 0x000fe20000100a00 */
[----:B------:R-:W-:-:S03]  /*62740*/  IMAD.MOV.U32 R169, RZ, RZ, R21 ;  /* 0x000000ffffa97224 */ /* 0x000fc600078e0015 */
[----:B------:R-:W-:Y:S04]  /*62750*/  STL.64 [R1+0x2e98], R26 ;  /* 0x002e981a01007387 */ /* 0x000fe80000100a00 */
[----:B------:R2:W-:Y:S04]  /*62760*/  STL.64 [R1+0x2e88], R22 ;  /* 0x002e881601007387 */ /* 0x0005e80000100a00 */
[----:B------:R3:W-:Y:S01]  /*62770*/  STL.64 [R1+0x2e78], R18 ;  /* 0x002e781201007387 */ /* 0x0007e20000100a00 */
[----:B------:R-:W-:-:S03]  /*62780*/  IMAD.MOV.U32 R172, RZ, RZ, R16 ;  /* 0x000000ffffac7224 */ /* 0x000fc600078e0010 */
[----:B------:R-:W3:Y:S01]  /*62790*/  LDL.LU R20, [R1+0x890] ;  /* 0x0008900001147983 */ /* 0x000ee20000300800 */
[----:B------:R-:W-:-:S03]  /*627a0*/  IMAD.MOV.U32 R173, RZ, RZ, R17 ;  /* 0x000000ffffad7224 */ /* 0x000fc600078e0011 */
[----:B------:R-:W3:Y:S04]  /*627b0*/  LDL.LU R21, [R1+0x894] ;  /* 0x0008940001157983 */ /* 0x000ee80000300800 */
[----:B--2---:R-:W3:Y:S04]  /*627c0*/  LDL.LU R22, [R1+0x898] ;  /* 0x0008980001167983 */ /* 0x004ee80000300800 */
[----:B------:R-:W3:Y:S04]  /*627d0*/  LDL.LU R23, [R1+0x89c] ;  /* 0x00089c0001177983 */ /* 0x000ee80000300800 */
[----:B------:R-:W2:Y:S04]  /*627e0*/  LDL.LU R16, [R1+0x910] ;  /* 0x0009100001107983 */ /* 0x000ea80000300800 */
[----:B------:R-:W2:Y:S04]  /*627f0*/  LDL.LU R17, [R1+0x914] ;  /* 0x0009140001117983 */ /* 0x000ea80000300800 */
[----:B---3--:R-:W2:Y:S04]  /*62800*/  LDL.LU R18, [R1+0x918] ;  /* 0x0009180001127983 */ /* 0x008ea80000300800 */
[----:B------:R-:W2:Y:S01]  /*62810*/  LDL.LU R19, [R1+0x91c] ;  /* 0x00091c0001137983 */ /* 0x000ea20000300800 */
[----:B------:R-:W-:Y:S03]  /*62820*/  HMMA.1688.F32.TF32 R32, R228, R206, R32 ;  /* 0x000000cee420723c */ /* 0x000fe60000081020 */
        /* <DEDUP_REMOVED lines=12> */
[----:B------:R-:W-:-:S03]  /*628f0*/  IMAD.MOV.U32 R225, RZ, RZ, R32 ;  /* 0x000000ffffe17224 */ /* 0x000fc600078e0020 */
        /* <DEDUP_REMOVED lines=23> */
[----:B------:R-:W-:Y:S04]  /*62a70*/  STL [R1+0x4c24], R173 ;  /* 0x004c24ad01007387 */ /* 0x000fe80000100800 */
[----:B------:R-:W-:Y:S01]  /*62a80*/  STL [R1+0x4c20], R172 ;  /* 0x004c20ac01007387 */ /* 0x000fe20000100800 */
[C---:B--2---:R-:W-:Y:S11]  /*62a90*/  HMMA.1688.F32.TF32 R16, R228.reuse, R194, R16 ;  /* 0x000000c2e410723c */ /* 0x044ff60000081010 */
[----:B------:R-:W-:Y:S11]  /*62aa0*/  @!UPT UIADD3 URZ, URZ, URZ, URZ ;  /* 0x0000003f3f3ff290 */ /* 0x000ff6000fffe03f */
[----:B------:R-:W-:Y:S01]  /*62ab0*/  @!UPT UIADD3 URZ, URZ, URZ, URZ ;  /* 0x0000003f3f3ff290 */ /* 0x000fe2000fffe03f */
[----:B------:R2:W-:Y:S01]  /*62ac0*/  STL.64 [R1+0x2e68], R18 ;  /* 0x002e681201007387 */ /* 0x0005e20000100a00 */
[----:B------:R-:W-:Y:S02]  /*62ad0*/  IMAD.MOV.U32 R176, RZ, RZ, R16 ;  /* 0x000000ffffb07224 */ /* 0x000fe400078e0010 */
[----:B------:R-:W-:Y:S01]  /*62ae0*/  IMAD.MOV.U32 R177, RZ, RZ, R17 ;  /* 0x000000ffffb17224 */ /* 0x000fe200078e0011 */
[----:B------:R-:W4:Y:S04]  /*62af0*/  LDL.LU R16, [R1+0x880] ;  /* 0x0008800001107983 */ /* 0x000f280000300800 */
[----:B------:R-:W4:Y:S04]  /*62b00*/  LDL.LU R17, [R1+0x884] ;  /* 0x0008840001117983 */ /* 0x000f280000300800 */
[----:B--2---:R-:W4:Y:S04]  /*62b10*/  LDL.LU R18, [R1+0x888] ;  /* 0x0008880001127983 */ /* 0x004f280000300800 */
[----:B------:R-:W4:Y:S01]  /*62b20*/  LDL.LU R19, [R1+0x88c] ;  /* 0x00088c0001137983 */ /* 0x000f220000300800 */
[C---:B---3--:R-:W-:Y:S08]  /*62b30*/  HMMA.1688.F32.TF32 R48, R228.reuse, R190, R48 ;  /* 0x000000bee430723c */ /* 0x048ff00000081030 */
[C---:B------:R-:W-:Y:S08]  /*62b40*/  HMMA.1688.F32.TF32 R44, R228.reuse, R186, R44 ;  /* 0x000000bae42c723c */ /* 0x040ff0000008102c */
[C---:B------:R-:W-:Y:S08]  /*62b50*/  HMMA.1688.F32.TF32 R40, R228.reuse, R182, R40 ;  /* 0x000000b6e428723c */ /* 0x040ff00000081028 */
[----:B------:R-:W-:Y:S01]  /*62b60*/  MOV R181, R49 ;  /* 0x0000003100b57202 */ /* 0x000fe20000000f00 */
[----:B------:R-:W-:Y:S01]  /*62b70*/  IMAD.MOV.U32 R180, RZ, RZ, R48 ;  /* 0x000000ffffb47224 */ /* 0x000fe200078e0030 */
[C---:B------:R-:W-:Y:S08]  /*62b80*/  HMMA.1688.F32.TF32 R32, R228.reuse, R174, R32 ;  /* 0x000000aee420723c */ /* 0x040ff00000081020 */
[C---:B------:R-:W-:Y:S08]  /*62b90*/  HMMA.1688.F32.TF32 R28, R228.reuse, R170, R28 ;  /* 0x000000aae41c723c */ /* 0x040ff0000008101c */
[----:B------:R-:W-:Y:S01]  /*62ba0*/  HMMA.1688.F32.TF32 R24, R228, R166, R24 ;  /* 0x000000a6e418723c */ /* 0x000fe20000081018 */
[----:B------:R-:W-:Y:S04]  /*62bb0*/  STL.64 [R1+0x2e58], R50 ;  /* 0x002e583201007387 */ /* 0x000fe80000100a00 */
[----:B------:R2:W-:Y:S04]  /*62bc0*/  STL [R1+0x4c1c], R181 ;  /* 0x004c1cb501007387 */ /* 0x0005e80000100800 */
[----:B------:R3:W-:Y:S04]  /*62bd0*/  STL [R1+0x4c18], R180 ;  /* 0x004c18b401007387 */ /* 0x0007e80000100800 */
[----:B------:R-:W-:Y:S04]  /*62be0*/  STL.64 [R1+0x2e48], R46 ;  /* 0x002e482e01007387 */ /* 0x000fe80000100a00 */
[----:B------:R-:W-:Y:S04]  /*62bf0*/  STL.64 [R1+0x2e38], R42 ;  /* 0x002e382a01007387 */ /* 0x000fe80000100a00 */
[----:B------:R-:W-:Y:S04]  /*62c00*/  STL.64 [R1+0x2e18], R34 ;  /* 0x002e182201007387 */ /* 0x000fe80000100a00 */
[----:B------:R-:W-:Y:S01]  /*62c10*/  STL.64 [R1+0x2e08], R30 ;  /* 0x002e081e01007387 */ /* 0x000fe20000100a00 */
[----:B------:R-:W-:Y:S01]  /*62c20*/  IMAD.MOV.U32 R204, RZ, RZ, R24 ;  /* 0x000000ffffcc7224 */ /* 0x000fe200078e0018 */
[----:B------:R-:W-:-:S02]  /*62c30*/  MOV R205, R25 ;  /* 0x0000001900cd7202 */ /* 0x000fc40000000f00 */
[----:B------:R1:W-:Y:S01]  /*62c40*/  STL.64 [R1+0x2df8], R26 ;  /* 0x002df81a01007387 */ /* 0x0003e20000100a00 */
[----:B------:R-:W-:Y:S02]  /*62c50*/  IMAD.MOV.U32 R188, RZ, RZ, R40 ;  /* 0x000000ffffbc7224 */ /* 0x000fe400078e0028 */
[----:B------:R-:W-:Y:S01]  /*62c60*/  IMAD.MOV.U32 R189, RZ, RZ, R41 ;  /* 0x000000ffffbd7224 */ /* 0x000fe200078e0029 */
[----:B------:R-:W-:Y:S01]  /*62c70*/  HMMA.1688.F32.TF32 R36, R228, R178, R36 ;  /* 0x000000b2e424723c */ /* 0x000fe20000081024 */
[----:B------:R-:W-:Y:S02]  /*62c80*/  IMAD.MOV.U32 R184, RZ, RZ, R44 ;  /* 0x000000ffffb87224 */ /* 0x000fe400078e002c */
[----:B------:R-:W-:-:S05]  /*62c90*/  IMAD.MOV.U32 R185, RZ, RZ, R45 ;  /* 0x000000ffffb97224 */ /* 0x000fca00078e002d */
[----:B------:R-:W-:Y:S01]  /*62ca0*/  HMMA.1688.F32.TF32 R20, R228, R162, R20 ;  /* 0x000000a2e414723c */ /* 0x000fe20000081014 */
[----:B------:R-:W-:Y:S02]  /*62cb0*/  IMAD.MOV.U32 R196, RZ, RZ, R32 ;  /* 0x000000ffffc47224 */ /* 0x000fe400078e0020 */
[----:B------:R-:W-:Y:S02]  /*62cc0*/  IMAD.MOV.U32 R197, RZ, RZ, R33 ;  /* 0x000000ffffc57224 */ /* 0x000fe400078e0021 */
[----:B------:R-:W-:Y:S02]  /*62cd0*/  IMAD.MOV.U32 R200, RZ, RZ, R28 ;  /* 0x000000ffffc87224 */ /* 0x000fe400078e001c */
[----:B------:R-:W-:-:S09]  /*62ce0*/  IMAD.MOV.U32 R201, RZ, RZ, R29 ;  /* 0x000000ffffc97224 */ /* 0x000fd200078e001d */
[----:B------:R-:W-:Y:S01]  /*62cf0*/  IMAD.MOV.U32 R192, RZ, RZ, R36 ;  /* 0x000000ffffc07224 */ /* 0x000fe200078e0024 */
[----:B--2---:R-:W-:Y:S01]  /*62d00*/  MOV R181, R38 ;  /* 0x0000002600b57202 */ /* 0x004fe20000000f00 */
[----:B------:R-:W-:Y:S02]  /*62d10*/  IMAD.MOV.U32 R193, RZ, RZ, R37 ;  /* 0x000000ffffc17224 */ /* 0x000fe400078e0025 */
[----:B---3--:R-:W-:-:S04]  /*62d20*/  IMAD.MOV.U32 R180, RZ, RZ, R39 ;  /* 0x000000ffffb47224 */ /* 0x008fc800078e0027 */
[----:B------:R-:W-:Y:S02]  /*62d30*/  IMAD.MOV.U32 R208, RZ, RZ, R20 ;  /* 0x000000ffffd07224 */ /* 0x000fe400078e0014 */
[----:B------:R-:W-:Y:S02]  /*62d40*/  IMAD.MOV.U32 R209, RZ, RZ, R21 ;  /* 0x000000ffffd17224 */ /* 0x000fe400078e0015 */
[----:B------:R-:W-:Y:S02]  /*62d50*/  IMAD.MOV.U32 R173, RZ, RZ, R22 ;  /* 0x000000ffffad7224 */ /* 0x000fe400078e0016 */
[----:B------:R-:W-:Y:S01]  /*62d60*/  IMAD.MOV.U32 R172, RZ, RZ, R23 ;  /* 0x000000ffffac7224 */ /* 0x000fe200078e0017 */
[----:B----4-:R-:W-:Y:S11]  /*62d70*/  HMMA.1688.F32.TF32 R16, R228, R158, R16 ;  /* 0x0000009ee410723c */ /* 0x010ff60000081010 */
[----:B------:R-:W-:Y:S11]  /*62d80*/  @!UPT UIADD3 URZ, URZ, URZ, URZ ;  /* 0x0000003f3f3ff290 */ /* 0x000ff6000fffe03f */
[----:B------:R-:W-:Y:S01]  /*62d90*/  @!UPT UIADD3 URZ, URZ, URZ, URZ ;  /* 0x0000003f3f3ff290 */ /* 0x000fe2000fffe03f */
[----:B------:R2:W-:Y:S04]  /*62da0*/  STL.64 [R1+0x2dd8], R18 ;  /* 0x002dd81201007387 */ /* 0x0005e80000100a00 */
[----:B------:R-:W3:Y:S04]  /*62db0*/  LDL.LU R24, [R1+0x7e0] ;  /* 0x0007e00001187983 */ /* 0x000ee80000300800 */
        /* <DEDUP_REMOVED lines=48> */
[----:B------:R-:W2:Y:S01]  /*630c0*/  LDL.LU R23, [R1+0x7dc] ;  /* 0x0007dc0001177983 */ /* 0x000ea20000300800 */
[C---:B---3--:R-:W-:Y:S08]  /*630d0*/  HMMA.1688.F32.TF32 R24, R228.reuse, R118, R24 ;  /* 0x00000076e418723c */ /* 0x048ff00000081018 */
[C---:B----4-:R-:W-:Y:S08]  /*630e0*/  HMMA.1688.F32.TF32 R40, R228.reuse, R134, R40 ;  /* 0x00000086e428723c */ /* 0x050ff00000081028 */
[C---:B------:R-:W-:Y:S08]  /*630f0*/  HMMA.1688.F32.TF32 R48, R228.reuse, R142, R48 ;  /* 0x0000008ee430723c */ /* 0x040ff00000081030 */
[C---:B------:R-:W-:Y:S08]  /*63100*/  HMMA.1688.F32.TF32 R60, R228.reuse, R154, R60 ;  /* 0x0000009ae43c723c */ /* 0x040ff0000008103c */
[C---:B------:R-:W-:Y:S08]  /*63110*/  HMMA.1688.F32.TF32 R56, R228.reuse, R150, R56 ;  /* 0x00000096e438723c */ /* 0x040ff00000081038 */
[C---:B------:R-:W-:Y:S08]  /*63120*/  HMMA.1688.F32.TF32 R52, R228.reuse, R146, R52 ;  /* 0x00000092e434723c */ /* 0x040ff00000081034 */
[----:B------:R-:W-:Y:S01]  /*63130*/  IMAD.MOV.U32 R217, RZ, RZ, R61 ;  /* 0x000000ffffd97224 */ /* 0x000fe200078e003d */
[----:B------:R-:W-:Y:S01]  /*63140*/  MOV R216, R60 ;  /* 0x0000003c00d87202 */ /* 0x000fe20000000f00 */
[----:B------:R-:W-:Y:S01]  /*63150*/  STL.64 [R1+0x2dc8], R62 ;  /* 0x002dc83e01007387 */ /* 0x000fe20000100a00 */
[C---:B------:R-:W-:Y:S03]  /*63160*/  HMMA.1688.F32.TF32 R44, R228.reuse, R138, R44 ;  /* 0x0000008ae42c723c */ /* 0x040fe6000008102c */
[----:B------:R-:W-:Y:S04]  /*63170*/  STL [R1+0x4be4], R217 ;  /* 0x004be4d901007387 */ /* 0x000fe80000100800 */
[----:B------:R1:W-:Y:S01]  /*63180*/  STL [R1+0x4be0], R216 ;  /* 0x004be0d801007387 */ /* 0x0003e20000100800 */
[----:B------:R-:W-:Y:S03]  /*63190*/  HMMA.1688.F32.TF32 R32, R228, R126, R32 ;  /* 0x0000007ee420723c */ /* 0x000fe60000081020 */
[----:B------:R-:W-:Y:S01]  /*631a0*/  STL.64 [R1+0x2db0], R56 ;  /* 0x002db03801007387 */ /* 0x000fe20000100a00 */
[----:B-1----:R-:W-:-:S02]  /*631b0*/  IMAD.MOV.U32 R216, RZ, RZ, R50 ;  /* 0x000000ffffd87224 */ /* 0x002fc400078e0032 */
[----:B------:R-:W-:Y:S01]  /*631c0*/  IMAD.MOV.U32 R217, RZ, RZ, R49 ;  /* 0x000000ffffd97224 */ /* 0x000fe200078e0031 */
[----:B------:R-:W-:Y:S01]  /*631d0*/  STL.64 [R1+0x2db8], R58 ;  /* 0x002db83a01007387 */ /* 0x000fe20000100a00 */
[C---:B------:R-:W-:Y:S03]  /*631e0*/  HMMA.1688.F32.TF32 R36, R228.reuse, R130, R36 ;  /* 0x00000082e424723c */ /* 0x040fe60000081024 */
[----:B------:R-:W-:Y:S04]  /*631f0*/  STL.64 [R1+0x2da0], R52 ;  /* 0x002da03401007387 */ /* 0x000fe80000100a00 */
[----:B------:R-:W-:Y:S04]  /*63200*/  STL.64 [R1+0x2da8], R54 ;  /* 0x002da83601007387 */ /* 0x000fe80000100a00 */
[----:B------:R-:W-:Y:S01]  /*63210*/  STL [R1+0x2d90], R48 ;  /* 0x002d903001007387 */ /* 0x000fe20000100800 */
[C---:B------:R-:W-:Y:S03]  /*63220*/  HMMA.1688.F32.TF32 R28, R228.reuse, R122, R28 ;  /* 0x0000007ae41c723c */ /* 0x040fe6000008101c */
[----:B------:R-:W-:Y:S04]  /*63230*/  STL [R1+0x2d9c], R51 ;  /* 0x002d9c3301007387 */ /* 0x000fe80000100800 */
[----:B------:R1:W-:Y:S04]  /*63240*/  STL [R1+0x4bec], R216 ;  /* 0x004becd801007387 */ /* 0x0003e80000100800 */
[----:B------:R3:W-:Y:S01]  /*63250*/  STL [R1+0x4be8], R217 ;  /* 0x004be8d901007387 */ /* 0x0007e20000100800 */
[----:B--2---:R-:W-:Y:S01]  /*63260*/  HMMA.1688.F32.TF32 R16, R228, R110, R16 ;  /* 0x0000006ee410723c */ /* 0x004fe20000081010 */
[----:B-1----:R-:W-:-:S02]  /*63270*/  IMAD.MOV.U32 R216, RZ, RZ, R42 ;  /* 0x000000ffffd87224 */ /* 0x002fc400078e002a */
[----:B------:R-:W-:Y:S01]  /*63280*/  STL.64 [R1+0x2d80], R44 ;  /* 0x002d802c01007387 */ /* 0x000fe20000100a00 */
[----:B---3--:R-:W-:-:S03]  /*63290*/  IMAD.MOV.U32 R217, RZ, RZ, R43 ;  /* 0x000000ffffd97224 */ /* 0x008fc600078e002b */
[----:B------:R-:W-:Y:S01]  /*632a0*/  STL.64 [R1+0x2d88], R46 ;  /* 0x002d882e01007387 */ /* 0x000fe20000100a00 */
[----:B------:R-:W-:Y:S03]  /*632b0*/  HMMA.1688.F32.TF32 R20, R228, R114, R20 ;  /* 0x00000072e414723c */ /* 0x000fe60000081014 */
        /* <DEDUP_REMOVED lines=21> */
[----:B------:R1:W-:Y:S04]  /*63410*/  STL.64 [R1+0x2bf8], R18 ;  /* 0x002bf81201007387 */ /* 0x0003e80000100a00 */
[----:B------:R-:W2:Y:S04]  /*63420*/  LDL.LU R16, [R1+0x6a0] ;  /* 0x0006a00001107983 */ /* 0x000ea80000300800 */
[----:B------:R-:W2:Y:S04]  /*63430*/  LDL.LU R17, [R1+0x6a4] ;  /* 0x0006a40001117983 */ /* 0x000ea80000300800 */
[----:B-1----:R-:W2:Y:S04]  /*63440*/  LDL.LU R18, [R1+0x6a8] ;  /* 0x0006a80001127983 */ /* 0x002ea80000300800 */
        /* <DEDUP_REMOVED lines=77> */
[----:B------:R-:W-:Y:S04]  /*63920*/  STL [R1+0x4c0c], R216 ;  /* 0x004c0cd801007387 */ /* 0x000fe80000100800 */
[----:B------:R-:W-:Y:S01]  /*63930*/  STL [R1+0x4c08], R217 ;  /* 0x004c08d901007387 */ /* 0x000fe20000100800 */
[C---:B--2---:R-:W-:Y:S03]  /*63940*/  HMMA.1688.F32.TF32 R16, R232.reuse, R158, R16 ;  /* 0x0000009ee810723c */ /* 0x044fe60000081010 */
[----:B------:R-:W-:Y:S04]  /*63950*/  LDS R228, [R3+0xc280] ;  /* 0x00c2800003e47984 */ /* 0x000fe80000000800 */
[----:B------:R-:W-:Y:S04]  /*63960*/  LDS R230, [R3+0xe280] ;  /* 0x00e2800003e67984 */ /* 0x000fe80000000800 */
[----:B------:R-:W-:Y:S04]  /*63970*/  LDS R229, [R4+0xc280] ;  /* 0x00c2800004e57984 */ /* 0x000fe80000000800 */
[----:B------:R-:W1:Y:S01]  /*63980*/  LDS R231, [R4+0xe280] ;  /* 0x00e2800004e77984 */ /* 0x000e620000000800 */
[C---:B---3--:R-:W-:Y:S11]  /*63990*/  HMMA.1688.F32.TF32 R92, R232.reuse, R226, R96 ;  /* 0x000000e2e85c723c */ /* 0x048ff60000081060 */
[----:B------:R-:W-:Y:S11]  /*639a0*/  @!UPT UIADD3 URZ, URZ, URZ, URZ ;  /* 0x0000003f3f3ff290 */ /* 0x000ff6000fffe03f */
[----:B------:R-:W-:Y:S01]  /*639b0*/  @!UPT UIADD3 URZ, URZ, URZ, URZ ;  /* 0x0000003f3f3ff290 */ /* 0x000fe2000fffe03f */
[----:B------:R-:W-:Y:S04]  /*639c0*/  STL.64 [R1+0x2be0], R92 ;  /* 0x002be05c01007387 */ /* 0x000fe80000100a00 */
[----:B------:R4:W-:Y:S02]  /*639d0*/  STL.64 [R1+0x2be8], R94 ;  /* 0x002be85e01007387 */ /* 0x0009e40000100a00 */
[C---:B----4-:R-:W-:Y:S08]  /*639e0*/  HMMA.1688.F32.TF32 R92, R232.reuse, R222, R80 ;  /* 0x000000dee85c723c */ /* 0x050ff00000081050 */
[C---:B------:R-:W-:Y:S08]  /*639f0*/  HMMA.1688.F32.TF32 R80, R232.reuse, R218, R76 ;  /* 0x000000dae850723c */ /* 0x040ff0000008104c */
[C---:B------:R-:W-:Y:S07]  /*63a00*/  HMMA.1688.F32.TF32 R76, R232.reuse, R214, R84 ;  /* 0x000000d6e84c723c */ /* 0x040fee0000081054 */
[----:B------:R-:W-:Y:S04]  /*63a10*/  STL.64 [R1+0x2d10], R92 ;  /* 0x002d105c01007387 */ /* 0x000fe80000100a00 */
[----:B------:R-:W-:Y:S04]  /*63a20*/  STL.64 [R1+0x2d18], R94 ;  /* 0x002d185e01007387 */ /* 0x000fe80000100a00 */
[----:B------:R-:W-:Y:S01]  /*63a30*/  STL.64 [R1+0x2d00], R80 ;  /* 0x002d005001007387 */ /* 0x000fe20000100a00 */
[----:B------:R-:W-:Y:S03]  /*63a40*/  HMMA.1688.F32.TF32 R72, R232, R206, R72 ;  /* 0x000000cee848723c */ /* 0x000fe60000081048 */
[----:B------:R-:W-:Y:S04]  /*63a50*/  STL.64 [R1+0x2d08], R82 ;  /* 0x002d085201007387 */ /* 0x000fe80000100a00 */
[----:B------:R2:W-:Y:S01]  /*63a60*/  STL.64 [R1+0x2cf0], R76 ;  /* 0x002cf04c01007387 */ /* 0x0005e20000100a00 */
[----:B------:R-:W-:-:S02]  /*63a70*/  IMAD.MOV.U32 R216, RZ, RZ, R78 ;  /* 0x000000ffffd87224 */ /* 0x000fc400078e004e */
[----:B------:R-:W-:Y:S02]  /*63a80*/  IMAD.MOV.U32 R217, RZ, RZ, R79 ;  /* 0x000000ffffd97224 */ /* 0x000fe400078e004f */
[----:B--2---:R-:W-:Y:S01]  /*63a90*/  HMMA.1688.F32.TF32 R76, R232, R210, R88 ;  /* 0x000000d2e84c723c */ /* 0x004fe20000081058 */
[----:B------:R2:W-:Y:S04]  /*63aa0*/  STL [R1+0x4c14], R216 ;  /* 0x004c14d801007387 */ /* 0x0005e80000100800 */
[----:B------:R3:W-:Y:S07]  /*63ab0*/  STL [R1+0x4c10], R217 ;  /* 0x004c10d901007387 */ /* 0x0007ee0000100800 */
[----:B--2---:R-:W-:Y:S01]  /*63ac0*/  MOV R216, R72 ;  /* 0x0000004800d87202 */ /* 0x004fe20000000f00 */
[----:B---3--:R-:W-:-:S10]  /*63ad0*/  IMAD.MOV.U32 R217, RZ, RZ, R73 ;  /* 0x000000ffffd97224 */ /* 0x008fd400078e0049 */
        /* <DEDUP_REMOVED lines=151> */
[----:B------:R-:W4:Y:S01]  /*64450*/  LDL.LU R19, [R1+0x51c] ;  /* 0x00051c0001137983 */ /* 0x000f220000300800 */
[----:B--2---:R-:W-:Y:S08]  /*64460*/  HMMA.1688.F32.TF32 R72, R228, R226, R72 ;  /* 0x000000e2e448723c */ /* 0x004ff00000081048 */
[C---:B---3--:R-:W-:Y:S08]  /*64470*/  HMMA.1688.F32.TF32 R240, R232.reuse, R142, R240 ;  /* 0x0000008ee8f0723c */ /* 0x048ff000000810f0 */
[C---:B----4-:R-:W-:Y:S08]  /*64480*/  HMMA.1688.F32.TF32 R244, R232.reuse, R154, R244 ;  /* 0x0000009ae8f4723c */ /* 0x050ff000000810f4 */
[C---:B------:R-:W-:Y:S11]  /*64490*/  HMMA.1688.F32.TF32 R248, R232.reuse, R150, R248 ;  /* 0x00000096e8f8723c */ /* 0x040ff600000810f8 */
[----:B------:R-:W-:Y:S04]  /*644a0*/  @!UPT UIADD3 URZ, URZ, URZ, URZ ;  /* 0x0000003f3f3ff290 */ /* 0x000fe8000fffe03f */
[----:B------:R-:W-:Y:S04]  /*644b0*/  STL.64 [R1+0x2b90], R244 ;  /* 0x002b90f401007387 */ /* 0x000fe80000100a00 */
[----:B------:R1:W-:Y:S02]  /*644c0*/  STL.64 [R1+0x2b98], R246 ;  /* 0x002b98f601007387 */ /* 0x0003e40000100a00 */
[C---:B-1----:R-:W-:Y:S08]  /*644d0*/  HMMA.1688.F32.TF32 R244, R232.reuse, R146, R236 ;  /* 0x00000092e8f4723c */ /* 0x042ff000000810ec */
[C---:B------:R-:W-:Y:S08]  /*644e0*/  HMMA.1688.F32.TF32 R236, R232.reuse, R138, R104 ;  /* 0x0000008ae8ec723c */ /* 0x040ff00000081068 */
        /* <DEDUP_REMOVED lines=187> */
[C---:B------:R-:W-:Y:S08]  /*650a0*/  HMMA.1688.F32.TF32 R56, R228.reuse, R110, R56 ;  /* 0x0000006ee438723c */ /* 0x040ff00000081038 */
[----:B----4-:R-:W-:Y:S08]  /*650b0*/  HMMA.1688.F32.TF32 R72, R228, R126, R72 ;  /* 0x0000007ee448723c */ /* 0x010ff00000081048 */
[C---:B------:R-:W-:Y:S08]  /*650c0*/  HMMA.1688.F32.TF32 R52, R232.reuse, R226, R52 ;  /* 0x000000e2e834723c */ /* 0x040ff00000081034 */
[C---:B------:R-:W-:Y:S08]  /*650d0*/  HMMA.1688.F32.TF32 R40, R232.reuse, R214, R40 ;  /* 0x000000d6e828723c */ /* 0x040ff00000081028 */
[C---:B------:R-:W-:Y:S08]  /*650e0*/  HMMA.1688.F32.TF32 R36, R232.reuse, R210, R36 ;  /* 0x000000d2e824723c */ /* 0x040ff00000081024 */
[----:B------:R-:W-:Y:S08]  /*650f0*/  HMMA.1688.F32.TF32 R28, R232, R14, R28 ;  /* 0x0000000ee81c723c */ /* 0x000ff0000008101c */
        /* <DEDUP_REMOVED lines=8> */
[----:B------:R-:W2:Y:S04]  /*65180*/  LDL.LU.64 R104, [R1+0x4fa0] ;  /* 0x004fa00001687983 */ /* 0x000ea80000300a00 */
[----:B------:R-:W-:Y:S04]  /*65190*/  STL.64 [R1+0x2890], R244 ;  /* 0x002890f401007387 */ /* 0x000fe80000100a00 */
[----:B------:R1:W-:Y:S01]  /*651a0*/  STL.64 [R1+0x2898], R246 ;  /* 0x002898f601007387 */ /* 0x0003e20000100a00 */
[C---:B------:R-:W-:Y:S08]  /*651b0*/  HMMA.1688.F32.TF32 R92, R228.reuse, R150, R92 ;  /* 0x00000096e45c723c */ /* 0x040ff0000008105c */
[C---:B-1----:R-:W-:Y:S08]  /*651c0*/  HMMA.1688.F32.TF32 R244, R228.reuse, R162, R236 ;  /* 0x000000a2e4f4723c */ /* 0x042ff000000810ec */
[C---:B------:R-:W-:Y:S01]  /*651d0*/  HMMA.1688.F32.TF32 R236, R228.reuse, R154, R100 ;  /* 0x0000009ae4ec723c */ /* 0x040fe20000081064 */
[----:B------:R-:W-:Y:S04]  /*651e0*/  STL.64 [R1+0x1c40], R248 ;  /* 0x001c40f801007387 */ /* 0x000fe80000100a00 */
[----:B------:R-:W-:Y:S03]  /*651f0*/  STL.64 [R1+0x1c48], R250 ;  /* 0x001c48fa01007387 */ /* 0x000fe60000100a00 */
[C---:B------:R-:W-:Y:S07]  /*65200*/  HMMA.1688.F32.TF32 R100, R228.reuse, R146, R96 ;  /* 0x00000092e464723c */ /* 0x040fee0000081060 */
[----:B------:R-:W-:Y:S04]  /*65210*/  STL.64 [R1+0x1c10], R244 ;  /* 0x001c10f401007387 */ /* 0x000fe80000100a00 */
        /* <DEDUP_REMOVED lines=11> */
[----:B------:R-:W-:Y:S01]  /*652d0*/  HMMA.1688.F32.TF32 R64, R228, R118, R64 ;  /* 0x00000076e440723c */ /* 0x000fe20000081040 */
        /* <DEDUP_REMOVED lines=150> */
[C---:B--2---:R-:W-:Y:S03]  /*65c40*/  HMMA.1688.F32.TF32 R40, R232.reuse, R134, R40 ;  /* 0x00000086e828723c */ /* 0x044fe60000081028 */
[----:B------:R-:W-:Y:S04]  /*65c50*/  LDS R228, [R3+0xc380] ;  /* 0x00c3800003e47984 */ /* 0x000fe80000000800 */
[----:B------:R-:W-:Y:S01]  /*65c60*/  LDS R230, [R3+0xe380] ;  /* 0x00e3800003e67984 */ /* 0x000fe20000000800 */
[C---:B---3--:R-:W-:Y:S03]  /*65c70*/  HMMA.1688.F32.TF32 R48, R232.reuse, R142, R48 ;  /* 0x0000008ee830723c */ /* 0x048fe60000081030 */
[----:B------:R-:W-:Y:S04]  /*65c80*/  LDS R229, [R4+0xc380] ;  /* 0x00c3800004e57984 */ /* 0x000fe80000000800 */
[----:B------:R-:W1:Y:S01]  /*65c90*/  LDS R231, [R4+0xe380] ;  /* 0x00e3800004e77984 */ /* 0x000e620000000800 */
        /* <DEDUP_REMOVED lines=15> */
[----:B--2---:R-:W2:Y:S04]  /*65d90*/  LDL.LU.64 R102, [R1+0x4f98] ;  /* 0x004f980001667983 */ /* 0x004ea80000300a00 */
[----:B------:R-:W2:Y:S04]  /*65da0*/  LDL.LU.64 R100, [R1+0x4f90] ;  /* 0x004f900001647983 */ /* 0x000ea80000300a00 */
[----:B------:R-:W-:Y:S04]  /*65db0*/  STL.64 [R1+0x1a80], R92 ;  /* 0x001a805c01007387 */ /* 0x000fe80000100a00 */
[----:B------:R3:W-:Y:S01]  /*65dc0*/  STL.64 [R1+0x1a88], R94 ;  /* 0x001a885e01007387 */ /* 0x0007e20000100a00 */
[C---:B------:R-:W-:Y:S03]  /*65dd0*/  HMMA.1688.F32.TF32 R60, R232.reuse, R154, R60 ;  /* 0x0000009ae83c723c */ /* 0x040fe6000008103c */
[----:B---3--:R-:W3:Y:S04]  /*65de0*/  LDL.LU.64 R94, [R1+0x4f88] ;  /* 0x004f8800015e7983 */ /* 0x008ee80000300a00 */
[----:B------:R-:W4:Y:S04]  /*65df0*/  LDL.LU.64 R92, [R1+0x4f80] ;  /* 0x004f8000015c7983 */ /* 0x000f280000300a00 */
        /* <DEDUP_REMOVED lines=52> */
[----:B------:R-:W-:Y:S03]  /*66140*/  HMMA.1688.F32.TF32 R232, R232, R110, R16 ;  /* 0x0000006ee8e8723c */ /* 0x000fe60000081010 */
        /* <DEDUP_REMOVED lines=30> */
[----:B------:R-:W3:Y:S04]  /*66330*/  LDL.LU.64 R18, [R1+0x4e48] ;  /* 0x004e480001127983 */ /* 0x000ee80000300a00 */
[----:B------:R-:W3:Y:S04]  /*66340*/  LDL.LU.64 R16, [R1+0x4e40] ;  /* 0x004e400001107983 */ /* 0x000ee80000300a00 */
[----:B------:R1:W-:Y:S04]  /*66350*/  STL.64 [R1+0x1940], R232 ;  /* 0x001940e801007387 */ /* 0x0003e80000100a00 */
[----:B------:R4:W-:Y:S04]  /*66360*/  STL.64 [R1+0x1948], R234 ;  /* 0x001948ea01007387 */ /* 0x0009e80000100a00 */
[----:B-1----:R-:W3:Y:S04]  /*66370*/  LDL.LU R232, [R1+0x130] ;  /* 0x0001300001e87983 */ /* 0x002ee80000300800 */
[----:B------:R-:W3:Y:S04]  /*66380*/  LDL.LU R233, [R1+0x134] ;  /* 0x0001340001e97983 */ /* 0x000ee80000300800 */
[----:B----4-:R-:W3:Y:S04]  /*66390*/  LDL.LU R234, [R1+0x138] ;  /* 0x0001380001ea7983 */ /* 0x010ee80000300800 */
[----:B------:R-:W3:Y:S01]  /*663a0*/  LDL.LU R235, [R1+0x13c] ;  /* 0x00013c0001eb7983 */ /* 0x000ee20000300800 */
[C---:B------:R-:W-:Y:S08]  /*663b0*/  HMMA.1688.F32.TF32 R244, R228.reuse, R222, R244 ;  /* 0x000000dee4f4723c */ /* 0x040ff000000810f4 */
[C---:B------:R-:W-:Y:S08]  /*663c0*/  HMMA.1688.F32.TF32 R248, R228.reuse, R218, R248 ;  /* 0x000000dae4f8723c */ /* 0x040ff000000810f8 */
[C---:B------:R-:W-:Y:S08]  /*663d0*/  HMMA.1688.F32.TF32 R240, R228.reuse, R210, R240 ;  /* 0x000000d2e4f0723c */ /* 0x040ff000000810f0 */
[C---:B--2---:R-:W-:Y:S08]  /*663e0*/  HMMA.1688.F32.TF32 R20, R228.reuse, R14, R20 ;  /* 0x0000000ee414723c */ /* 0x044ff00000081014 */
[C---:B---3--:R-:W-:Y:S11]  /*663f0*/  HMMA.1688.F32.TF32 R232, R228.reuse, R226, R232 ;  /* 0x000000e2e4e8723c */ /* 0x048ff600000810e8 */
[----:B------:R-:W-:Y:S11]  /*66400*/  @!UPT UIADD3 URZ, URZ, URZ, URZ ;  /* 0x0000003f3f3ff290 */ /* 0x000ff6000fffe03f */
[----:B------:R-:W-:Y:S01]  /*66410*/  @!UPT UIADD3 URZ, URZ, URZ, URZ ;  /* 0x0000003f3f3ff290 */ /* 0x000fe2000fffe03f */
        /* <DEDUP_REMOVED lines=52> */
[----:B---3--:R-:W-:Y:S03]  /*66760*/  HMMA.1688.F32.TF32 R16, R228, R158, R72 ;  /* 0x0000009ee410723c */ /* 0x008fe60000081048 */
[----:B------:R-:W-:Y:S01]  /*66770*/  STL.64 [R1+0x1700], R24 ;  /* 0x0017001801007387 */ /* 0x000fe20000100a00 */
[----:B------:R-:W-:-:S03]  /*66780*/  IMAD.MOV.U32 R236, RZ, RZ, R79 ;  /* 0x000000ffffec7224 */ /* 0x000fc600078e004f */
[----:B------:R2:W-:Y:S01]  /*66790*/  STL.64 [R1+0x1708], R26 ;  /* 0x0017081a01007387 */ /* 0x0005e20000100a00 */
[----:B------:R-:W-:Y:S02]  /*667a0*/  IMAD.MOV.U32 R237, RZ, RZ, R78 ;  /* 0x000000ffffed7224 */ /* 0x000fe400078e004e */
[----:B------:R-:W-:-:S05]  /*667b0*/  IMAD.MOV.U32 R238, RZ, RZ, R77 ;  /* 0x000000ffffee7224 */ /* 0x000fca00078e004d */
[----:B------:R3:W-:Y:S04]  /*667c0*/  STL.64 [R1+0x16e0], R20 ;  /* 0x0016e01401007387 */ /* 0x0007e80000100a00 */
[----:B------:R4:W-:Y:S04]  /*667d0*/  STL.64 [R1+0x16e8], R22 ;  /* 0x0016e81601007387 */ /* 0x0009e80000100a00 */
[----:B------:R-:W2:Y:S01]  /*667e0*/  LDL.LU R79, [R1+0x4e3c] ;  /* 0x004e3c00014f7983 */ /* 0x000ea20000300800 */
[----:B------:R-:W-:-:S03]  /*667f0*/  IMAD.MOV.U32 R239, RZ, RZ, R76 ;  /* 0x000000ffffef7224 */ /* 0x000fc600078e004c */
[----:B------:R1:W-:Y:S01]  /*66800*/  STL.64 [R1+0x16c0], R16 ;  /* 0x0016c01001007387 */ /* 0x0003e20000100a00 */
[----:B------:R-:W-:-:S03]  /*66810*/  IMAD.MOV.U32 R248, RZ, RZ, R90 ;  /* 0x000000fffff87224 */ /* 0x000fc600078e005a */
[----:B------:R1:W-:Y:S01]  /*66820*/  STL.64 [R1+0x16c8], R18 ;  /* 0x0016c81201007387 */ /* 0x0003e20000100a00 */
[----:B------:R-:W-:-:S03]  /*66830*/  MOV R249, R91 ;  /* 0x0000005b00f97202 */ /* 0x000fc60000000f00 */
[----:B------:R-:W2:Y:S01]  /*66840*/  LDL.LU R78, [R1+0x4e38] ;  /* 0x004e3800014e7983 */ /* 0x000ea20000300800 */
[----:B------:R-:W-:-:S03]  /*66850*/  IMAD.MOV.U32 R250, RZ, RZ, R84 ;  /* 0x000000fffffa7224 */ /* 0x000fc600078e0054 */
[----:B------:R-:W1:Y:S04]  /*66860*/  LDL.LU R77, [R1+0x4e34] ;  /* 0x004e3400014d7983 */ /* 0x000e680000300800 */
[----:B------:R-:W2:Y:S01]  /*66870*/  LDL.LU R76, [R1+0x4e30] ;  /* 0x004e3000014c7983 */ /* 0x000ea20000300800 */
[----:B------:R-:W-:-:S03]  /*66880*/  IMAD.MOV.U32 R251, RZ, RZ, R89 ;  /* 0x000000fffffb7224 */ /* 0x000fc600078e0059 */
[----:B------:R-:W3:Y:S01]  /*66890*/  LDL.LU R90, [R1+0x4e2c] ;  /* 0x004e2c00015a7983 */ /* 0x000ee20000300800 */
        /* <DEDUP_REMOVED lines=8> */
[----:B------:R-:W4:Y:S01]  /*66920*/  LDL.LU R85, [R1+0x4e14] ;  /* 0x004e140001557983 */ /* 0x000f220000300800 */
[----:B------:R-:W-:-:S03]  /*66930*/  IMAD.MOV.U32 R247, RZ, RZ, R86 ;  /* 0x000000fffff77224 */ /* 0x000fc600078e0056 */
[----:B------:R-:W4:Y:S01]  /*66940*/  LDL.LU R86, [R1+0x4e10] ;  /* 0x004e100001567983 */ /* 0x000f220000300800 */
[----:B--2---:R-:W-:Y:S02]  /*66950*/  IMAD.MOV.U32 R27, RZ, RZ, R76 ;  /* 0x000000ffff1b7224 */ /* 0x004fe400078e004c */
[----:B---3--:R-:W-:Y:S02]  /*66960*/  IMAD.MOV.U32 R26, RZ, RZ, R90 ;  /* 0x000000ffff1a7224 */ /* 0x008fe400078e005a */
[----:B----4-:R-:W-:Y:S01]  /*66970*/  IMAD.MOV.U32 R25, RZ, RZ, R91 ;  /* 0x000000ffff197224 */ /* 0x010fe200078e005b */
[----:B------:R-:W-:Y:S02]  /*66980*/  MOV R24, R84 ;  /* 0x0000005400187202 */ /* 0x000fe40000000f00 */
[----:B------:R-:W2:Y:S04]  /*66990*/  LDL.LU R84, [R1+0x4e0c] ;  /* 0x004e0c0001547983 */ /* 0x000ea80000300800 */
[----:B------:R-:W3:Y:S04]  /*669a0*/  LDL.LU R91, [R1+0x4e08] ;  /* 0x004e0800015b7983 */ /* 0x000ee80000300800 */
[----:B------:R-:W4:Y:S01]  /*669b0*/  LDL.LU R90, [R1+0x4e04] ;  /* 0x004e0400015a7983 */ /* 0x000f220000300800 */
[----:B------:R-:W-:-:S03]  /*669c0*/  IMAD.MOV.U32 R29, RZ, RZ, R87 ;  /* 0x000000ffff1d7224 */ /* 0x000fc600078e0057 */
[----:B------:R-:W4:Y:S01]  /*669d0*/  LDL.LU R76, [R1+0x4e00] ;  /* 0x004e0000014c7983 */ /* 0x000f220000300800 */
[----:B------:R-:W-:-:S03]  /*669e0*/  IMAD.MOV.U32 R28, RZ, RZ, R85 ;  /* 0x000000ffff1c7224 */ /* 0x000fc600078e0055 */
[----:B------:R-:W4:Y:S04]  /*669f0*/  LDL.LU R85, [R1+0x4dfc] ;  /* 0x004dfc0001557983 */ /* 0x000f280000300800 */
[----:B------:R-:W4:Y:S01]  /*66a00*/  LDL.LU R87, [R1+0x4df8] ;  /* 0x004df80001577983 */ /* 0x000f220000300800 */
[----:B------:R-:W-:Y:S01]  /*66a10*/  IMAD.MOV.U32 R30, RZ, RZ, R88 ;  /* 0x000000ffff1e7224 */ /* 0x000fe200078e0058 */
[----:B------:R-:W-:Y:S02]  /*66a20*/  MOV R31, R89 ;  /* 0x00000059001f7202 */ /* 0x000fe40000000f00 */
[----:B------:R-:W4:Y:S01]  /*66a30*/  LDL.LU R88, [R1+0x4df4] ;  /* 0x004df40001587983 */ /* 0x000f220000300800 */
[----:B------:R-:W-:-:S03]  /*66a40*/  IMAD.MOV.U32 R35, RZ, RZ, R86 ;  /* 0x000000ffff237224 */ /* 0x000fc600078e0056 */
[----:B------:R-:W4:Y:S01]  /*66a50*/  LDL.LU R89, [R1+0x4df0] ;  /* 0x004df00001597983 */ /* 0x000f220000300800 */
[----:B--2---:R-:W-:Y:S02]  /*66a60*/  IMAD.MOV.U32 R34, RZ, RZ, R84 ;  /* 0x000000ffff227224 */ /* 0x004fe400078e0054 */
[----:B---3--:R-:W-:Y:S02]  /*66a70*/  IMAD.MOV.U32 R33, RZ, RZ, R91 ;  /* 0x000000ffff217224 */ /* 0x008fe400078e005b */
[----:B----4-:R-:W-:Y:S02]  /*66a80*/  IMAD.MOV.U32 R32, RZ, RZ, R90 ;  /* 0x000000ffff207224 */ /* 0x010fe400078e005a */
[----:B------:R-:W2:Y:S04]  /*66a90*/  LDL.LU R90, [R1+0x4dec] ;  /* 0x004dec00015a7983 */ /* 0x000ea80000300800 */
[----:B------:R-:W3:Y:S01]  /*66aa0*/  LDL.LU R91, [R1+0x4de8] ;  /* 0x004de800015b7983 */ /* 0x000ee20000300800 */
[----:B------:R-:W-:-:S03]  /*66ab0*/  IMAD.MOV.U32 R41, RZ, RZ, R85 ;  /* 0x000000ffff297224 */ /* 0x000fc600078e0055 */
[----:B------:R-:W4:Y:S01]  /*66ac0*/  LDL.LU R84, [R1+0x4de4] ;  /* 0x004de40001547983 */ /* 0x000f220000300800 */
        /* <DEDUP_REMOVED lines=26> */
[----:B------:R-:W-:-:S02]  /*66c70*/  IMAD.MOV.U32 R47, RZ, RZ, R88 ;  /* 0x000000ffff2f7224 */ /* 0x000fc400078e0058 */
[----:B------:R-:W-:Y:S02]  /*66c80*/  IMAD.MOV.U32 R46, RZ, RZ, R89 ;  /* 0x000000ffff2e7224 */ /* 0x000fe400078e0059 */
[----:B------:R-:W-:Y:S02]  /*66c90*/  IMAD.MOV.U32 R39, RZ, RZ, R76 ;  /* 0x000000ffff277224 */ /* 0x000fe400078e004c */
[----:B-1----:R-:W-:Y:S02]  /*66ca0*/  IMAD.MOV.U32 R16, RZ, RZ, R77 ;  /* 0x000000ffff107224 */ /* 0x002fe400078e004d */
[----:B------:R-:W-:Y:S02]  /*66cb0*/  IMAD.MOV.U32 R17, RZ, RZ, R78 ;  /* 0x000000ffff117224 */ /* 0x000fe400078e004e */
[----:B------:R-:W-:Y:S02]  /*66cc0*/  IMAD.MOV.U32 R18, RZ, RZ, R79 ;  /* 0x000000ffff127224 */ /* 0x000fe400078e004f */
[----:B------:R-:W-:Y:S01]  /*66cd0*/  IMAD.MOV.U32 R240, RZ, RZ, R80 ;  /* 0x000000fffff07224 */ /* 0x000fe200078e0050 */
[----:B------:R-:W-:Y:S01]  /*66ce0*/  MOV R242, R82 ;  /* 0x0000005200f27202 */ /* 0x000fe20000000f00 */
[----:B------:R-:W-:-:S02]  /*66cf0*/  IMAD.MOV.U32 R241, RZ, RZ, R81 ;  /* 0x000000fffff17224 */ /* 0x000fc400078e0051 */
[----:B------:R-:W-:Y:S02]  /*66d00*/  IMAD.MOV.U32 R243, RZ, RZ, R83 ;  /* 0x000000fffff37224 */ /* 0x000fe400078e0053 */
[----:B--2---:R-:W-:Y:S01]  /*66d10*/  IMAD.MOV.U32 R45, RZ, RZ, R90 ;  /* 0x000000ffff2d7224 */ /* 0x004fe200078e005a */
[----:B----4-:R-:W-:Y:S02]  /*66d20*/  MOV R51, R84 ;  /* 0x0000005400337202 */ /* 0x010fe40000000f00 */
[----:B------:R-:W2:Y:S01]  /*66d30*/  LDL.LU R84, [R1+0x2870] ;  /* 0x0028700001547983 */ /* 0x000ea20000300800 */
[----:B---3--:R-:W-:Y:S02]  /*66d40*/  IMAD.MOV.U32 R49, RZ, RZ, R86 ;  /* 0x000000ffff317224 */ /* 0x008fe400078e0056 */
[----:B------:R-:W-:Y:S02]  /*66d50*/  IMAD.MOV.U32 R48, RZ, RZ, R87 ;  /* 0x000000ffff307224 */ /* 0x000fe400078e0057 */
[----:B------:R-:W-:-:S02]  /*66d60*/  IMAD.MOV.U32 R50, RZ, RZ, R85 ;  /* 0x000000ffff327224 */ /* 0x000fc400078e0055 */
[----:B------:R-:W2:Y:S04]  /*66d70*/  LDL.LU R85, [R1+0x2874] ;  /* 0x0028740001557983 */ /* 0x000ea80000300800 */
[----:B------:R-:W2:Y:S01]  /*66d80*/  LDL.LU R86, [R1+0x2878] ;  /* 0x0028780001567983 */ /* 0x000ea20000300800 */
[----:B------:R-:W-:-:S03]  /*66d90*/  MOV R44, R91 ;  /* 0x0000005b002c7202 */ /* 0x000fc60000000f00 */
        /* <DEDUP_REMOVED lines=30> */
[----:B------:R1:W-:Y:S04]  /*66f80*/  STL.64 [R1+0x16a0], R76 ;  /* 0x0016a04c01007387 */ /* 0x0003e80000100a00 */
[----:B------:R2:W-:Y:S04]  /*66f90*/  STL.64 [R1+0x16a8], R78 ;  /* 0x0016a84e01007387 */ /* 0x0005e80000100a00 */
[----:B-1----:R-:W3:Y:S04]  /*66fa0*/  LDL.LU R76, [R1+0x2860] ;  /* 0x00286000014c7983 */ /* 0x002ee80000300800 */
[----:B------:R-:W3:Y:S04]  /*66fb0*/  LDL.LU R77, [R1+0x2864] ;  /* 0x00286400014d7983 */ /* 0x000ee80000300800 */
[----:B--2---:R-:W3:Y:S04]  /*66fc0*/  LDL.LU R78, [R1+0x2868] ;  /* 0x00286800014e7983 */ /* 0x004ee80000300800 */
[----:B------:R-:W3:Y:S04]  /*66fd0*/  LDL.LU R79, [R1+0x286c] ;  /* 0x00286c00014f7983 */ /* 0x000ee80000300800 */
[----:B------:R1:W-:Y:S04]  /*66fe0*/  STL.64 [R1+0x1680], R80 ;  /* 0x0016805001007387 */ /* 0x0003e80000100a00 */
[----:B------:R2:W-:Y:S04]  /*66ff0*/  STL.64 [R1+0x1688], R82 ;  /* 0x0016885201007387 */ /* 0x0005e80000100a00 */
[----:B-1----:R-:W4:Y:S04]  /*67000*/  LDL.LU R80, [R1+0x1650] ;  /* 0x0016500001507983 */ /* 0x002f280000300800 */
[----:B------:R-:W4:Y:S04]  /*67010*/  LDL.LU R81, [R1+0x1654] ;  /* 0x0016540001517983 */ /* 0x000f280000300800 */
[----:B--2---:R-:W4:Y:S04]  /*67020*/  LDL.LU R82, [R1+0x1658] ;  /* 0x0016580001527983 */ /* 0x004f280000300800 */
[----:B------:R-:W4:Y:S04]  /*67030*/  LDL.LU R83, [R1+0x165c] ;  /* 0x00165c0001537983 */ /* 0x000f280000300800 */
        /* <DEDUP_REMOVED lines=9> */
[C---:B------:R-:W-:Y:S08]  /*670d0*/  HMMA.1688.F32.TF32 R68, R228.reuse, R126, R68 ;  /* 0x0000007ee444723c */ /* 0x040ff00000081044 */
[C---:B------:R-:W-:Y:S08]  /*670e0*/  HMMA.1688.F32.TF32 R64, R228.reuse, R122, R64 ;  /* 0x0000007ae440723c */ /* 0x040ff00000081040 */
[C---:B------:R-:W-:Y:S08]  /*670f0*/  HMMA.1688.F32.TF32 R60, R228.reuse, R118, R60 ;  /* 0x00000076e43c723c */ /* 0x040ff0000008103c */
[C---:B------:R-:W-:Y:S08]  /*67100*/  HMMA.1688.F32.TF32 R20, R228.reuse, R114, R20 ;  /* 0x00000072e414723c */ /* 0x040ff00000081014 */
[C---:B---3--:R-:W-:Y:S08]  /*67110*/  HMMA.1688.F32.TF32 R76, R228.reuse, R134, R76 ;  /* 0x00000086e44c723c */ /* 0x048ff0000008104c */
[C---:B----4-:R-:W-:Y:S11]  /*67120*/  HMMA.1688.F32.TF32 R80, R228.reuse, R138, R80 ;  /* 0x0000008ae450723c */ /* 0x050ff60000081050 */
        /* <DEDUP_REMOVED lines=14> */
[----:B--2---:R-:W-:Y:S08]  /*67210*/  HMMA.1688.F32.TF32 R64, R228, R110, R84 ;  /* 0x0000006ee440723c */ /* 0x004ff00000081054 */
[C---:B-1----:R-:W-:Y:S01]  /*67220*/  HMMA.1688.F32.TF32 R60, R232.reuse, R226, R88 ;  /* 0x000000e2e83c723c */ /* 0x042fe20000081058 */
[----:B------:R-:W-:Y:S04]  /*67230*/  STL.64 [R1+0x15f0], R20 ;  /* 0x0015f01401007387 */ /* 0x000fe80000100a00 */
[----:B------:R-:W-:Y:S04]  /*67240*/  STL.64 [R1+0x15f8], R22 ;  /* 0x0015f81601007387 */ /* 0x000fe80000100a00 */
        /* <DEDUP_REMOVED lines=43> */
[----:B-1----:R-:W-:Y:S07]  /*67500*/  HMMA.1688.F32.TF32 R16, R232, R178, R240 ;  /* 0x000000b2e810723c */ /* 0x002fee00000810f0 */
        /* <DEDUP_REMOVED lines=279> */
[----:B------:R2:W-:Y:S02]  /*68680*/  STL.64 [R1+0x4d48], R204 ;  /* 0x004d48cc01007387 */ /* 0x0005e40000100a00 */
[C---:B--2---:R-:W-:Y:S02]  /*68690*/  HMMA.1688.F32.TF32 R204, R20.reuse, R14, R240 ;  /* 0x0000000e14cc723c */ /* 0x044fe400000810f0 */
[----:B------:R-:W2:Y:S11]  /*686a0*/  LDL.LU R240, [R1+0x2560] ;  /* 0x0025600001f07983 */ /* 0x000eb60000300800 */
[----:B------:R-:W-:Y:S10]  /*686b0*/  @!UPT UIADD3 URZ, URZ, URZ, URZ ;  /* 0x0000003f3f3ff290 */ /* 0x000ff4000fffe03f */
[----:B------:R-:W-:Y:S04]  /*686c0*/  STL.64 [R1+0x1340], R204 ;  /* 0x001340cc01007387 */ /* 0x000fe80000100a00 */
[----:B------:R-:W-:Y:S04]  /*686d0*/  STL.64 [R1+0x1348], R206 ;  /* 0x001348ce01007387 */ /* 0x000fe80000100a00 */
[----:B------:R-:W2:Y:S04]  /*686e0*/  LDL.LU R241, [R1+0x2564] ;  /* 0x0025640001f17983 */ /* 0x000ea80000300800 */
[----:B------:R-:W2:Y:S04]  /*686f0*/  LDL.LU R242, [R1+0x2568] ;  /* 0x0025680001f27983 */ /* 0x000ea80000300800 */
[----:B------:R-:W2:Y:S01]  /*68700*/  LDL.LU R243, [R1+0x256c] ;  /* 0x00256c0001f37983 */ /* 0x000ea20000300800 */
[C---:B---3--:R-:W-:Y:S03]  /*68710*/  HMMA.1688.F32.TF32 R96, R20.reuse, R10, R96 ;  /* 0x0000000a1460723c */ /* 0x048fe60000081060 */
[----:B------:R-:W-:Y:S04]  /*68720*/  STL.64 [R1+0x4d40], R14 ;  /* 0x004d400e01007387 */ /* 0x000fe80000100a00 */
[----:B------:R3:W-:Y:S02]  /*68730*/  STL.64 [R1+0x4d38], R12 ;  /* 0x004d380c01007387 */ /* 0x0007e40000100a00 */
[C---:B---3--:R-:W-:Y:S11]  /*68740*/  HMMA.1688.F32.TF32 R12, R20.reuse, R202, R232 ;  /* 0x000000ca140c723c */ /* 0x048ff600000810e8 */
[----:B------:R-:W-:Y:S03]  /*68750*/  @!UPT UIADD3 URZ, URZ, URZ, URZ ;  /* 0x0000003f3f3ff290 */ /* 0x000fe6000fffe03f */
[----:B------:R-:W-:Y:S01]  /*68760*/  STL.64 [R1+0x1330], R96 ;  /* 0x0013306001007387 */ /* 0x000fe20000100a00 */
[C---:B------:R-:W-:Y:S03]  /*68770*/  HMMA.1688.F32.TF32 R92, R20.reuse, R198, R92 ;  /* 0x000000c6145c723c */ /* 0x040fe6000008105c */
[----:B------:R-:W-:Y:S05]  /*68780*/  STL.64 [R1+0x1338], R98 ;  /* 0x0013386201007387 */ /* 0x000fea0000100a00 */
[C---:B------:R-:W-:Y:S01]  /*68790*/  HMMA.1688.F32.TF32 R88, R20.reuse, R194, R88 ;  /* 0x000000c21458723c */ /* 0x040fe20000081058 */
[----:B------:R-:W-:Y:S04]  /*687a0*/  STL.64 [R1+0x1320], R12 ;  /* 0x0013200c01007387 */ /* 0x000fe80000100a00 */
[----:B------:R3:W-:Y:S03]  /*687b0*/  STL.64 [R1+0x1328], R14 ;  /* 0x0013280e01007387 */ /* 0x0007e60000100a00 */
[C---:B---3--:R-:W-:Y:S07]  /*687c0*/  HMMA.1688.F32.TF32 R12, R20.reuse, R190, R228 ;  /* 0x000000be140c723c */ /* 0x048fee00000810e4 */
[----:B------:R-:W-:Y:S04]  /*687d0*/  STL.64 [R1+0x1310], R92 ;  /* 0x0013105c01007387 */ /* 0x000fe80000100a00 */
[----:B------:R-:W-:Y:S01]  /*687e0*/  STL.64 [R1+0x1318], R94 ;  /* 0x0013185e01007387 */ /* 0x000fe20000100a00 */
[C---:B----4-:R-:W-:Y:S03]  /*687f0*/  HMMA.1688.F32.TF32 R84, R20.reuse, R186, R84 ;  /* 0x000000ba1454723c */ /* 0x050fe60000081054 */
[----:B------:R-:W-:Y:S04]  /*68800*/  STL.64 [R1+0x1300], R88 ;  /* 0x0013005801007387 */ /* 0x000fe80000100a00 */
[----:B------:R-:W-:Y:S01]  /*68810*/  STL.64 [R1+0x1308], R90 ;  /* 0x0013085a01007387 */ /* 0x000fe20000100a00 */
[C---:B------:R-:W-:Y:S03]  /*68820*/  HMMA.1688.F32.TF32 R80, R20.reuse, R182, R80 ;  /* 0x000000b61450723c */ /* 0x040fe60000081050 */
[----:B------:R-:W-:Y:S04]  /*68830*/  STL.64 [R1+0x12f0], R12 ;  /* 0x0012f00c01007387 */ /* 0x000fe80000100a00 */
[----:B------:R3:W-:Y:S02]  /*68840*/  STL.64 [R1+0x12f8], R14 ;  /* 0x0012f80e01007387 */ /* 0x0007e40000100a00 */
[C---:B---3--:R-:W-:Y:S06]  /*68850*/  HMMA.1688.F32.TF32 R12, R20.reuse, R178, R76 ;  /* 0x000000b2140c723c */ /* 0x048fec000008104c */
[----:B------:R-:W-:Y:S04]  /*68860*/  STL.64 [R1+0x12e0], R84 ;  /* 0x0012e05401007387 */ /* 0x000fe80000100a00 */
[----:B------:R-:W-:Y:S01]  /*68870*/  STL.64 [R1+0x12e8], R86 ;  /* 0x0012e85601007387 */ /* 0x000fe20000100a00 */
[C---:B------:R-:W-:Y:S03]  /*68880*/  HMMA.1688.F32.TF32 R72, R20.reuse, R174, R72 ;  /* 0x000000ae1448723c */ /* 0x040fe60000081048 */
[----:B------:R-:W-:Y:S04]  /*68890*/  STL.64 [R1+0x12d0], R80 ;  /* 0x0012d05001007387 */ /* 0x000fe80000100a00 */
[----:B------:R-:W-:Y:S01]  /*688a0*/  STL.64 [R1+0x12d8], R82 ;  /* 0x0012d85201007387 */ /* 0x000fe20000100a00 */
[C---:B------:R-:W-:Y:S04]  /*688b0*/  HMMA.1688.F32.TF32 R68, R20.reuse, R170, R68 ;  /* 0x000000aa1444723c */ /* 0x040fe80000081044 */
[----:B------:R-:W-:Y:S04]  /*688c0*/  STL.64 [R1+0x12c0], R12 ;  /* 0x0012c00c01007387 */ /* 0x000fe80000100a00 */
[----:B------:R3:W-:Y:S02]  /*688d0*/  STL.64 [R1+0x12c8], R14 ;  /* 0x0012c80e01007387 */ /* 0x0007e40000100a00 */
[C---:B---3--:R-:W-:Y:S05]  /*688e0*/  HMMA.1688.F32.TF32 R12, R20.reuse, R166, R64 ;  /* 0x000000a6140c723c */ /* 0x048fea0000081040 */
[----:B------:R-:W-:Y:S04]  /*688f0*/  STL.64 [R1+0x12b0], R72 ;  /* 0x0012b04801007387 */ /* 0x000fe80000100a00 */
[----:B------:R-:W-:Y:S01]  /*68900*/  STL.64 [R1+0x12b8], R74 ;  /* 0x0012b84a01007387 */ /* 0x000fe20000100a00 */
[C---:B------:R-:W-:Y:S03]  /*68910*/  HMMA.1688.F32.TF32 R60, R20.reuse, R162, R60 ;  /* 0x000000a2143c723c */ /* 0x040fe6000008103c */
[----:B------:R-:W-:Y:S04]  /*68920*/  STL.64 [R1+0x12a0], R68 ;  /* 0x0012a04401007387 */ /* 0x000fe80000100a00 */
[----:B------:R-:W-:Y:S01]  /*68930*/  STL.64 [R1+0x12a8], R70 ;  /* 0x0012a84601007387 */ /* 0x000fe20000100a00 */
[C---:B------:R-:W-:Y:S05]  /*68940*/  HMMA.1688.F32.TF32 R56, R20.reuse, R158, R56 ;  /* 0x0000009e1438723c */ /* 0x040fea0000081038 */
[----:B------:R-:W-:Y:S04]  /*68950*/  STL.64 [R1+0x1290], R12 ;  /* 0x0012900c01007387 */ /* 0x000fe80000100a00 */
[----:B------:R3:W-:Y:S02]  /*68960*/  STL.64 [R1+0x1298], R14 ;  /* 0x0012980e01007387 */ /* 0x0007e40000100a00 */
[C---:B---3--:R-:W-:Y:S04]  /*68970*/  HMMA.1688.F32.TF32 R12, R20.reuse, R154, R52 ;  /* 0x0000009a140c723c */ /* 0x048fe80000081034 */
[----:B------:R-:W-:Y:S04]  /*68980*/  STL.64 [R1+0x1280], R60 ;  /* 0x0012803c01007387 */ /* 0x000fe80000100a00 */
[----:B------:R-:W-:Y:S01]  /*68990*/  STL.64 [R1+0x1288], R62 ;  /* 0x0012883e01007387 */ /* 0x000fe20000100a00 */
[C---:B------:R-:W-:Y:S03]  /*689a0*/  HMMA.1688.F32.TF32 R48, R20.reuse, R150, R48 ;  /* 0x000000961430723c */ /* 0x040fe60000081030 */
[----:B------:R-:W-:Y:S04]  /*689b0*/  STL.64 [R1+0x1270], R56 ;  /* 0x0012703801007387 */ /* 0x000fe80000100a00 */
[----:B------:R-:W-:Y:S01]  /*689c0*/  STL.64 [R1+0x1278], R58 ;  /* 0x0012783a01007387 */ /* 0x000fe20000100a00 */
[C---:B------:R-:W-:Y:S06]  /*689d0*/  HMMA.1688.F32.TF32 R44, R20.reuse, R146, R44 ;  /* 0x00000092142c723c */ /* 0x040fec000008102c */
[----:B------:R-:W-:Y:S04]  /*689e0*/  STL.64 [R1+0x1260], R12 ;  /* 0x0012600c01007387 */ /* 0x000fe80000100a00 */
[----:B------:R3:W-:Y:S02]  /*689f0*/  STL.64 [R1+0x1268], R14 ;  /* 0x0012680e01007387 */ /* 0x0007e40000100a00 */
[C---:B---3--:R-:W-:Y:S03]  /*68a00*/  HMMA.1688.F32.TF32 R12, R20.reuse, R142, R40 ;  /* 0x0000008e140c723c */ /* 0x048fe60000081028 */
[----:B------:R-:W-:Y:S04]  /*68a10*/  STL.64 [R1+0x1250], R48 ;  /* 0x0012503001007387 */ /* 0x000fe80000100a00 */
[----:B------:R-:W-:Y:S01]  /*68a20*/  STL.64 [R1+0x1258], R50 ;  /* 0x0012583201007387 */ /* 0x000fe20000100a00 */
[C---:B------:R-:W-:Y:S03]  /*68a30*/  HMMA.1688.F32.TF32 R36, R20.reuse, R138, R36 ;  /* 0x0000008a1424723c */ /* 0x040fe60000081024 */
[----:B------:R-:W-:Y:S04]  /*68a40*/  STL.64 [R1+0x1240], R44 ;  /* 0x0012402c01007387 */ /* 0x000fe80000100a00 */
[----:B------:R-:W-:Y:S01]  /*68a50*/  STL.64 [R1+0x1248], R46 ;  /* 0x0012482e01007387 */ /* 0x000fe20000100a00 */
[C---:B------:R-:W-:Y:S07]  /*68a60*/  HMMA.1688.F32.TF32 R32, R20.reuse, R134, R32 ;  /* 0x000000861420723c */ /* 0x040fee0000081020 */
[----:B------:R-:W-:Y:S04]  /*68a70*/  STL.64 [R1+0x1230], R12 ;  /* 0x0012300c01007387 */ /* 0x000fe80000100a00 */
[----:B------:R3:W-:Y:S02]  /*68a80*/  STL.64 [R1+0x1238], R14 ;  /* 0x0012380e01007387 */ /* 0x0007e40000100a00 */
[C---:B---3--:R-:W-:Y:S02]  /*68a90*/  HMMA.1688.F32.TF32 R12, R20.reuse, R130, R28 ;  /* 0x00000082140c723c */ /* 0x048fe4000008101c */
        /* <DEDUP_REMOVED lines=8> */
[C---:B---3--:R-:W-:Y:S02]  /*68b20*/  HMMA.1688.F32.TF32 R12, R20.reuse, R118, R248 ;  /* 0x00000076140c723c */ /* 0x048fe400000810f8 */
[----:B------:R-:W-:Y:S04]  /*68b30*/  STL.64 [R1+0x11f0], R28 ;  /* 0x0011f01c01007387 */ /* 0x000fe80000100a00 */
[----:B------:R3:W-:Y:S04]  /*68b40*/  STL.64 [R1+0x11f8], R30 ;  /* 0x0011f81e01007387 */ /* 0x0007e80000100a00 */
[----:B------:R-:W-:Y:S04]  /*68b50*/  STL.64 [R1+0x11e0], R24 ;  /* 0x0011e01801007387 */ /* 0x000fe80000100a00 */
[----:B------:R4:W-:Y:S01]  /*68b60*/  STL.64 [R1+0x11e8], R26 ;  /* 0x0011e81a01007387 */ /* 0x0009e20000100a00 */
[C---:B---3--:R-:W-:Y:S08]  /*68b70*/  HMMA.1688.F32.TF32 R28, R20.reuse, R114, R236 ;  /* 0x00000072141c723c */ /* 0x048ff000000810ec */
[----:B------:R-:W-:Y:S01]  /*68b80*/  STL.64 [R1+0x11d0], R12 ;  /* 0x0011d00c01007387 */ /* 0x000fe20000100a00 */
[----:B----4-:R-:W-:Y:S03]  /*68b90*/  HMMA.1688.F32.TF32 R24, R20, R110, R100 ;  /* 0x0000006e1418723c */ /* 0x010fe60000081064 */
[----:B------:R1:W-:Y:S04]  /*68ba0*/  STL.64 [R1+0x11d8], R14 ;  /* 0x0011d80e01007387 */ /* 0x0003e80000100a00 */
[----:B------:R-:W-:Y:S04]  /*68bb0*/  LDS R20, [R3+0xc580] ;  /* 0x00c5800003147984 */ /* 0x000fe80000000800 */
[----:B------:R-:W-:Y:S01]  /*68bc0*/  LDS R22, [R3+0xe580] ;  /* 0x00e5800003167984 */ /* 0x000fe20000000800 */
[C---:B-1----:R-:W-:Y:S03]  /*68bd0*/  HMMA.1688.F32.TF32 R12, R16.reuse, R226, R104 ;  /* 0x000000e2100c723c */ /* 0x042fe60000081068 */
        /* <DEDUP_REMOVED lines=149> */
[----:B----4-:R-:W3:Y:S04]  /*69530*/  LDL.LU.64 R210, [R1+0x4d60] ;  /* 0x004d600001d27983 */ /* 0x010ee80000300a00 */
[----:B------:R-:W4:Y:S01]  /*69540*/  LDL.LU.64 R208, [R1+0x4d58] ;  /* 0x004d580001d07983 */ /* 0x000f220000300a00 */
[C---:B---3--:R-:W-:Y:S11]  /*69550*/  HMMA.1688.F32.TF32 R204, R16.reuse, R210, R204 ;  /* 0x000000d210cc723c */ /* 0x048ff600000810cc */
[----:B------:R-:W-:Y:S11]  /*69560*/  @!UPT UIADD3 URZ, URZ, URZ, URZ ;  /* 0x0000003f3f3ff290 */ /* 0x000ff6000fffe03f */
[----:B------:R-:W-:Y:S01]  /*69570*/  @!UPT UIADD3 URZ, URZ, URZ, URZ ;  /* 0x0000003f3f3ff290 */ /* 0x000fe2000fffe03f */
[----:B------:R-:W-:Y:S04]  /*69580*/  STL.64 [R1+0x1160], R204 ;  /* 0x001160cc01007387 */ /* 0x000fe80000100a00 */
[----:B------:R3:W-:Y:S04]  /*69590*/  STL.64 [R1+0x1168], R206 ;  /* 0x001168ce01007387 */ /* 0x0007e80000100a00 */
[----:B---3--:R-:W3:Y:S04]  /*695a0*/  LDL.LU.64 R206, [R1+0x4d50] ;  /* 0x004d500001ce7983 */ /* 0x008ee80000300a00 */
[----:B------:R-:W2:Y:S01]  /*695b0*/  LDL.LU.64 R204, [R1+0x4d48] ;  /* 0x004d480001cc7983 */ /* 0x000ea20000300a00 */
[C---:B---3--:R-:W-:Y:S11]  /*695c0*/  HMMA.1688.F32.TF32 R12, R16.reuse, R206, R12 ;  /* 0x000000ce100c723c */ /* 0x048ff6000008100c */
[----:B------:R-:W-:Y:S11]  /*695d0*/  @!UPT UIADD3 URZ, URZ, URZ, URZ ;  /* 0x0000003f3f3ff290 */ /* 0x000ff6000fffe03f */
[----:B------:R-:W-:Y:S01]  /*695e0*/  @!UPT UIADD3 URZ, URZ, URZ, URZ ;  /* 0x0000003f3f3ff290 */ /* 0x000fe2000fffe03f */
[----:B------:R-:W-:Y:S04]  /*695f0*/  STL.64 [R1+0x1150], R12 ;  /* 0x0011500c01007387 */ /* 0x000fe80000100a00 */
[----:B------:R3:W-:Y:S04]  /*69600*/  STL.64 [R1+0x1158], R14 ;  /* 0x0011580e01007387 */ /* 0x0007e80000100a00 */
[----:B---3--:R-:W3:Y:S01]  /*69610*/  LDL.LU.64 R14, [R1+0x4d40] ;  /* 0x004d4000010e7983 */ /* 0x008ee20000300a00 */
[C---:B------:R-:W-:Y:S03]  /*69620*/  HMMA.1688.F32.TF32 R100, R16.reuse, R10, R100 ;  /* 0x0000000a1064723c */ /* 0x040fe60000081064 */
[----:B------:R-:W2:Y:S05]  /*69630*/  LDL.LU.64 R12, [R1+0x4d38] ;  /* 0x004d3800010c7983 */ /* 0x000eaa0000300a00 */
        /* <DEDUP_REMOVED lines=16> */
[C---:B---3--:R-:W-:Y:S11]  /*69740*/  HMMA.1688.F32.TF32 R104, R16.reuse, R14, R104 ;  /* 0x0000000e1068723c */ /* 0x048ff60000081068 */
[----:B------:R-:W-:Y:S11]  /*69750*/  @!UPT UIADD3 URZ, URZ, URZ, URZ ;  /* 0x0000003f3f3ff290 */ /* 0x000ff6000fffe03f */
[----:B------:R-:W-:Y:S01]  /*69760*/  @!UPT UIADD3 URZ, URZ, URZ, URZ ;  /* 0x0000003f3f3ff290 */ /* 0x000fe2000fffe03f */
[----:B------:R-:W-:Y:S04]  /*69770*/  STL.64 [R1+0x1140], R104 ;  /* 0x0011406801007387 */ /* 0x000fe80000100a00 */
[----:B------:R3:W-:Y:S04]  /*69780*/  STL.64 [R1+0x1148], R106 ;  /* 0x0011486a01007387 */ /* 0x0007e80000100a00 */
[----:B------:R-:W-:Y:S04]  /*69790*/  STL.64 [R1+0x1130], R100 ;  /* 0x0011306401007387 */ /* 0x000fe80000100a00 */
[----:B------:R1:W-:Y:S01]  /*697a0*/  STL.64 [R1+0x1138], R102 ;  /* 0x0011386601007387 */ /* 0x0003e20000100a00 */
[C---:B---3--:R-:W-:Y:S08]  /*697b0*/  HMMA.1688.F32.TF32 R104, R16.reuse, R202, R96 ;  /* 0x000000ca1068723c */ /* 0x048ff00000081060 */
        /* <DEDUP_REMOVED lines=48> */
[----:B-1----:R-:W-:Y:S08]  /*69ac0*/  HMMA.1688.F32.TF32 R24, R16, R110, R236 ;  /* 0x0000006e1018723c */ /* 0x002ff000000810ec */
[C---:B------:R-:W-:Y:S01]  /*69ad0*/  HMMA.1688.F32.TF32 R16, R20.reuse, R226, R240 ;  /* 0x000000e21410723c */ /* 0x040fe200000810f0 */
[----:B------:R-:W-:Y:S04]  /*69ae0*/  STL.64 [R1+0x7b0], R32 ;  /* 0x0007b02001007387 */ /* 0x000fe80000100a00 */
[----:B------:R-:W-:Y:S04]  /*69af0*/  STL.64 [R1+0x7b8], R34 ;  /* 0x0007b82201007387 */ /* 0x000fe80000100a00 */
        /* <DEDUP_REMOVED lines=107> */
[C---:B---3--:R-:W-:Y:S01]  /*6a1b0*/  HMMA.1688.F32.TF32 R40, R20.reuse, R166, R40 ;  /* 0x000000a61428723c */ /* 0x048fe20000081028 */
[----:B------:R-:W-:Y:S01]  /*6a1c0*/  IMAD.MOV.U32 R243, RZ, RZ, R0 ;  /* 0x000000fffff37224 */ /* 0x000fe200078e0000 */
[----:B------:R-:W-:Y:S04]  /*6a1d0*/  LDS R18, [R3+0xe600] ;  /* 0x00e6000003127984 */ /* 0x000fe80000000800 */
        /* <DEDUP_REMOVED lines=68> */
[----:B------:R-:W-:Y:S04]  /*6a620*/  STL.64 [R1+0xf90], R28 ;  /* 0x000f901c01007387 */ /* 0x000fe80000100a00 */
[----:B------:R-:W-:Y:S04]  /*6a630*/  STL.64 [R1+0xf98], R30 ;  /* 0x000f981e01007387 */ /* 0x000fe80000100a00 */
[----:B------:R2:W-:Y:S01]  /*6a640*/  STL [R1+0xf80], R24 ;  /* 0x000f801801007387 */ /* 0x0005e20000100800 */
[----:B------:R-:W-:Y:S01]  /*6a650*/  IMAD.MOV.U32 R252, RZ, RZ, R25 ;  /* 0x000000fffffc7224 */ /* 0x000fe200078e0019 */
[----:B------:R-:W-:Y:S01]  /*6a660*/  MOV R2, R26 ;  /* 0x0000001a00027202 */ /* 0x000fe20000000f00 */
[----:B------:R-:W-:-:S02]  /*6a670*/  IMAD.MOV.U32 R0, RZ, RZ, R27 ;  /* 0x000000ffff007224 */ /* 0x000fc400078e001b */
[----:B--2---:R-:W-:Y:S03]  /*6a680*/  HMMA.1688.F32.TF32 R24, R20, R134, R240 ;  /* 0x000000861418723c */ /* 0x004fe600000810f0 */
[----:B------:R-:W-:Y:S04]  /*6a690*/  STL [R1+0x4b58], R0 ;  /* 0x004b580001007387 */ /* 0x000fe80000100800 */
[----:B------:R-:W-:Y:S04]  /*6a6a0*/  STL [R1+0x4b54], R2 ;  /* 0x004b540201007387 */ /* 0x000fe80000100800 */
[----:B------:R-:W-:Y:S04]  /*6a6b0*/  STL [R1+0x4b50], R252 ;  /* 0x004b50fc01007387 */ /* 0x000fe80000100800 */
[----:B------:R-:W2:Y:S08]  /*6a6c0*/  LDL.LU R240, [R1+0x2090] ;  /* 0x0020900001f07983 */ /* 0x000eb00000300800 */
        /* <DEDUP_REMOVED lines=101> */
[----:B-1----:R-:W-:Y:S08]  /*6ad20*/  HMMA.1688.F32.TF32 R80, R16, R226, R80 ;  /* 0x000000e21050723c */ /* 0x002ff00000081050 */
[C---:B--2---:R-:W-:Y:S08]  /*6ad30*/  HMMA.1688.F32.TF32 R84, R20.reuse, R110, R84 ;  /* 0x0000006e1454723c */ /* 0x044ff00000081054 */
[C---:B---3--:R-:W-:Y:S08]  /*6ad40*/  HMMA.1688.F32.TF32 R96, R20.reuse, R130, R96 ;  /* 0x000000821460723c */ /* 0x048ff00000081060 */
[C---:B----4-:R-:W-:Y:S11]  /*6ad50*/  HMMA.1688.F32.TF32 R100, R20.reuse, R126, R232 ;  /* 0x0000007e1464723c */ /* 0x050ff600000810e8 */
[----:B------:R-:W-:Y:S04]  /*6ad60*/  @!UPT UIADD3 URZ, URZ, URZ, URZ ;  /* 0x0000003f3f3ff290 */ /* 0x000fe8000fffe03f */
[----:B------:R1:W-:Y:S01]  /*6ad70*/  STL [R1+0xf60], R96 ;  /* 0x000f606001007387 */ /* 0x0003e20000100800 */
[----:B------:R-:W-:Y:S02]  /*6ad80*/  IMAD.MOV.U32 R0, RZ, RZ, R97 ;  /* 0x000000ffff007224 */ /* 0x000fe400078e0061 */
[----:B------:R-:W-:Y:S02]  /*6ad90*/  IMAD.MOV.U32 R2, RZ, RZ, R98 ;  /* 0x000000ffff027224 */ /* 0x000fe400078e0062 */
[----:B------:R-:W-:Y:S02]  /*6ada0*/  IMAD.MOV.U32 R252, RZ, RZ, R99 ;  /* 0x000000fffffc7224 */ /* 0x000fe400078e0063 */
[C---:B-1----:R-:W-:Y:S08]  /*6adb0*/  HMMA.1688.F32.TF32 R96, R20.reuse, R122, R92 ;  /* 0x0000007a1460723c */ /* 0x042ff0000008105c */
        /* <DEDUP_REMOVED lines=191> */
[----:B------:R1:W-:Y:S04]  /*6b9b0*/  STL.64 [R1+0xdf8], R106 ;  /* 0x000df86a01007387 */ /* 0x0003e80000100a00 */
[----:B------:R-:W-:Y:S04]  /*6b9c0*/  STL.64 [R1+0xde0], R100 ;  /* 0x000de06401007387 */ /* 0x000fe80000100a00 */
[----:B------:R2:W-:Y:S01]  /*6b9d0*/  STL.64 [R1+0xde8], R102 ;  /* 0x000de86601007387 */ /* 0x0005e20000100a00 */
[C---:B-1----:R-:W-:Y:S08]  /*6b9e0*/  HMMA.1688.F32.TF32 R104, R16.reuse, R150, R96 ;  /* 0x000000961068723c */ /* 0x042ff00000081060 */
[C---:B--2---:R-:W-:Y:S08]  /*6b9f0*/  HMMA.1688.F32.TF32 R100, R16.reuse, R146, R232 ;  /* 0x000000921064723c */ /* 0x044ff000000810e8 */
[C---:B------:R-:W-:Y:S08]  /*6ba00*/  HMMA.1688.F32.TF32 R96, R16.reuse, R142, R92 ;  /* 0x0000008e1060723c */ /* 0x040ff0000008105c */
[C---:B------:R-:W-:Y:S08]  /*6ba10*/  HMMA.1688.F32.TF32 R92, R16.reuse, R138, R88 ;  /* 0x0000008a105c723c */ /* 0x040ff00000081058 */
        /* <DEDUP_REMOVED lines=30> */
[----:B------:R-:W-:Y:S04]  /*6bc00*/  LDS R17, [R4+0xc700] ;  /* 0x00c7000004117984 */ /* 0x000fe80000000800 */
[----:B------:R-:W1:Y:S01]  /*6bc10*/  LDS R19, [R4+0xe700] ;  /* 0x00e7000004137984 */ /* 0x000e620000000800 */
        /* <DEDUP_REMOVED lines=31> */
[----:B------:R2:W-:Y:S04]  /*6be10*/  STL.64 [R1+0xc90], R24 ;  /* 0x000c901801007387 */ /* 0x0005e80000100a00 */
[----:B------:R3:W-:Y:S04]  /*6be20*/  STL.64 [R1+0xc98], R26 ;  /* 0x000c981a01007387 */ /* 0x0007e80000100a00 */
[----:B--2---:R-:W2:Y:S06]  /*6be30*/  LDL.LU R24, [R1+0x1d80] ;  /* 0x001d800001187983 */ /* 0x004eac0000300800 */
[----:B------:R-:W-:Y:S04]  /*6be40*/  STL.64 [R1+0xc80], R32 ;  /* 0x000c802001007387 */ /* 0x000fe80000100a00 */
[----:B------:R-:W-:Y:S04]  /*6be50*/  STL.64 [R1+0xc88], R34 ;  /* 0x000c882201007387 */ /* 0x000fe80000100a00 */
        /* <DEDUP_REMOVED lines=128> */
[----:B------:R-:W4:Y:S04]  /*6c660*/  LDL.LU.64 R236, [R1+0x4d18] ;  /* 0x004d180001ec7983 */ /* 0x000f280000300a00 */
[----:B------:R-:W-:Y:S04]  /*6c670*/  STL.64 [R1+0xc40], R104 ;  /* 0x000c406801007387 */ /* 0x000fe80000100a00 */
[----:B------:R1:W-:Y:S04]  /*6c680*/  STL.64 [R1+0xc48], R106 ;  /* 0x000c486a01007387 */ /* 0x0003e80000100a00 */
        /* <DEDUP_REMOVED lines=9> */
[----:B------:R-:W-:Y:S01]  /*6c720*/  HMMA.1688.F32.TF32 R64, R20, R122, R64 ;  /* 0x0000007a1440723c */ /* 0x000fe20000081040 */
        /* <DEDUP_REMOVED lines=30> */
[----:B------:R1:W-:Y:S01]  /*6c910*/  STL.64 [R1+0x928], R22 ;  /* 0x0009281601007387 */ /* 0x0003e20000100a00 */
[C---:B------:R-:W-:Y:S08]  /*6c920*/  HMMA.1688.F32.TF32 R40, R16.reuse, R214, R40 ;  /* 0x000000d61028723c */ /* 0x040ff00000081028 */
[C---:B------:R-:W-:Y:S08]  /*6c930*/  HMMA.1688.F32.TF32 R36, R16.reuse, R210, R36 ;  /* 0x000000d21024723c */ /* 0x040ff00000081024 */
[C---:B------:R-:W-:Y:S08]  /*6c940*/  HMMA.1688.F32.TF32 R28, R16.reuse, R14, R28 ;  /* 0x0000000e101c723c */ /* 0x040ff0000008101c */
[C---:B------:R-:W-:Y:S01]  /*6c950*/  HMMA.1688.F32.TF32 R24, R16.reuse, R10, R24 ;  /* 0x0000000a1018723c */ /* 0x040fe20000081018 */
[----:B------:R-:W-:Y:S04]  /*6c960*/  LDS R240, [R3+0xc780] ;  /* 0x00c7800003f07984 */ /* 0x000fe80000000800 */
[----:B------:R-:W-:Y:S04]  /*6c970*/  LDS R242, [R3+0xe780] ;  /* 0x00e7800003f27984 */ /* 0x000fe80000000800 */
[----:B------:R-:W-:Y:S04]  /*6c980*/  LDS R241, [R4+0xc780] ;  /* 0x00c7800004f17984 */ /* 0x000fe80000000800 */
[----:B------:R-:W2:Y:S01]  /*6c990*/  LDS R243, [R4+0xe780] ;  /* 0x00e7800004f37984 */ /* 0x000ea20000000800 */
[C---:B-1----:R-:W-:Y:S03]  /*6c9a0*/  HMMA.1688.F32.TF32 R20, R16.reuse, R218, R44 ;  /* 0x000000da1014723c */ /* 0x042fe6000008102c */
[----:B------:R-:W-:Y:S01]  /*6c9b0*/  STL.64 [R1+0xb50], R48 ;  /* 0x000b503001007387 */ /* 0x000fe20000100a00 */
[----:B------:R-:W-:Y:S11]  /*6c9c0*/  STL.64 [R1+0xb58], R50 ;  /* 0x000b583201007387 */ /* 0x000ff60000100a00 */
[----:B------:R-:W-:Y:S08]  /*6c9d0*/  @!UPT UIADD3 URZ, URZ, URZ, URZ ;  /* 0x0000003f3f3ff290 */ /* 0x000ff0000fffe03f */
[----:B------:R-:W-:Y:S01]  /*6c9e0*/  STL.64 [R1+0xb40], R20 ;  /* 0x000b401401007387 */ /* 0x000fe20000100a00 */
[----:B------:R1:W-:Y:S02]  /*6c9f0*/  STL.64 [R1+0xb48], R22 ;  /* 0x000b481601007387 */ /* 0x0003e40000100a00 */
[C---:B-1----:R-:W-:Y:S01]  /*6ca00*/  HMMA.1688.F32.TF32 R20, R16.reuse, R206, R32 ;  /* 0x000000ce1014723c */ /* 0x042fe20000081020 */
[----:B------:R-:W-:Y:S01]  /*6ca10*/  STL.64 [R1+0xb30], R40 ;  /* 0x000b302801007387 */ /* 0x000fe20000100a00 */
[----:B------:R-:W-:Y:S02]  /*6ca20*/  STL.64 [R1+0xb38], R42 ;  /* 0x000b382a01007387 */ /* 0x000fe40000100a00 */
[----:B------:R-:W-:Y:S02]  /*6ca30*/  STL.64 [R1+0xb20], R36 ;  /* 0x000b202401007387 */ /* 0x000fe40000100a00 */
[----:B------:R-:W-:Y:S11]  /*6ca40*/  STL.64 [R1+0xb28], R38 ;  /* 0x000b282601007387 */ /* 0x000ff60000100a00 */
[----:B------:R-:W-:Y:S06]  /*6ca50*/  @!UPT UIADD3 URZ, URZ, URZ, URZ ;  /* 0x0000003f3f3ff290 */ /* 0x000fec000fffe03f */
[----:B------:R-:W-:Y:S01]  /*6ca60*/  STL.64 [R1+0xb10], R20 ;  /* 0x000b101401007387 */ /* 0x000fe20000100a00 */
[----:B------:R1:W-:Y:S02]  /*6ca70*/  STL.64 [R1+0xb18], R22 ;  /* 0x000b181601007387 */ /* 0x0003e40000100a00 */
[C---:B-1----:R-:W-:Y:S01]  /*6ca80*/  HMMA.1688.F32.TF32 R20, R16.reuse, R202, R248 ;  /* 0x000000ca1014723c */ /* 0x042fe200000810f8 */
[----:B------:R1:W-:Y:S01]  /*6ca90*/  STL.64 [R1+0xb00], R28 ;  /* 0x000b001c01007387 */ /* 0x0003e20000100a00 */
[----:B------:R1:W-:Y:S02]  /*6caa0*/  STL.64 [R1+0xb08], R30 ;  /* 0x000b081e01007387 */ /* 0x0003e40000100a00 */
[----:B------:R-:W2:Y:S02]  /*6cab0*/  LDL.LU R32, [R1+0x18f0] ;  /* 0x0018f00001207983 */ /* 0x000ea40000300800 */
[----:B------:R1:W-:Y:S01]  /*6cac0*/  STL.64 [R1+0xaf0], R24 ;  /* 0x000af01801007387 */ /* 0x0003e20000100a00 */
[----:B------:R1:W-:Y:S11]  /*6cad0*/  STL.64 [R1+0xaf8], R26 ;  /* 0x000af81a01007387 */ /* 0x0003f60000100a00 */
[----:B------:R-:W-:Y:S05]  /*6cae0*/  @!UPT UIADD3 URZ, URZ, URZ, URZ ;  /* 0x0000003f3f3ff290 */ /* 0x000fea000fffe03f */
[----:B------:R-:W-:Y:S01]  /*6caf0*/  STL.64 [R1+0xae0], R20 ;  /* 0x000ae01401007387 */ /* 0x000fe20000100a00 */
[----:B------:R1:W-:Y:S02]  /*6cb00*/  STL.64 [R1+0xae8], R22 ;  /* 0x000ae81601007387 */ /* 0x0003e40000100a00 */
[----:B------:R-:W2:Y:S02]  /*6cb10*/  LDL.LU R33, [R1+0x18f4] ;  /* 0x0018f40001217983 */ /* 0x000ea40000300800 */
[----:B------:R-:W2:Y:S01]  /*6cb20*/  LDL.LU R34, [R1+0x18f8] ;  /* 0x0018f80001227983 */ /* 0x000ea20000300800 */
[----:B------:R-:W2:Y:S01]  /*6cb30*/  LDL.LU R35, [R1+0x18fc] ;  /* 0x0018fc0001237983 */ /* 0x000ea20000300800 */
[----:B------:R-:W2:Y:S02]  /*6cb40*/  LDL.LU R36, [R1+0x1910] ;  /* 0x0019100001247983 */ /* 0x000ea40000300800 */
        /* <DEDUP_REMOVED lines=23> */
[----:B-1----:R-:W2:Y:S02]  /*6ccc0*/  LDL.LU R28, [R1+0x1cd0] ;  /* 0x001cd000011c7983 */ /* 0x002ea40000300800 */
        /* <DEDUP_REMOVED lines=27> */
[----:B------:R-:W3:Y:S02]  /*6ce80*/  LDL.LU R100, [R1+0x1d60] ;  /* 0x001d600001647983 */ /* 0x000ee40000300800 */
[----:B------:R-:W3:Y:S02]  /*6ce90*/  LDL.LU R101, [R1+0x1d64] ;  /* 0x001d640001657983 */ /* 0x000ee40000300800 */
[----:B------:R-:W3:Y:S01]  /*6cea0*/  LDL.LU R102, [R1+0x1d68] ;  /* 0x001d680001667983 */ /* 0x000ee20000300800 */
[----:B------:R-:W3:Y:S01]  /*6ceb0*/  LDL.LU R103, [R1+0x1d6c] ;  /* 0x001d6c0001677983 */ /* 0x000ee20000300800 */
[----:B------:R-:W3:Y:S02]  /*6cec0*/  LDL.LU R232, [R1+0x1d40] ;  /* 0x001d400001e87983 */ /* 0x000ee40000300800 */
[----:B------:R-:W3:Y:S02]  /*6ced0*/  LDL.LU R233, [R1+0x1d44] ;  /* 0x001d440001e97983 */ /* 0x000ee40000300800 */
[----:B------:R-:W3:Y:S01]  /*6cee0*/  LDL.LU R234, [R1+0x1d48] ;  /* 0x001d480001ea7983 */ /* 0x000ee20000300800 */
[----:B------:R-:W3:Y:S01]  /*6cef0*/  LDL.LU R235, [R1+0x1d4c] ;  /* 0x001d4c0001eb7983 */ /* 0x000ee20000300800 */
[----:B------:R-:W4:Y:S02]  /*6cf00*/  LDL.LU R84, [R1+0x1d00] ;  /* 0x001d000001547983 */ /* 0x000f240000300800 */
[----:B------:R-:W4:Y:S02]  /*6cf10*/  LDL.LU R85, [R1+0x1d04] ;  /* 0x001d040001557983 */ /* 0x000f240000300800 */
[----:B------:R-:W4:Y:S01]  /*6cf20*/  LDL.LU R86, [R1+0x1d08] ;  /* 0x001d080001567983 */ /* 0x000f220000300800 */
[----:B------:R-:W4:Y:S01]  /*6cf30*/  LDL.LU R87, [R1+0x1d0c] ;  /* 0x001d0c0001577983 */ /* 0x000f220000300800 */
        /* <DEDUP_REMOVED lines=24> */
[C---:B--2---:R-:W-:Y:S08]  /*6d0c0*/  HMMA.1688.F32.TF32 R20, R16.reuse, R194, R96 ;  /* 0x000000c21014723c */ /* 0x044ff00000081060 */
[C---:B---3--:R-:W-:Y:S08]  /*6d0d0*/  HMMA.1688.F32.TF32 R100, R16.reuse, R198, R100 ;  /* 0x000000c61064723c */ /* 0x048ff00000081064 */
[C---:B------:R-:W-:Y:S08]  /*6d0e0*/  HMMA.1688.F32.TF32 R96, R16.reuse, R190, R232 ;  /* 0x000000be1060723c */ /* 0x040ff000000810e8 */
[C---:B------:R-:W-:Y:S07]  /*6d0f0*/  HMMA.1688.F32.TF32 R92, R16.reuse, R186, R92 ;  /* 0x000000ba105c723c */ /* 0x040fee000008105c */
[----:B------:R-:W-:Y:S01]  /*6d100*/  STL.64 [R1+0xad0], R100 ;  /* 0x000ad06401007387 */ /* 0x000fe20000100a00 */
[----:B------:R-:W-:Y:S02]  /*6d110*/  STL.64 [R1+0xad8], R102 ;  /* 0x000ad86601007387 */ /* 0x000fe40000100a00 */
[----:B------:R-:W-:Y:S02]  /*6d120*/  STL.64 [R1+0xac0], R20 ;  /* 0x000ac01401007387 */ /* 0x000fe40000100a00 */
[----:B------:R1:W-:Y:S02]  /*6d130*/  STL.64 [R1+0xac8], R22 ;  /* 0x000ac81601007387 */ /* 0x0003e40000100a00 */
[C---:B-1----:R-:W-:Y:S01]  /*6d140*/  HMMA.1688.F32.TF32 R20, R16.reuse, R182, R88 ;  /* 0x000000b61014723c */ /* 0x042fe20000081058 */
[----:B------:R-:W-:Y:S01]  /*6d150*/  STL.64 [R1+0xab0], R96 ;  /* 0x000ab06001007387 */ /* 0x000fe20000100a00 */
[----:B------:R-:W-:Y:S06]  /*6d160*/  STL.64 [R1+0xab8], R98 ;  /* 0x000ab86201007387 */ /* 0x000fec0000100a00 */
[C---:B------:R-:W-:Y:S01]  /*6d170*/  HMMA.1688.F32.TF32 R88, R16.reuse, R178, R228 ;  /* 0x000000b21058723c */ /* 0x040fe200000810e4 */
[----:B------:R-:W-:Y:S01]  /*6d180*/  STL.64 [R1+0xaa0], R92 ;  /* 0x000aa05c01007387 */ /* 0x000fe20000100a00 */
[----:B------:R-:W-:Y:S06]  /*6d190*/  STL.64 [R1+0xaa8], R94 ;  /* 0x000aa85e01007387 */ /* 0x000fec0000100a00 */
[C---:B----4-:R-:W-:Y:S07]  /*6d1a0*/  HMMA.1688.F32.TF32 R84, R16.reuse, R174, R84 ;  /* 0x000000ae1054723c */ /* 0x050fee0000081054 */
[----:B------:R-:W-:Y:S01]  /*6d1b0*/  STL.64 [R1+0xa90], R20 ;  /* 0x000a901401007387 */ /* 0x000fe20000100a00 */
[----:B------:R1:W-:Y:S02]  /*6d1c0*/  STL.64 [R1+0xa98], R22 ;  /* 0x000a981601007387 */ /* 0x0003e40000100a00 */
[C---:B-1----:R-:W-:Y:S05]  /*6d1d0*/  HMMA.1688.F32.TF32 R20, R16.reuse, R170, R80 ;  /* 0x000000aa1014723c */ /* 0x042fea0000081050 */
[----:B------:R-:W-:Y:S01]  /*6d1e0*/  STL.64 [R1+0xa80], R88 ;  /* 0x000a805801007387 */ /* 0x000fe20000100a00 */
[----:B------:R-:W-:Y:S02]  /*6d1f0*/  STL.64 [R1+0xa88], R90 ;  /* 0x000a885a01007387 */ /* 0x000fe40000100a00 */
[C---:B------:R-:W-:Y:S05]  /*6d200*/  HMMA.1688.F32.TF32 R80, R16.reuse, R166, R76 ;  /* 0x000000a61050723c */ /* 0x040fea000008104c */
[----:B------:R-:W-:Y:S01]  /*6d210*/  STL.64 [R1+0xa70], R84 ;  /* 0x000a705401007387 */ /* 0x000fe20000100a00 */
[----:B------:R-:W-:Y:S02]  /*6d220*/  STL.64 [R1+0xa78], R86 ;  /* 0x000a785601007387 */ /* 0x000fe40000100a00 */
[C---:B------:R-:W-:Y:S07]  /*6d230*/  HMMA.1688.F32.TF32 R76, R16.reuse, R162, R28 ;  /* 0x000000a2104c723c */ /* 0x040fee000008101c */
[----:B------:R-:W-:Y:S01]  /*6d240*/  STL.64 [R1+0xa60], R20 ;  /* 0x000a601401007387 */ /* 0x000fe20000100a00 */
[----:B------:R1:W-:Y:S02]  /*6d250*/  STL.64 [R1+0xa68], R22 ;  /* 0x000a681601007387 */ /* 0x0003e40000100a00 */
[C---:B-1----:R-:W-:Y:S05]  /*6d260*/  HMMA.1688.F32.TF32 R20, R16.reuse, R158, R24 ;  /* 0x0000009e1014723c */ /* 0x042fea0000081018 */
[----:B------:R-:W-:Y:S01]  /*6d270*/  STL.64 [R1+0xa50], R80 ;  /* 0x000a505001007387 */ /* 0x000fe20000100a00 */
[----:B------:R-:W-:Y:S02]  /*6d280*/  STL.64 [R1+0xa58], R82 ;  /* 0x000a585201007387 */ /* 0x000fe40000100a00 */
[----:B------:R-:W2:Y:S05]  /*6d290*/  LDL.LU R28, [R1+0x1810] ;  /* 0x00181000011c7983 */ /* 0x000eaa0000300800 */
[----:B------:R-:W-:Y:S01]  /*6d2a0*/  STL.64 [R1+0xa40], R76 ;  /* 0x000a404c01007387 */ /* 0x000fe20000100a00 */
[----:B------:R-:W-:Y:S09]  /*6d2b0*/  STL.64 [R1+0xa48], R78 ;  /* 0x000a484e01007387 */ /* 0x000ff20000100a00 */
        /* <DEDUP_REMOVED lines=9> */
[C---:B------:R-:W-:Y:S08]  /*6d350*/  HMMA.1688.F32.TF32 R72, R16.reuse, R154, R72 ;  /* 0x0000009a1048723c */ /* 0x040ff00000081048 */
[C---:B-1----:R-:W-:Y:S08]  /*6d360*/  HMMA.1688.F32.TF32 R20, R16.reuse, R150, R68 ;  /* 0x000000961014723c */ /* 0x042ff00000081044 */
[C---:B------:R-:W-:Y:S08]  /*6d370*/  HMMA.1688.F32.TF32 R64, R16.reuse, R146, R64 ;  /* 0x000000921040723c */ /* 0x040ff00000081040 */
[C---:B------:R-:W-:Y:S01]  /*6d380*/  HMMA.1688.F32.TF32 R60, R16.reuse, R142, R60 ;  /* 0x0000008e103c723c */ /* 0x040fe2000008103c */
[----:B------:R-:W-:Y:S01]  /*6d390*/  STL.64 [R1+0xa20], R72 ;  /* 0x000a204801007387 */ /* 0x000fe20000100a00 */
[----:B------:R-:W-:Y:S05]  /*6d3a0*/  STL.64 [R1+0xa28], R74 ;  /* 0x000a284a01007387 */ /* 0x000fea0000100a00 */
[----:B------:R-:W-:Y:S02]  /*6d3b0*/  STL.64 [R1+0xa10], R20 ;  /* 0x000a101401007387 */ /* 0x000fe40000100a00 */
[----:B------:R1:W-:Y:S02]  /*6d3c0*/  STL.64 [R1+0xa18], R22 ;  /* 0x000a181601007387 */ /* 0x0003e40000100a00 */
[C---:B-1----:R-:W-:Y:S04]  /*6d3d0*/  HMMA.1688.F32.TF32 R20, R16.reuse, R138, R56 ;  /* 0x0000008a1014723c */ /* 0x042fe80000081038 */
[----:B------:R-:W-:Y:S01]  /*6d3e0*/  STL.64 [R1+0xa00], R64 ;  /* 0x000a004001007387 */ /* 0x000fe20000100a00 */
[----:B------:R-:W-:Y:S03]  /*6d3f0*/  STL.64 [R1+0xa08], R66 ;  /* 0x000a084201007387 */ /* 0x000fe60000100a00 */
[C---:B------:R-:W-:Y:S04]  /*6d400*/  HMMA.1688.F32.TF32 R52, R16.reuse, R134, R52 ;  /* 0x000000861034723c */ /* 0x040fe80000081034 */
[----:B------:R-:W-:Y:S01]  /*6d410*/  STL.64 [R1+0x9f0], R60 ;  /* 0x0009f03c01007387 */ /* 0x000fe20000100a00 */
[----:B------:R-:W-:Y:S03]  /*6d420*/  STL.64 [R1+0x9f8], R62 ;  /* 0x0009f83e01007387 */ /* 0x000fe60000100a00 */
[C---:B------:R-:W-:Y:S07]  /*6d430*/  HMMA.1688.F32.TF32 R48, R16.reuse, R130, R48 ;  /* 0x000000821030723c */ /* 0x040fee0000081030 */
        /* <DEDUP_REMOVED lines=11> */
[C---:B-1----:R-:W-:Y:S08]  /*6d4f0*/  HMMA.1688.F32.TF32 R20, R16.reuse, R114, R32 ;  /* 0x000000721014723c */ /* 0x042ff00000081020 */
[----:B------:R-:W-:Y:S01]  /*6d500*/  HMMA.1688.F32.TF32 R16, R16, R110, R248 ;  /* 0x0000006e1010723c */ /* 0x000fe200000810f8 */
[----:B------:R1:W-:Y:S01]  /*6d510*/  STL.64 [R1+0x9a0], R40 ;  /* 0x0009a02801007387 */ /* 0x0003e20000100a00 */
[----:B------:R4:W-:Y:S03]  /*6d520*/  STL.64 [R1+0x9a8], R42 ;  /* 0x0009a82a01007387 */ /* 0x0009e60000100a00 */
[----:B------:R1:W-:Y:S02]  /*6d530*/  STL.64 [R1+0x990], R36 ;  /* 0x0009902401007387 */ /* 0x0003e40000100a00 */
[----:B------:R1:W-:Y:S01]  /*6d540*/  STL.64 [R1+0x998], R38 ;  /* 0x0009982601007387 */ /* 0x0003e20000100a00 */
[----:B------:R-:W3:Y:S07]  /*6d550*/  LDL.LU R32, [R1+0x1790] ;  /* 0x0017900001207983 */ /* 0x000eee0000300800 */
[----:B------:R-:W-:Y:S01]  /*6d560*/  STL.64 [R1+0x980], R20 ;  /* 0x0009801401007387 */ /* 0x000fe20000100a00 */
[----:B------:R2:W-:Y:S07]  /*6d570*/  STL.64 [R1+0x988], R22 ;  /* 0x0009881601007387 */ /* 0x0005ee0000100a00 */
[----:B------:R-:W-:Y:S02]  /*6d580*/  STL.64 [R1+0x910], R16 ;  /* 0x0009101001007387 */ /* 0x000fe40000100a00 */
[----:B------:R2:W-:Y:S01]  /*6d590*/  STL.64 [R1+0x918], R18 ;  /* 0x0009181201007387 */ /* 0x0005e20000100a00 */
[----:B------:R-:W3:Y:S01]  /*6d5a0*/  LDL.LU R33, [R1+0x1794] ;  /* 0x0017940001217983 */ /* 0x000ee20000300800 */
[----:B------:R-:W3:Y:S02]  /*6d5b0*/  LDL.LU R34, [R1+0x1798] ;  /* 0x0017980001227983 */ /* 0x000ee40000300800 */
[----:B------:R-:W3:Y:S02]  /*6d5c0*/  LDL.LU R35, [R1+0x179c] ;  /* 0x00179c0001237983 */ /* 0x000ee40000300800 */
[----:B-1----:R-:W3:Y:S01]  /*6d5d0*/  LDL.LU R40, [R1+0x17d0] ;  /* 0x0017d00001287983 */ /* 0x002ee20000300800 */
[----:B------:R-:W3:Y:S01]  /*6d5e0*/  LDL.LU R41, [R1+0x17d4] ;  /* 0x0017d40001297983 */ /* 0x000ee20000300800 */
[----:B----4-:R-:W3:Y:S02]  /*6d5f0*/  LDL.LU R42, [R1+0x17d8] ;  /* 0x0017d800012a7983 */ /* 0x010ee40000300800 */
[----:B------:R-:W3:Y:S02]  /*6d600*/  LDL.LU R43, [R1+0x17dc] ;  /* 0x0017dc00012b7983 */ /* 0x000ee40000300800 */
        /* <DEDUP_REMOVED lines=8> */
[----:B------:R-:W-:Y:S01]  /*6d690*/  STL.64 [R1+0x4c38], R224 ;  /* 0x004c38e001007387 */ /* 0x000fe20000100a00 */
[C---:B--2---:R-:W-:Y:S08]  /*6d6a0*/  HMMA.1688.F32.TF32 R20, R240.reuse, R226, R28 ;  /* 0x000000e2f014723c */ /* 0x044ff0000008101c */
[C---:B------:R-:W-:Y:S11]  /*6d6b0*/  HMMA.1688.F32.TF32 R16, R240.reuse, R222, R24 ;  /* 0x000000def010723c */ /* 0x040ff60000081018 */
[----:B------:R-:W-:Y:S04]  /*6d6c0*/  @!UPT UIADD3 URZ, URZ, URZ, URZ ;  /* 0x0000003f3f3ff290 */ /* 0x000fe8000fffe03f */
[----:B------:R-:W-:Y:S01]  /*6d6d0*/  STL.64 [R1+0x900], R20 ;  /* 0x0009001401007387 */ /* 0x000fe20000100a00 */
[----:B------:R3:W-:Y:S02]  /*6d6e0*/  STL.64 [R1+0x908], R22 ;  /* 0x0009081601007387 */ /* 0x0007e40000100a00 */
[----:B------:R-:W2:Y:S05]  /*6d6f0*/  LDL.LU R28, [R1+0x16f0] ;  /* 0x0016f000011c7983 */ /* 0x000eaa0000300800 */
[----:B------:R-:W-:Y:S01]  /*6d700*/  STL.64 [R1+0x8f0], R16 ;  /* 0x0008f01001007387 */ /* 0x000fe20000100a00 */
[----:B------:R4:W-:Y:S01]  /*6d710*/  STL.64 [R1+0x8f8], R18 ;  /* 0x0008f81201007387 */ /* 0x0009e20000100a00 */
        /* <DEDUP_REMOVED lines=19> */
[----:B------:R-:W-:Y:S01]  /*6d850*/  STL.64 [R1+0x4c40], R220 ;  /* 0x004c40dc01007387 */ /* 0x000fe20000100a00 */
[----:B------:R-:W-:Y:S01]  /*6d860*/  STL.64 [R1+0x4c48], R216 ;  /* 0x004c48d801007387 */ /* 0x000fe20000100a00 */
[C---:B---3--:R-:W-:Y:S08]  /*6d870*/  HMMA.1688.F32.TF32 R20, R240.reuse, R218, R40 ;  /* 0x000000daf014723c */ /* 0x048ff00000081028 */
[C---:B----4-:R-:W-:Y:S11]  /*6d880*/  HMMA.1688.F32.TF32 R16, R240.reuse, R214, R36 ;  /* 0x000000d6f010723c */ /* 0x050ff60000081024 */
[----:B------:R-:W-:Y:S04]  /*6d890*/  @!UPT UIADD3 URZ, URZ, URZ, URZ ;  /* 0x0000003f3f3ff290 */ /* 0x000fe8000fffe03f */
[----:B------:R-:W-:Y:S01]  /*6d8a0*/  STL.64 [R1+0x8e0], R20 ;  /* 0x0008e01401007387 */ /* 0x000fe20000100a00 */
[----:B------:R1:W-:Y:S02]  /*6d8b0*/  STL.64 [R1+0x8e8], R22 ;  /* 0x0008e81601007387 */ /* 0x0003e40000100a00 */
[----:B------:R-:W-:Y:S05]  /*6d8c0*/  STL.64 [R1+0x4c50], R212 ;  /* 0x004c50d401007387 */ /* 0x000fea0000100a00 */
[----:B------:R-:W-:Y:S04]  /*6d8d0*/  STL.64 [R1+0x770], R16 ;  /* 0x0007701001007387 */ /* 0x000fe80000100a00 */
[----:B------:R3:W-:Y:S01]  /*6d8e0*/  STL.64 [R1+0x778], R18 ;  /* 0x0007781201007387 */ /* 0x0007e20000100a00 */
[C---:B-1----:R-:W-:Y:S08]  /*6d8f0*/  HMMA.1688.F32.TF32 R20, R240.reuse, R210, R32 ;  /* 0x000000d2f014723c */ /* 0x042ff00000081020 */
[C---:B---3--:R-:W-:Y:S01]  /*6d900*/  HMMA.1688.F32.TF32 R16, R240.reuse, R206, R248 ;  /* 0x000000cef010723c */ /* 0x048fe200000810f8 */
[----:B------:R-:W-:Y:S11]  /*6d910*/  STL.64 [R1+0x4c58], R208 ;  /* 0x004c58d001007387 */ /* 0x000ff60000100a00 */
[----:B------:R-:W-:Y:S03]  /*6d920*/  @!UPT UIADD3 URZ, URZ, URZ, URZ ;  /* 0x0000003f3f3ff290 */ /* 0x000fe6000fffe03f */
[----:B------:R-:W-:Y:S01]  /*6d930*/  STL.64 [R1+0x750], R20 ;  /* 0x0007501401007387 */ /* 0x000fe20000100a00 */
[----:B------:R1:W-:Y:S02]  /*6d940*/  STL.64 [R1+0x758], R22 ;  /* 0x0007581601007387 */ /* 0x0003e40000100a00 */
[----:B------:R-:W3:Y:S05]  /*6d950*/  LDL.LU R32, [R1+0x15e0] ;  /* 0x0015e00001207983 */ /* 0x000eea0000300800 */
[----:B------:R-:W-:Y:S01]  /*6d960*/  STL.64 [R1+0x740], R16 ;  /* 0x0007401001007387 */ /* 0x000fe20000100a00 */
[----:B------:R4:W-:Y:S01]  /*6d970*/  STL.64 [R1+0x748], R18 ;  /* 0x0007481201007387 */ /* 0x0009e20000100a00 */
        /* <DEDUP_REMOVED lines=15> */
[----:B------:R-:W-:Y:S01]  /*6da70*/  STL.64 [R1+0x4c60], R204 ;  /* 0x004c60cc01007387 */ /* 0x000fe20000100a00 */
[C---:B--2---:R-:W-:Y:S08]  /*6da80*/  HMMA.1688.F32.TF32 R52, R240.reuse, R14, R52 ;  /* 0x0000000ef034723c */ /* 0x044ff00000081034 */
[C---:B-1----:R-:W-:Y:S08]  /*6da90*/  HMMA.1688.F32.TF32 R20, R240.reuse, R10, R48 ;  /* 0x0000000af014723c */ /* 0x042ff00000081030 */
[----:B----4-:R-:W-:Y:S01]  /*6daa0*/  HMMA.1688.F32.TF32 R16, R240, R202, R44 ;  /* 0x000000caf010723c */ /* 0x010fe2000008102c */
        /* <DEDUP_REMOVED lines=9> */
[----:B------:R-:W-:Y:S01]  /*6db40*/  MOV R63, R140 ;  /* 0x0000008c003f7202 */ /* 0x000fe20000000f00 */
[----:B------:R-:W-:Y:S04]  /*6db50*/  LDS R10, [R3+0x12080] ;  /* 0x01208000030a7984 */ /* 0x000fe80000000800 */
[----:B------:R-:W-:Y:S04]  /*6db60*/  LDS R11, [R4+0x12080] ;  /* 0x01208000040b7984 */ /* 0x000fe80000000800 */
[----:B------:R-:W-:Y:S04]  /*6db70*/  LDS R14, [R3+0x12100] ;  /* 0x01210000030e7984 */ /* 0x000fe80000000800 */
[----:B------:R-:W-:Y:S04]  /*6db80*/  LDS R15, [R4+0x12100] ;  /* 0x01210000040f7984 */ /* 0x000fe80000000800 */
[----:B------:R-:W-:Y:S01]  /*6db90*/  STL.64 [R1+0x730], R52 ;  /* 0x0007303401007387 */ /* 0x000fe20000100a00 */
[----:B------:R-:W-:Y:S02]  /*6dba0*/  STL.64 [R1+0x738], R54 ;  /* 0x0007383601007387 */ /* 0x000fe40000100a00 */
[----:B------:R-:W-:Y:S02]  /*6dbb0*/  STL.64 [R1+0x4c68], R200 ;  /* 0x004c68c801007387 */ /* 0x000fe40000100a00 */
[----:B------:R-:W-:Y:S01]  /*6dbc0*/  STL.64 [R1+0x720], R20 ;  /* 0x0007201401007387 */ /* 0x000fe20000100a00 */
[----:B------:R1:W-:Y:S01]  /*6dbd0*/  STL.64 [R1+0x728], R22 ;  /* 0x0007281601007387 */ /* 0x0003e20000100a00 */
[----:B------:R-:W-:Y:S02]  /*6dbe0*/  STL.64 [R1+0x710], R16 ;  /* 0x0007101001007387 */ /* 0x000fe40000100a00 */
[----:B------:R2:W-:Y:S01]  /*6dbf0*/  STL.64 [R1+0x718], R18 ;  /* 0x0007181201007387 */ /* 0x0005e20000100a00 */
[C---:B-1----:R-:W-:Y:S08]  /*6dc00*/  HMMA.1688.F32.TF32 R20, R240.reuse, R198, R28 ;  /* 0x000000c6f014723c */ /* 0x042ff0000008101c */
[----:B--2---:R-:W-:Y:S01]  /*6dc10*/  HMMA.1688.F32.TF32 R16, R240, R194, R24 ;  /* 0x000000c2f010723c */ /* 0x004fe20000081018 */
[----:B------:R-:W-:Y:S11]  /*6dc20*/  STL.64 [R1+0x4c70], R196 ;  /* 0x004c70c401007387 */ /* 0x000ff60000100a00 */
[----:B------:R-:W-:Y:S03]  /*6dc30*/  @!UPT UIADD3 URZ, URZ, URZ, URZ ;  /* 0x0000003f3f3ff290 */ /* 0x000fe6000fffe03f */
        /* <DEDUP_REMOVED lines=8> */
[----:B------:R-:W4:Y:S01]  /*6dcc0*/  LDL.LU R52, [R1+0x2a00] ;  /* 0x002a000001347983 */ /* 0x000f220000300800 */
[----:B------:R-:W4:Y:S02]  /*6dcd0*/  LDL.LU R53, [R1+0x2a04] ;  /* 0x002a040001357983 */ /* 0x000f240000300800 */
[----:B------:R-:W4:Y:S02]  /*6dce0*/  LDL.LU R54, [R1+0x2a08] ;  /* 0x002a080001367983 */ /* 0x000f240000300800 */
[----:B------:R-:W4:Y:S01]  /*6dcf0*/  LDL.LU R55, [R1+0x2a0c] ;  /* 0x002a0c0001377983 */ /* 0x000f220000300800 */
[----:B------:R-:W2:Y:S01]  /*6dd00*/  LDL.LU R48, [R1+0x29f0] ;  /* 0x0029f00001307983 */ /* 0x000ea20000300800 */
[----:B------:R-:W2:Y:S02]  /*6dd10*/  LDL.LU R49, [R1+0x29f4] ;  /* 0x0029f40001317983 */ /* 0x000ea40000300800 */
[----:B------:R-:W2:Y:S02]  /*6dd20*/  LDL.LU R50, [R1+0x29f8] ;  /* 0x0029f80001327983 */ /* 0x000ea40000300800 */
[----:B------:R-:W2:Y:S01]  /*6dd30*/  LDL.LU R51, [R1+0x29fc] ;  /* 0x0029fc0001337983 */ /* 0x000ea20000300800 */
[----:B------:R-:W2:Y:S01]  /*6dd40*/  LDL.LU R24, [R1+0x29d0] ;  /* 0x0029d00001187983 */ /* 0x000ea20000300800 */
[----:B------:R-:W2:Y:S02]  /*6dd50*/  LDL.LU R25, [R1+0x29d4] ;  /* 0x0029d40001197983 */ /* 0x000ea40000300800 */
[----:B------:R-:W2:Y:S02]  /*6dd60*/  LDL.LU R26, [R1+0x29d8] ;  /* 0x0029d800011a7983 */ /* 0x000ea40000300800 */
[----:B------:R-:W-:-:S02]  /*6dd70*/  IMAD.MOV.U32 R27, RZ, RZ, R6 ;  /* 0x000000ffff1b7224 */ /* 0x000fc400078e0006 */
[----:B------:R-:W2:Y:S01]  /*6dd80*/  LDL.LU R6, [R1+0x4d14] ;  /* 0x004d140001067983 */ /* 0x000ea20000300800 */
[----:B------:R-:W-:Y:S02]  /*6dd90*/  STL.64 [R1+0x4c78], R192 ;  /* 0x004c78c001007387 */ /* 0x000fe40000100a00 */
[----:B------:R-:W-:Y:S01]  /*6dda0*/  STL.64 [R1+0x4c80], R188 ;  /* 0x004c80bc01007387 */ /* 0x000fe20000100a00 */
[C---:B---3--:R-:W-:Y:S08]  /*6ddb0*/  HMMA.1688.F32.TF32 R20, R240.reuse, R190, R40 ;  /* 0x000000bef014723c */ /* 0x048ff00000081028 */
[C---:B-1----:R-:W-:Y:S11]  /*6ddc0*/  HMMA.1688.F32.TF32 R16, R240.reuse, R186, R36 ;  /* 0x000000baf010723c */ /* 0x042ff60000081024 */
[----:B------:R-:W-:Y:S04]  /*6ddd0*/  @!UPT UIADD3 URZ, URZ, URZ, URZ ;  /* 0x0000003f3f3ff290 */ /* 0x000fe8000fffe03f */
[----:B------:R-:W-:Y:S01]  /*6dde0*/  STL.64 [R1+0x6e0], R20 ;  /* 0x0006e01401007387 */ /* 0x000fe20000100a00 */
[----:B------:R1:W-:Y:S02]  /*6ddf0*/  STL.64 [R1+0x6e8], R22 ;  /* 0x0006e81601007387 */ /* 0x0003e40000100a00 */
[----:B------:R-:W-:Y:S05]  /*6de00*/  STL.64 [R1+0x4c88], R184 ;  /* 0x004c88b801007387 */ /* 0x000fea0000100a00 */
[----:B------:R-:W-:Y:S01]  /*6de10*/  STL.64 [R1+0x6d0], R16 ;  /* 0x0006d01001007387 */ /* 0x000fe20000100a00 */
[----:B------:R3:W-:Y:S01]  /*6de20*/  STL.64 [R1+0x6d8], R18 ;  /* 0x0006d81201007387 */ /* 0x0007e20000100a00 */
[C---:B-1----:R-:W-:Y:S08]  /*6de30*/  HMMA.1688.F32.TF32 R20, R240.reuse, R182, R32 ;  /* 0x000000b6f014723c */ /* 0x042ff00000081020 */
[C---:B---3--:R-:W-:Y:S01]  /*6de40*/  HMMA.1688.F32.TF32 R16, R240.reuse, R178, R248 ;  /* 0x000000b2f010723c */ /* 0x048fe200000810f8 */
[----:B------:R-:W-:Y:S04]  /*6de50*/  STL.64 [R1+0x4c90], R180 ;  /* 0x004c90b401007387 */ /* 0x000fe80000100a00 */
[----:B------:R-:W-:Y:S04]  /*6de60*/  LDS R248, [R3+0x10000] ;  /* 0x0100000003f87984 */ /* 0x000fe80000000800 */
[----:B------:R-:W-:Y:S04]  /*6de70*/  LDS R250, [R3+0x12000] ;  /* 0x0120000003fa7984 */ /* 0x000fe80000000800 */
[----:B------:R-:W-:Y:S04]  /*6de80*/  LDS R249, [R4+0x10000] ;  /* 0x0100000004f97984 */ /* 0x000fe80000000800 */
[----:B------:R-:W-:Y:S04]  /*6de90*/  LDS R251, [R4+0x12000] ;  /* 0x0120000004fb7984 */ /* 0x000fe80000000800 */
[----:B------:R-:W-:Y:S01]  /*6dea0*/  STL.64 [R1+0x6c0], R20 ;  /* 0x0006c01401007387 */ /* 0x000fe20000100a00 */
[----:B------:R4:W-:Y:S02]  /*6deb0*/  STL.64 [R1+0x6c8], R22 ;  /* 0x0006c81601007387 */ /* 0x0009e40000100a00 */
[----:B------:R-:W-:Y:S02]  /*6dec0*/  STL.64 [R1+0x4c98], R176 ;  /* 0x004c98b001007387 */ /* 0x000fe40000100a00 */
[----:B------:R-:W-:Y:S01]  /*6ded0*/  STL.64 [R1+0x6b0], R16 ;  /* 0x0006b01001007387 */ /* 0x000fe20000100a00 */
[----:B------:R1:W-:Y:S04]  /*6dee0*/  STL.64 [R1+0x6b8], R18 ;  /* 0x0006b81201007387 */ /* 0x0003e80000100a00 */
[----:B--2---:R-:W2:Y:S04]  /*6def0*/  LDSM.16.M88.4 R44, [R6+0x40080] ;  /* 0x04008000062c783b */ /* 0x004ea80000000200 */
[----:B------:R-:W3:Y:S04]  /*6df00*/  LDSM.16.M88.4 R40, [R6+0x41080] ;  /* 0x041080000628783b */ /* 0x000ee80000000200 */
[----:B------:R-:W3:Y:S04]  /*6df10*/  LDSM.16.M88.4 R36, [R6+0x42080] ;  /* 0x042080000624783b */ /* 0x000ee80000000200 */
[----:B------:R-:W3:Y:S01]  /*6df20*/  LDSM.16.M88.4 R32, [R6+0x43080] ;  /* 0x043080000620783b */ /* 0x000ee20000000200 */
[C---:B----4-:R-:W-:Y:S08]  /*6df30*/  HMMA.1688.F32.TF32 R20, R240.reuse, R174, R52 ;  /* 0x000000aef014723c */ /* 0x050ff00000081034 */
[C---:B-1----:R-:W-:Y:S01]  /*6df40*/  HMMA.1688.F32.TF32 R16, R240.reuse, R170, R48 ;  /* 0x000000aaf010723c */ /* 0x042fe20000081030 */
[----:B------:R-:W-:Y:S04]  /*6df50*/  LDSM.16.M88.4 R104, [R6+0x51080] ;  /* 0x051080000668783b */ /* 0x000fe80000000200 */
[----:B------:R-:W-:Y:S04]  /*6df60*/  LDSM.16.M88.4 R100, [R6+0x52080] ;  /* 0x052080000664783b */ /* 0x000fe80000000200 */
[----:B------:R-:W-:Y:S04]  /*6df70*/  LDSM.16.M88.4 R96, [R6+0x53080] ;  /* 0x053080000660783b */ /* 0x000fe80000000200 */
[----:B------:R-:W-:Y:S04]  /*6df80*/  LDSM.16.M88.4 R92, [R6+0x54080] ;  /* 0x05408000065c783b */ /* 0x000fe80000000200 */
[----:B--2---:R-:W-:Y:S01]  /*6df90*/  STL [R1+0x4aa4], R46 ;  /* 0x004aa42e01007387 */ /* 0x004fe20000100800 */
[----:B------:R-:W-:Y:S02]  /*6dfa0*/  STL [R1+0x4aa0], R47 ;  /* 0x004aa02f01007387 */ /* 0x000fe40000100800 */
[----:B---3--:R-:W-:Y:S02]  /*6dfb0*/  STL [R1+0x4a98], R42 ;  /* 0x004a982a01007387 */ /* 0x008fe40000100800 */
[----:B------:R-:W-:Y:S01]  /*6dfc0*/  STL [R1+0x4a94], R43 ;  /* 0x004a942b01007387 */ /* 0x000fe20000100800 */
[----:B------:R-:W-:Y:S01]  /*6dfd0*/  STL [R1+0x4a8c], R38 ;  /* 0x004a8c2601007387 */ /* 0x000fe20000100800 */
[----:B------:R-:W-:Y:S02]  /*6dfe0*/  STL [R1+0x4a88], R39 ;  /* 0x004a882701007387 */ /* 0x000fe40000100800 */
[----:B------:R-:W-:Y:S02]  /*6dff0*/  STL [R1+0x4a9c], R34 ;  /* 0x004a9c2201007387 */ /* 0x000fe40000100800 */
[----:B------:R-:W-:Y:S01]  /*6e000*/  STL [R1+0x4a90], R35 ;  /* 0x004a902301007387 */ /* 0x000fe20000100800 */
[----:B------:R-:W-:Y:S01]  /*6e010*/  STL.64 [R1+0x4ca0], R172 ;  /* 0x004ca0ac01007387 */ /* 0x000fe20000100a00 */
[----:B------:R-:W-:Y:S02]  /*6e020*/  STL.64 [R1+0x6a0], R20 ;  /* 0x0006a01401007387 */ /* 0x000fe40000100a00 */
[----:B------:R1:W-:Y:S02]  /*6e030*/  STL.64 [R1+0x6a8], R22 ;  /* 0x0006a81601007387 */ /* 0x0003e40000100a00 */
[----:B------:R-:W-:Y:S01]  /*6e040*/  STL.64 [R1+0x4ca8], R168 ;  /* 0x004ca8a801007387 */ /* 0x000fe20000100a00 */
[----:B------:R-:W-:Y:S01]  /*6e050*/  STL.64 [R1+0x690], R16 ;  /* 0x0006901001007387 */ /* 0x000fe20000100a00 */
        /* <DEDUP_REMOVED lines=10> */
[----:B------:R-:W4:Y:S02]  /*6e100*/  LDL.LU R153, [R1+0x4d0c] ;  /* 0x004d0c0001997983 */ /* 0x000f240000300800 */
[----:B------:R-:W2:Y:S02]  /*6e110*/  LDL.LU R157, [R1+0x4d08] ;  /* 0x004d0800019d7983 */ /* 0x000ea40000300800 */
[----:B------:R-:W3:Y:S01]  /*6e120*/  LDL.LU R156, [R1+0x4d04] ;  /* 0x004d0400019c7983 */ /* 0x000ee20000300800 */
[----:B------:R-:W4:Y:S01]  /*6e130*/  LDL.LU R68, [R1+0x2940] ;  /* 0x0029400001447983 */ /* 0x000f220000300800 */
[----:B------:R-:W4:Y:S02]  /*6e140*/  LDL.LU R69, [R1+0x2944] ;  /* 0x0029440001457983 */ /* 0x000f240000300800 */
[----:B------:R-:W4:Y:S02]  /*6e150*/  LDL.LU R70, [R1+0x2948] ;  /* 0x0029480001467983 */ /* 0x000f240000300800 */
[----:B------:R-:W4:Y:S01]  /*6e160*/  LDL.LU R71, [R1+0x294c] ;  /* 0x00294c0001477983 */ /* 0x000f220000300800 */
[----:B------:R-:W4:Y:S01]  /*6e170*/  LDL.LU R72, [R1+0x2950] ;  /* 0x0029500001487983 */ /* 0x000f220000300800 */
[----:B------:R-:W4:Y:S02]  /*6e180*/  LDL.LU R73, [R1+0x2954] ;  /* 0x0029540001497983 */ /* 0x000f240000300800 */
[----:B--2---:R-:W-:-:S02]  /*6e190*/  IMAD.MOV.U32 R75, RZ, RZ, R157 ;  /* 0x000000ffff4b7224 */ /* 0x004fc400078e009d */
[----:B---3--:R-:W-:Y:S02]  /*6e1a0*/  IMAD.MOV.U32 R74, RZ, RZ, R156 ;  /* 0x000000ffff4a7224 */ /* 0x008fe400078e009c */
[----:B------:R-:W2:Y:S01]  /*6e1b0*/  LDL.LU R156, [R1+0x4d00] ;  /* 0x004d0000019c7983 */ /* 0x000ea20000300800 */
[----:B------:R-:W3:Y:S02]  /*6e1c0*/  LDL.LU R157, [R1+0x4cfc] ;  /* 0x004cfc00019d7983 */ /* 0x000ee40000300800 */
[----:B------:R-:W2:Y:S02]  /*6e1d0*/  LDL.LU R24, [R1+0x2980] ;  /* 0x0029800001187983 */ /* 0x000ea40000300800 */
[----:B------:R-:W2:Y:S01]  /*6e1e0*/  LDL.LU R25, [R1+0x2984] ;  /* 0x0029840001197983 */ /* 0x000ea20000300800 */
[----:B------:R-:W2:Y:S01]  /*6e1f0*/  LDL.LU R26, [R1+0x2988] ;  /* 0x00298800011a7983 */ /* 0x000ea20000300800 */
[----:B------:R-:W2:Y:S02]  /*6e200*/  LDL.LU R27, [R1+0x298c] ;  /* 0x00298c00011b7983 */ /* 0x000ea40000300800 */
[----:B------:R-:W1:Y:S02]  /*6e210*/  LDL.LU R48, [R1+0x29c0] ;  /* 0x0029c00001307983 */ /* 0x000e640000300800 */
[----:B------:R-:W1:Y:S01]  /*6e220*/  LDL.LU R49, [R1+0x29c4] ;  /* 0x0029c40001317983 */ /* 0x000e620000300800 */
[----:B------:R-:W1:Y:S01]  /*6e230*/  LDL.LU R50, [R1+0x29c8] ;  /* 0x0029c80001327983 */ /* 0x000e620000300800 */
[----:B------:R-:W1:Y:S02]  /*6e240*/  LDL.LU R51, [R1+0x29cc] ;  /* 0x0029cc0001337983 */ /* 0x000e640000300800 */
        /* <DEDUP_REMOVED lines=19> */
[----:B----4-:R-:W-:Y:S01]  /*6e380*/  MOV R64, R153 ;  /* 0x0000009900407202 */ /* 0x010fe20000000f00 */
[----:B------:R-:W-:Y:S01]  /*6e390*/  IMAD.MOV.U32 R65, RZ, RZ, R152 ;  /* 0x000000ffff417224 */ /* 0x000fe200078e0098 */
[----:B------:R-:W-:Y:S01]  /*6e3a0*/  HMMA.1688.F32.TF32 R72, R240, R130, R72 ;  /* 0x00000082f048723c */ /* 0x000fe20000081048 */
[----:B------:R-:W-:-:S02]  /*6e3b0*/  IMAD.MOV.U32 R52, RZ, RZ, R137 ;  /* 0x000000ffff347224 */ /* 0x000fc400078e0089 */
[----:B------:R-:W-:Y:S02]  /*6e3c0*/  IMAD.MOV.U32 R53, RZ, RZ, R136 ;  /* 0x000000ffff357224 */ /* 0x000fe400078e0088 */
[----:B------:R-:W-:Y:S02]  /*6e3d0*/  IMAD.MOV.U32 R54, RZ, RZ, R133 ;  /* 0x000000ffff367224 */ /* 0x000fe400078e0085 */
[----:B------:R-:W-:Y:S01]  /*6e3e0*/  IMAD.MOV.U32 R55, RZ, RZ, R132 ;  /* 0x000000ffff377224 */ /* 0x000fe200078e0084 */
[----:B------:R-:W-:Y:S08]  /*6e3f0*/  HMMA.1688.F32.TF32 R236, R248, R44, R236 ;  /* 0x0000002cf8ec723c */ /* 0x000ff000000810ec */
[C---:B-1----:R-:W-:Y:S08]  /*6e400*/  HMMA.1688.F32.TF32 R20, R240.reuse, R158, R48 ;  /* 0x0000009ef014723c */ /* 0x042ff00000081030 */
[----:B--2---:R-:W-:Y:S01]  /*6e410*/  HMMA.1688.F32.TF32 R16, R240, R154, R28 ;  /* 0x0000009af010723c */ /* 0x004fe2000008101c */
[----:B---3--:R-:W-:-:S02]  /*6e420*/  IMAD.MOV.U32 R82, RZ, RZ, R157 ;  /* 0x000000ffff527224 */ /* 0x008fc400078e009d */
[----:B------:R-:W-:Y:S01]  /*6e430*/  IMAD.MOV.U32 R83, RZ, RZ, R156 ;  /* 0x000000ffff537224 */ /* 0x000fe200078e009c */
[----:B------:R-:W1:Y:S04]  /*6e440*/  LDSM.16.M88.4 R152, [R6+0x45080] ;  /* 0x045080000698783b */ /* 0x000e680000000200 */
[----:B------:R-:W-:Y:S01]  /*6e450*/  LDSM.16.M88.4 R156, [R6+0x44080] ;  /* 0x04408000069c783b */ /* 0x000fe20000000200 */
[----:B------:R-:W-:Y:S06]  /*6e460*/  HMMA.1688.F32.TF32 R88, R240, R150, R228 ;  /* 0x00000096f058723c */ /* 0x000fec00000810e4 */
[----:B------:R-:W-:Y:S01]  /*6e470*/  STL.64 [R1+0x660], R20 ;  /* 0x0006601401007387 */ /* 0x000fe20000100a00 */
[----:B------:R2:W-:Y:S07]  /*6e480*/  STL.64 [R1+0x668], R22 ;  /* 0x0006681601007387 */ /* 0x0005ee0000100a00 */
[----:B------:R-:W-:Y:S01]  /*6e490*/  STL.64 [R1+0x650], R16 ;  /* 0x0006501001007387 */ /* 0x000fe20000100a00 */
[----:B------:R3:W-:Y:S02]  /*6e4a0*/  STL.64 [R1+0x658], R18 ;  /* 0x0006581201007387 */ /* 0x0007e40000100a00 */
[----:B------:R-:W-:-:S02]  /*6e4b0*/  IMAD.MOV.U32 R28, RZ, RZ, R121 ;  /* 0x000000ffff1c7224 */ /* 0x000fc400078e0079 */
[----:B------:R-:W-:Y:S02]  /*6e4c0*/  IMAD.MOV.U32 R29, RZ, RZ, R120 ;  /* 0x000000ffff1d7224 */ /* 0x000fe400078e0078 */
[----:B------:R-:W-:Y:S02]  /*6e4d0*/  IMAD.MOV.U32 R30, RZ, RZ, R117 ;  /* 0x000000ffff1e7224 */ /* 0x000fe400078e0075 */
[----:B------:R-:W-:Y:S02]  /*6e4e0*/  IMAD.MOV.U32 R31, RZ, RZ, R116 ;  /* 0x000000ffff1f7224 */ /* 0x000fe400078e0074 */
[----:B------:R-:W-:Y:S02]  /*6e4f0*/  IMAD.MOV.U32 R48, RZ, RZ, R129 ;  /* 0x000000ffff307224 */ /* 0x000fe400078e0081 */
[----:B------:R-:W-:Y:S01]  /*6e500*/  IMAD.MOV.U32 R49, RZ, RZ, R128 ;  /* 0x000000ffff317224 */ /* 0x000fe200078e0080 */
[----:B------:R-:W-:Y:S01]  /*6e510*/  MOV R50, R125 ;  /* 0x0000007d00327202 */ /* 0x000fe20000000f00 */
[----:B------:R-:W-:Y:S01]  /*6e520*/  IMAD.MOV.U32 R51, RZ, RZ, R124 ;  /* 0x000000ffff337224 */ /* 0x000fe200078e007c */
[----:B------:R-:W-:Y:S01]  /*6e530*/  LDSM.16.M88.4 R148, [R6+0x48080] ;  /* 0x048080000694783b */ /* 0x000fe20000000200 */
[C---:B--2---:R-:W-:Y:S08]  /*6e540*/  HMMA.1688.F32.TF32 R20, R240.reuse, R146, R84 ;  /* 0x00000092f014723c */ /* 0x044ff00000081054 */
[----:B---3--:R-:W-:Y:S01]  /*6e550*/  HMMA.1688.F32.TF32 R16, R240, R142, R24 ;  /* 0x0000008ef010723c */ /* 0x008fe20000081018 */
[----:B------:R-:W-:Y:S01]  /*6e560*/  STL.64 [R1+0x640], R88 ;  /* 0x0006405801007387 */ /* 0x000fe20000100a00 */
[----:B------:R-:W-:Y:S02]  /*6e570*/  STL.64 [R1+0x648], R90 ;  /* 0x0006485a01007387 */ /* 0x000fe40000100a00 */
[----:B------:R-:W-:Y:S04]  /*6e580*/  LDSM.16.M88.4 R144, [R6+0x49080] ;  /* 0x049080000690783b */ /* 0x000fe80000000200 */
[----:B------:R-:W-:Y:S04]  /*6e590*/  LDSM.16.M88.4 R140, [R6+0x4a080] ;  /* 0x04a08000068c783b */ /* 0x000fe80000000200 */
[----:B------:R-:W-:Y:S01]  /*6e5a0*/  IMAD.MOV.U32 R26, RZ, RZ, R7 ;  /* 0x000000ffff1a7224 */ /* 0x000fe200078e0007 */
[----:B------:R-:W-:Y:S01]  /*6e5b0*/  LDSM.16.M88.4 R128, [R6+0x4d080] ;  /* 0x04d080000680783b */ /* 0x000fe20000000200 */
[----:B------:R-:W-:-:S02]  /*6e5c0*/  IMAD.MOV.U32 R27, RZ, RZ, R5 ;  /* 0x000000ffff1b7224 */ /* 0x000fc400078e0005 */
[----:B------:R-:W-:Y:S01]  /*6e5d0*/  IMAD.MOV.U32 R24, RZ, RZ, R113 ;  /* 0x000000ffff187224 */ /* 0x000fe200078e0071 */
[----:B------:R-:W-:Y:S01]  /*6e5e0*/  MOV R25, R112 ;  /* 0x0000007000197202 */ /* 0x000fe20000000f00 */
[----:B------:R-:W-:Y:S04]  /*6e5f0*/  LDSM.16.M88.4 R88, [R6+0x55080] ;  /* 0x055080000658783b */ /* 0x000fe80000000200 */
[----:B------:R-:W-:Y:S04]  /*6e600*/  LDSM.16.M88.4 R84, [R6+0x56080] ;  /* 0x056080000654783b */ /* 0x000fe80000000200 */
[----:B------:R-:W-:Y:S01]  /*6e610*/  STL.64 [R1+0x630], R20 ;  /* 0x0006301401007387 */ /* 0x000fe20000100a00 */
[----:B------:R2:W-:Y:S02]  /*6e620*/  STL.64 [R1+0x638], R22 ;  /* 0x0006381601007387 */ /* 0x0005e40000100a00 */
[----:B------:R-:W-:Y:S02]  /*6e630*/  STL.64 [R1+0x620], R16 ;  /* 0x0006201001007387 */ /* 0x000fe40000100a00 */
[----:B------:R3:W-:Y:S01]  /*6e640*/  STL.64 [R1+0x628], R18 ;  /* 0x0006281201007387 */ /* 0x0007e20000100a00 */
[C---:B--2---:R-:W-:Y:S08]  /*6e650*/  HMMA.1688.F32.TF32 R20, R240.reuse, R138, R80 ;  /* 0x0000008af014723c */ /* 0x044ff00000081050 */
[C---:B---3--:R-:W-:Y:S01]  /*6e660*/  HMMA.1688.F32.TF32 R16, R240.reuse, R134, R76 ;  /* 0x00000086f010723c */ /* 0x048fe2000008104c */
[----:B------:R-:W-:Y:S04]  /*6e670*/  LDSM.16.M88.4 R136, [R6+0x4b080] ;  /* 0x04b080000688783b */ /* 0x000fe80000000200 */
[----:B------:R-:W-:Y:S04]  /*6e680*/  LDSM.16.M88.4 R132, [R6+0x4c080] ;  /* 0x04c080000684783b */ /* 0x000fe80000000200 */
[----:B------:R-:W-:Y:S04]  /*6e690*/  LDSM.16.M88.4 R80, [R6+0x57080] ;  /* 0x057080000650783b */ /* 0x000fe80000000200 */
[----:B------:R-:W-:Y:S04]  /*6e6a0*/  LDSM.16.M88.4 R76, [R6+0x58080] ;  /* 0x05808000064c783b */ /* 0x000fe80000000200 */
[----:B------:R-:W-:Y:S01]  /*6e6b0*/  STL.64 [R1+0x610], R20 ;  /* 0x0006101401007387 */ /* 0x000fe20000100a00 */
[----:B------:R2:W-:Y:S05]  /*6e6c0*/  STL.64 [R1+0x618], R22 ;  /* 0x0006181601007387 */ /* 0x0005ea0000100a00 */
[----:B------:R-:W-:Y:S02]  /*6e6d0*/  STL.64 [R1+0x600], R16 ;  /* 0x0006001001007387 */ /* 0x000fe40000100a00 */
[----:B------:R3:W-:Y:S01]  /*6e6e0*/  STL.64 [R1+0x608], R18 ;  /* 0x0006081201007387 */ /* 0x0007e20000100a00 */
[C---:B--2---:R-:W-:Y:S08]  /*6e6f0*/  HMMA.1688.F32.TF32 R20, R240.reuse, R126, R68 ;  /* 0x0000007ef014723c */ /* 0x044ff00000081044 */
[----:B---3--:R-:W-:Y:S01]  /*6e700*/  HMMA.1688.F32.TF32 R16, R240, R122, R64 ;  /* 0x0000007af010723c */ /* 0x008fe20000081040 */
[----:B------:R-:W-:Y:S01]  /*6e710*/  STL.64 [R1+0x5f0], R72 ;  /* 0x0005f04801007387 */ /* 0x000fe20000100a00 */
[----:B------:R-:W-:Y:S03]  /*6e720*/  STL.64 [R1+0x5f8], R74 ;  /* 0x0005f84a01007387 */ /* 0x000fe60000100a00 */
[----:B------:R-:W2:Y:S04]  /*6e730*/  LDSM.16.M88.4 R120, [R6+0x46080] ;  /* 0x046080000678783b */ /* 0x000ea80000000200 */
[----:B------:R-:W-:Y:S01]  /*6e740*/  LDSM.16.M88.4 R124, [R6+0x4e080] ;  /* 0x04e08000067c783b */ /* 0x000fe20000000200 */
[----:B------:R-:W-:Y:S03]  /*6e750*/  LDSM.16.M88.4 R72, [R6+0x59080] ;  /* 0x059080000648783b */ /* 0x000fe60000000200 */
[----:B------:R-:W-:Y:S04]  /*6e760*/  LDSM.16.M88.4 R68, [R6+0x5a080] ;  /* 0x05a080000644783b */ /* 0x000fe80000000200 */
[----:B------:R-:W-:Y:S04]  /*6e770*/  LDSM.16.M88.4 R64, [R6+0x5b080] ;  /* 0x05b080000640783b */ /* 0x000fe80000000200 */
[----:B------:R-:W-:Y:S01]  /*6e780*/  STL.64 [R1+0x5e0], R20 ;  /* 0x0005e01401007387 */ /* 0x000fe20000100a00 */
[----:B------:R3:W-:Y:S02]  /*6e790*/  STL.64 [R1+0x5e8], R22 ;  /* 0x0005e81601007387 */ /* 0x0007e40000100a00 */
[----:B------:R-:W-:-:S02]  /*6e7a0*/  IMAD.MOV.U32 R7, RZ, RZ, R18 ;  /* 0x000000ffff077224 */ /* 0x000fc400078e0012 */
[----:B------:R4:W-:Y:S02]  /*6e7b0*/  STL.64 [R1+0x5d0], R16 ;  /* 0x0005d01001007387 */ /* 0x0009e40000100a00 */
[----:B------:R-:W-:Y:S01]  /*6e7c0*/  IMAD.MOV.U32 R5, RZ, RZ, R19 ;  /* 0x000000ffff057224 */ /* 0x000fe200078e0013 */
[C---:B---3--:R-:W-:Y:S08]  /*6e7d0*/  HMMA.1688.F32.TF32 R20, R240.reuse, R118, R60 ;  /* 0x00000076f014723c */ /* 0x048ff0000008103c */
[C---:B----4-:R-:W-:Y:S01]  /*6e7e0*/  HMMA.1688.F32.TF32 R16, R240.reuse, R114, R56 ;  /* 0x00000072f010723c */ /* 0x050fe20000081038 */
[----:B------:R3:W-:Y:S01]  /*6e7f0*/  STL [R1+0x4aec], R5 ;  /* 0x004aec0501007387 */ /* 0x0007e20000100800 */
[----:B------:R4:W-:Y:S06]  /*6e800*/  STL [R1+0x4ae8], R7 ;  /* 0x004ae80701007387 */ /* 0x0009ec0000100800 */
[----:B------:R-:W-:Y:S01]  /*6e810*/  HMMA.1688.F32.TF32 R240, R240, R110, R52 ;  /* 0x0000006ef0f0723c */ /* 0x000fe20000081034 */
[----:B------:R-:W1:Y:S04]  /*6e820*/  LDSM.16.M88.4 R116, [R6+0x47080] ;  /* 0x047080000674783b */ /* 0x000e680000000200 */
[----:B------:R-:W1:Y:S04]  /*6e830*/  LDSM.16.M88.4 R112, [R6+0x4f080] ;  /* 0x04f080000670783b */ /* 0x000e680000000200 */
[----:B------:R-:W-:Y:S04]  /*6e840*/  LDSM.16.M88.4 R60, [R6+0x5c080] ;  /* 0x05c08000063c783b */ /* 0x000fe80000000200 */
[----:B------:R-:W-:Y:S01]  /*6e850*/  LDSM.16.M88.4 R56, [R6+0x5d080] ;  /* 0x05d080000638783b */ /* 0x000fe20000000200 */
[----:B------:R-:W-:Y:S03]  /*6e860*/  LDSM.16.M88.4 R52, [R6+0x5e080] ;  /* 0x05e080000634783b */ /* 0x000fe60000000200 */
[----:B------:R-:W-:Y:S01]  /*6e870*/  STL.64 [R1+0x5c0], R20 ;  /* 0x0005c01401007387 */ /* 0x000fe20000100a00 */
[----:B------:R-:W-:Y:S02]  /*6e880*/  STL.64 [R1+0x5c8], R22 ;  /* 0x0005c81601007387 */ /* 0x000fe40000100a00 */
[----:B---3--:R-:W-:-:S02]  /*6e890*/  IMAD.MOV.U32 R5, RZ, RZ, R18 ;  /* 0x000000ffff057224 */ /* 0x008fc400078e0012 */
[----:B------:R3:W-:Y:S02]  /*6e8a0*/  STL.64 [R1+0x5b0], R16 ;  /* 0x0005b01001007387 */ /* 0x0007e40000100a00 */
[----:B----4-:R-:W-:Y:S02]  /*6e8b0*/  IMAD.MOV.U32 R7, RZ, RZ, R19 ;  /* 0x000000ffff077224 */ /* 0x010fe400078e0013 */
[C---:B---3--:R-:W-:Y:S01]  /*6e8c0*/  HMMA.1688.F32.TF32 R16, R248.reuse, R36, R28 ;  /* 0x00000024f810723c */ /* 0x048fe2000008101c */
[----:B------:R3:W-:Y:S01]  /*6e8d0*/  STL [R1+0x4ac0], R241 ;  /* 0x004ac0f101007387 */ /* 0x0007e20000100800 */
[----:B------:R4:W-:Y:S02]  /*6e8e0*/  STL [R1+0x4abc], R242 ;  /* 0x004abcf201007387 */ /* 0x0009e40000100800 */
[----:B------:R1:W-:Y:S02]  /*6e8f0*/  STL [R1+0x4ab8], R243 ;  /* 0x004ab8f301007387 */ /* 0x0003e40000100800 */
[----:B------:R1:W-:Y:S02]  /*6e900*/  STL [R1+0x4ab4], R236 ;  /* 0x004ab4ec01007387 */ /* 0x0003e40000100800 */
[C---:B------:R-:W-:Y:S11]  /*6e910*/  HMMA.1688.F32.TF32 R20, R248.reuse, R40, R48 ;  /* 0x00000028f814723c */ /* 0x040ff60000081030 */
[----:B------:R-:W-:Y:S05]  /*6e920*/  @!UPT UIADD3 URZ, URZ, URZ, URZ ;  /* 0x0000003f3f3ff290 */ /* 0x000fea000fffe03f */
[----:B---3--:R-:W-:Y:S01]  /*6e930*/  MOV R241, R16 ;  /* 0x0000001000f17202 */ /* 0x008fe20000000f00 */
[----:B----4-:R-:W-:Y:S02]  /*6e940*/  IMAD.MOV.U32 R242, RZ, RZ, R17 ;  /* 0x000000fffff27224 */ /* 0x010fe400078e0011 */
[----:B-1----:R-:W-:Y:S02]  /*6e950*/  IMAD.MOV.U32 R243, RZ, RZ, R18 ;  /* 0x000000fffff37224 */ /* 0x002fe400078e0012 */
[----:B------:R-:W-:Y:S01]  /*6e960*/  IMAD.MOV.U32 R236, RZ, RZ, R19 ;  /* 0x000000ffffec7224 */ /* 0x000fe200078e0013 */
[----:B------:R-:W-:Y:S01]  /*6e970*/  STL [R1+0x4ab0], R237 ;  /* 0x004ab0ed01007387 */ /* 0x000fe20000100800 */
[----:B------:R-:W-:Y:S03]  /*6e980*/  HMMA.1688.F32.TF32 R16, R248, R32, R24 ;  /* 0x00000020f810723c */ /* 0x000fe60000081018 */
[----:B------:R-:W-:Y:S04]  /*6e990*/  LDSM.16.M88.4 R48, [R6+0x5f080] ;  /* 0x05f080000630783b */ /* 0x000fe80000000200 */
[----:B------:R-:W-:-:S02]  /*6e9a0*/  IMAD.MOV.U32 R24, RZ, RZ, R109 ;  /* 0x000000ffff187224 */ /* 0x000fc400078e006d */
[----:B------:R-:W-:Y:S02]  /*6e9b0*/  IMAD.MOV.U32 R25, RZ, RZ, R108 ;  /* 0x000000ffff197224 */ /* 0x000fe400078e006c */
[----:B------:R-:W1:Y:S04]  /*6e9c0*/  LDSM.16.M88.4 R108, [R6+0x50080] ;  /* 0x05008000066c783b */ /* 0x000e680000000200 */
[----:B------:R3:W-:Y:S01]  /*6e9d0*/  STL [R1+0x4aac], R238 ;  /* 0x004aacee01007387 */ /* 0x0007e20000100800 */
[----:B------:R4:W-:Y:S02]  /*6e9e0*/  STL [R1+0x4aa8], R239 ;  /* 0x004aa8ef01007387 */ /* 0x0009e40000100800 */
[----:B------:R-:W-:Y:S02]  /*6e9f0*/  STL.64 [R1+0x5a0], R20 ;  /* 0x0005a01401007387 */ /* 0x000fe40000100a00 */
[----:B------:R-:W-:Y:S01]  /*6ea00*/  STL.64 [R1+0x5a8], R22 ;  /* 0x0005a81601007387 */ /* 0x000fe20000100a00 */
[----:B------:R-:W-:Y:S01]  /*6ea10*/  STL.64 [R1+0x4ad0], R242 ;  /* 0x004ad0f201007387 */ /* 0x000fe20000100a00 */
[----:B------:R-:W-:Y:S02]  /*6ea20*/  STL.64 [R1+0x4ac8], R240 ;  /* 0x004ac8f001007387 */ /* 0x000fe40000100a00 */
[----:B---3--:R-:W-:-:S02]  /*6ea30*/  IMAD.MOV.U32 R238, RZ, RZ, R17 ;  /* 0x000000ffffee7224 */ /* 0x008fc400078e0011 */
[----:B----4-:R-:W-:Y:S02]  /*6ea40*/  IMAD.MOV.U32 R239, RZ, RZ, R18 ;  /* 0x000000ffffef7224 */ /* 0x010fe400078e0012 */
[----:B------:R-:W-:-:S03]  /*6ea50*/  IMAD.MOV.U32 R237, RZ, RZ, R16 ;  /* 0x000000ffffed7224 */ /* 0x000fc600078e0010 */
[----:B------:R-:W-:Y:S02]  /*6ea60*/  STL.64 [R1+0x4ae0], R238 ;  /* 0x004ae0ee01007387 */ /* 0x000fe40000100a00 */
[----:B------:R-:W-:Y:S02]  /*6ea70*/  STL.64 [R1+0x4ad8], R236 ;  /* 0x004ad8ec01007387 */ /* 0x000fe40000100a00 */
[----:B------:R-:W-:Y:S02]  /*6ea80*/  STL [R1+0x4a84], R154 ;  /* 0x004a849a01007387 */ /* 0x000fe40000100800 */
[----:B------:R-:W-:Y:S01]  /*6ea90*/  STL [R1+0x4a80], R155 ;  /* 0x004a809b01007387 */ /* 0x000fe20000100800 */
[----:B--2---:R-:W-:Y:S01]  /*6eaa0*/  STL [R1+0x4a70], R122 ;  /* 0x004a707a01007387 */ /* 0x004fe20000100800 */
[----:B------:R-:W-:Y:S02]  /*6eab0*/  STL [R1+0x4a6c], R123 ;  /* 0x004a6c7b01007387 */ /* 0x000fe40000100800 */
[----:B------:R-:W-:Y:S02]  /*6eac0*/  STL [R1+0x4a64], R118 ;  /* 0x004a647601007387 */ /* 0x000fe40000100800 */
[----:B------:R-:W-:Y:S01]  /*6ead0*/  STL [R1+0x4a60], R119 ;  /* 0x004a607701007387 */ /* 0x000fe20000100800 */
[----:B------:R-:W-:Y:S01]  /*6eae0*/  STL [R1+0x4a74], R150 ;  /* 0x004a749601007387 */ /* 0x000fe20000100800 */
        /* <DEDUP_REMOVED lines=15> */
[----:B-1----:R-:W-:Y:S01]  /*6ebe0*/  STL [R1+0x4a44], R110 ;  /* 0x004a446e01007387 */ /* 0x002fe20000100800 */
[----:B------:R-:W-:Y:S02]  /*6ebf0*/  STL [R1+0x4a38], R111 ;  /* 0x004a386f01007387 */ /* 0x000fe40000100800 */
[----:B------:R-:W-:-:S02]  /*6ec00*/  IMAD.MOV.U32 R26, RZ, RZ, R9 ;  /* 0x000000ffff1a7224 */ /* 0x000fc400078e0009 */
[----:B------:R-:W-:Y:S01]  /*6ec10*/  IMAD.MOV.U32 R27, RZ, RZ, R8 ;  /* 0x000000ffff1b7224 */ /* 0x000fe200078e0008 */
[----:B------:R-:W-:Y:S01]  /*6ec20*/  STL [R1+0x4a4c], R106 ;  /* 0x004a4c6a01007387 */ /* 0x000fe20000100800 */
[----:B------:R-:W-:Y:S02]  /*6ec30*/  STL [R1+0x4a48], R107 ;  /* 0x004a486b01007387 */ /* 0x000fe40000100800 */
[----:B------:R-:W-:Y:S02]  /*6ec40*/  STL [R1+0x4a54], R102 ;  /* 0x004a546601007387 */ /* 0x000fe40000100800 */
[----:B------:R-:W-:Y:S01]  /*6ec50*/  STL [R1+0x4a50], R103 ;  /* 0x004a506701007387 */ /* 0x000fe20000100800 */
[----:B------:R-:W-:Y:S01]  /*6ec60*/  STL [R1+0x4930], R98 ;  /* 0x0049306201007387 */ /* 0x000fe20000100800 */
[----:B------:R-:W-:Y:S01]  /*6ec70*/  STL [R1+0x492c], R99 ;  /* 0x00492c6301007387 */ /* 0x000fe20000100800 */
[----:B------:R-:W-:Y:S01]  /*6ec80*/  MOV R46, R19 ;  /* 0x00000013002e7202 */ /* 0x000fe20000000f00 */
[----:B------:R-:W-:Y:S01]  /*6ec90*/  STL [R1+0x4928], R94 ;  /* 0x0049285e01007387 */ /* 0x000fe20000100800 */
[----:B------:R-:W-:Y:S01]  /*6eca0*/  STL [R1+0x4924], R95 ;  /* 0x0049245f01007387 */ /* 0x000fe20000100800 */
[----:B------:R-:W-:Y:S01]  /*6ecb0*/  HMMA.1688.F32.TF32 R16, R248, R156, R24 ;  /* 0x0000009cf810723c */ /* 0x000fe20000081018 */
        /* <DEDUP_REMOVED lines=22> */
[----:B------:R1:W-:Y:S01]  /*6ee20*/  STL [R1+0x574], R17 ;  /* 0x0005741101007387 */ /* 0x0003e20000100800 */
        /* <DEDUP_REMOVED lines=12> */
[----:B------:R-:W2:Y:S02]  /*6eef0*/  LDL.LU R220, [R1+0x33e0] ;  /* 0x0033e00001dc7983 */ /* 0x000ea40000300800 */
[----:B------:R-:W2:Y:S02]  /*6ef00*/  LDL.LU R221, [R1+0x33e4] ;  /* 0x0033e40001dd7983 */ /* 0x000ea40000300800 */
[----:B------:R-:W2:Y:S02]  /*6ef10*/  LDL.LU R222, [R1+0x33e8] ;  /* 0x0033e80001de7983 */ /* 0x000ea40000300800 */
[----:B------:R-:W-:Y:S01]  /*6ef20*/  IMAD.MOV.U32 R47, RZ, RZ, R16 ;  /* 0x000000ffff2f7224 */ /* 0x000fe200078e0010 */
[----:B------:R-:W2:Y:S01]  /*6ef30*/  LDL.LU R223, [R1+0x33ec] ;  /* 0x0033ec0001df7983 */ /* 0x000ea20000300800 */
[----:B------:R-:W2:Y:S02]  /*6ef40*/  LDL.LU R16, [R1+0x33c0] ;  /* 0x0033c00001107983 */ /* 0x000ea40000300800 */
[----:B------:R-:W-:-:S02]  /*6ef50*/  IMAD.MOV.U32 R34, RZ, RZ, R18 ;  /* 0x000000ffff227224 */ /* 0x000fc400078e0012 */
[----:B-1----:R-:W2:Y:S01]  /*6ef60*/  LDL.LU R17, [R1+0x33c4] ;  /* 0x0033c40001117983 */ /* 0x002ea20000300800 */
[----:B------:R-:W-:Y:S01]  /*6ef70*/  MOV R42, R19 ;  /* 0x00000013002a7202 */ /* 0x000fe20000000f00 */
[----:B------:R-:W2:Y:S01]  /*6ef80*/  LDL.LU R18, [R1+0x33c8] ;  /* 0x0033c80001127983 */ /* 0x000ea20000300800 */
[----:B------:R-:W2:Y:S02]  /*6ef90*/  LDL.LU R19, [R1+0x33cc] ;  /* 0x0033cc0001137983 */ /* 0x000ea40000300800 */
        /* <DEDUP_REMOVED lines=19> */
[----:B------:R-:W4:Y:S03]  /*6f0d0*/  LDL.LU R235, [R1+0x339c] ;  /* 0x00339c0001eb7983 */ /* 0x000f260000300800 */
[----:B------:R-:W-:Y:S04]  /*6f0e0*/  LDS R8, [R3+0x10080] ;  /* 0x0100800003087984 */ /* 0x000fe80000000800 */
[----:B------:R-:W1:Y:S01]  /*6f0f0*/  LDS R9, [R4+0x10080] ;  /* 0x0100800004097984 */ /* 0x000e620000000800 */
[C---:B---3--:R-:W-:Y:S08]  /*6f100*/  HMMA.1688.F32.TF32 R160, R248.reuse, R152, R212 ;  /* 0x00000098f8a0723c */ /* 0x048ff000000810d4 */
[C---:B--2---:R-:W-:Y:S08]  /*6f110*/  HMMA.1688.F32.TF32 R16, R248.reuse, R144, R16 ;  /* 0x00000090f810723c */ /* 0x044ff00000081010 */
[----:B----4-:R-:W-:Y:S08]  /*6f120*/  HMMA.1688.F32.TF32 R164, R248, R120, R216 ;  /* 0x00000078f8a4723c */ /* 0x010ff000000810d8 */
[----:B------:R-:W-:-:S02]  /*6f130*/  IMAD.MOV.U32 R43, RZ, RZ, R160 ;  /* 0x000000ffff2b7224 */ /* 0x000fc400078e00a0 */
[----:B------:R-:W-:Y:S02]  /*6f140*/  IMAD.MOV.U32 R35, RZ, RZ, R161 ;  /* 0x000000ffff237224 */ /* 0x000fe400078e00a1 */
[----:B------:R-:W-:Y:S02]  /*6f150*/  IMAD.MOV.U32 R38, RZ, RZ, R162 ;  /* 0x000000ffff267224 */ /* 0x000fe400078e00a2 */
[----:B------:R-:W-:Y:S02]  /*6f160*/  IMAD.MOV.U32 R39, RZ, RZ, R163 ;  /* 0x000000ffff277224 */ /* 0x000fe400078e00a3 */
[----:B------:R-:W-:Y:S01]  /*6f170*/  HMMA.1688.F32.TF32 R160, R248, R116, R220 ;  /* 0x00000074f8a0723c */ /* 0x000fe200000810dc */
[----:B------:R-:W-:Y:S01]  /*6f180*/  MOV R146, R16 ;  /* 0x0000001000927202 */ /* 0x000fe20000000f00 */
[----:B------:R-:W-:Y:S02]  /*6f190*/  IMAD.MOV.U32 R147, RZ, RZ, R17 ;  /* 0x000000ffff937224 */ /* 0x000fe400078e0011 */
[----:B------:R-:W-:-:S02]  /*6f1a0*/  IMAD.MOV.U32 R150, RZ, RZ, R18 ;  /* 0x000000ffff967224 */ /* 0x000fc400078e0012 */
[----:B------:R-:W-:Y:S02]  /*6f1b0*/  IMAD.MOV.U32 R122, RZ, RZ, R19 ;  /* 0x000000ffff7a7224 */ /* 0x000fe400078e0013 */
[C---:B------:R-:W-:Y:S11]  /*6f1c0*/  HMMA.1688.F32.TF32 R16, R248.reuse, R140, R28 ;  /* 0x0000008cf810723c */ /* 0x040ff6000008101c */
[----:B------:R-:W-:Y:S04]  /*6f1d0*/  @!UPT UIADD3 URZ, URZ, URZ, URZ ;  /* 0x0000003f3f3ff290 */ /* 0x000fe8000fffe03f */
[----:B------:R-:W-:Y:S01]  /*6f1e0*/  STL [R1+0x544], R161 ;  /* 0x000544a101007387 */ /* 0x000fe20000100800 */
[----:B------:R-:W-:Y:S02]  /*6f1f0*/  STL.64 [R1+0x550], R164 ;  /* 0x000550a401007387 */ /* 0x000fe40000100a00 */
[----:B------:R-:W-:Y:S02]  /*6f200*/  STL.64 [R1+0x558], R166 ;  /* 0x000558a601007387 */ /* 0x000fe40000100a00 */
[----:B------:R2:W-:Y:S02]  /*6f210*/  STL.64 [R1+0x548], R162 ;  /* 0x000548a201007387 */ /* 0x0005e40000100a00 */
[----:B------:R-:W-:Y:S02]  /*6f220*/  IMAD.MOV.U32 R155, RZ, RZ, R160 ;  /* 0x000000ffff9b7224 */ /* 0x000fe400078e00a0 */
[----:B--2---:R-:W-:Y:S01]  /*6f230*/  HMMA.1688.F32.TF32 R160, R248, R148, R224 ;  /* 0x00000094f8a0723c */ /* 0x004fe200000810e0 */
[----:B------:R-:W-:-:S02]  /*6f240*/  IMAD.MOV.U32 R123, RZ, RZ, R16 ;  /* 0x000000ffff7b7224 */ /* 0x000fc400078e0010 */
[----:B------:R-:W-:Y:S02]  /*6f250*/  IMAD.MOV.U32 R151, RZ, RZ, R17 ;  /* 0x000000ffff977224 */ /* 0x000fe400078e0011 */
[----:B------:R-:W-:Y:S01]  /*6f260*/  IMAD.MOV.U32 R118, RZ, RZ, R18 ;  /* 0x000000ffff767224 */ /* 0x000fe200078e0012 */
[----:B------:R-:W-:Y:S02]  /*6f270*/  MOV R119, R19 ;  /* 0x0000001300777202 */ /* 0x000fe40000000f00 */
[C---:B------:R-:W-:Y:S08]  /*6f280*/  HMMA.1688.F32.TF32 R16, R248.reuse, R136, R20 ;  /* 0x00000088f810723c */ /* 0x040ff00000081014 */
[----:B------:R-:W-:Y:S07]  /*6f290*/  HMMA.1688.F32.TF32 R20, R248, R128, R228 ;  /* 0x00000080f814723c */ /* 0x000fee00000810e4 */
[----:B------:R-:W-:Y:S01]  /*6f2a0*/  STL.64 [R1+0x530], R160 ;  /* 0x000530a001007387 */ /* 0x000fe20000100a00 */
[----:B------:R2:W-:Y:S02]  /*6f2b0*/  STL [R1+0x538], R162 ;  /* 0x000538a201007387 */ /* 0x0005e40000100800 */
[----:B------:R-:W3:Y:S02]  /*6f2c0*/  LDL.LU R224, [R1+0x3360] ;  /* 0x0033600001e07983 */ /* 0x000ee40000300800 */
[----:B------:R-:W3:Y:S01]  /*6f2d0*/  LDL.LU R225, [R1+0x3364] ;  /* 0x0033640001e17983 */ /* 0x000ee20000300800 */
[----:B------:R-:W3:Y:S01]  /*6f2e0*/  LDL.LU R226, [R1+0x3368] ;  /* 0x0033680001e27983 */ /* 0x000ee20000300800 */
[----:B------:R-:W-:-:S02]  /*6f2f0*/  IMAD.MOV.U32 R154, RZ, RZ, R163 ;  /* 0x000000ffff9a7224 */ /* 0x000fc400078e00a3 */
[----:B------:R-:W3:Y:S02]  /*6f300*/  LDL.LU R227, [R1+0x336c] ;  /* 0x00336c0001e37983 */ /* 0x000ee40000300800 */
[----:B------:R-:W4:Y:S01]  /*6f310*/  LDL.LU R28, [R1+0x3350] ;  /* 0x00335000011c7983 */ /* 0x000f220000300800 */
[----:B------:R-:W4:Y:S01]  /*6f320*/  LDL.LU R29, [R1+0x3354] ;  /* 0x00335400011d7983 */ /* 0x000f220000300800 */
[----:B------:R-:W4:Y:S02]  /*6f330*/  LDL.LU R30, [R1+0x3358] ;  /* 0x00335800011e7983 */ /* 0x000f240000300800 */
[----:B------:R-:W4:Y:S01]  /*6f340*/  LDL.LU R31, [R1+0x335c] ;  /* 0x00335c00011f7983 */ /* 0x000f220000300800 */
[----:B--2---:R-:W-:Y:S01]  /*6f350*/  HMMA.1688.F32.TF32 R160, R248, R132, R232 ;  /* 0x00000084f8a0723c */ /* 0x004fe200000810e8 */
[----:B------:R-:W-:Y:S01]  /*6f360*/  IMAD.MOV.U32 R142, RZ, RZ, R18 ;  /* 0x000000ffff8e7224 */ /* 0x000fe200078e0012 */
[----:B------:R2:W-:Y:S01]  /*6f370*/  STL.64 [R1+0x500], R16 ;  /* 0x0005001001007387 */ /* 0x0005e20000100a00 */
[----:B------:R-:W-:-:S05]  /*6f380*/  IMAD.MOV.U32 R143, RZ, RZ, R19 ;  /* 0x000000ffff8f7224 */ /* 0x000fca00078e0013 */
[C---:B--2---:R-:W-:Y:S11]  /*6f390*/  HMMA.1688.F32.TF32 R16, R248.reuse, R124, R24 ;  /* 0x0000007cf810723c */ /* 0x044ff60000081018 */
[----:B------:R-:W-:Y:S04]  /*6f3a0*/  @!UPT UIADD3 URZ, URZ, URZ, URZ ;  /* 0x0000003f3f3ff290 */ /* 0x000fe8000fffe03f */
[----:B------:R-:W-:Y:S01]  /*6f3b0*/  STL.64 [R1+0x4f0], R160 ;  /* 0x0004f0a001007387 */ /* 0x000fe20000100a00 */
[----:B------:R-:W-:Y:S02]  /*6f3c0*/  STL.64 [R1+0x4f8], R162 ;  /* 0x0004f8a201007387 */ /* 0x000fe40000100a00 */
[----:B------:R-:W2:Y:S02]  /*6f3d0*/  LDL.LU R232, [R1+0x3340] ;  /* 0x0033400001e87983 */ /* 0x000ea40000300800 */
[----:B------:R-:W-:Y:S01]  /*6f3e0*/  STL.64 [R1+0x4e0], R20 ;  /* 0x0004e01401007387 */ /* 0x000fe20000100a00 */
[----:B------:R-:W-:Y:S04]  /*6f3f0*/  STL.64 [R1+0x4e8], R22 ;  /* 0x0004e81601007387 */ /* 0x000fe80000100a00 */
[----:B------:R1:W-:Y:S01]  /*6f400*/  STL.64 [R1+0x4d0], R16 ;  /* 0x0004d01001007387 */ /* 0x0003e20000100a00 */
[----:B------:R1:W-:Y:S02]  /*6f410*/  STL.64 [R1+0x4d8], R18 ;  /* 0x0004d81201007387 */ /* 0x0003e40000100a00 */
[----:B------:R-:W2:Y:S02]  /*6f420*/  LDL.LU R233, [R1+0x3344] ;  /* 0x0033440001e97983 */ /* 0x000ea40000300800 */
[----:B------:R-:W2:Y:S01]  /*6f430*/  LDL.LU R234, [R1+0x3348] ;  /* 0x0033480001ea7983 */ /* 0x000ea20000300800 */
[----:B------:R-:W2:Y:S01]  /*6f440*/  LDL.LU R235, [R1+0x334c] ;  /* 0x00334c0001eb7983 */ /* 0x000ea20000300800 */
[----:B------:R-:W2:Y:S02]  /*6f450*/  LDL.LU R24, [R1+0x3310] ;  /* 0x0033100001187983 */ /* 0x000ea40000300800 */
[----:B------:R-:W2:Y:S02]  /*6f460*/  LDL.LU R25, [R1+0x3314] ;  /* 0x0033140001197983 */ /* 0x000ea40000300800 */
[----:B------:R-:W2:Y:S01]  /*6f470*/  LDL.LU R26, [R1+0x3318] ;  /* 0x00331800011a7983 */ /* 0x000ea20000300800 */
[----:B------:R-:W2:Y:S04]  /*6f480*/  LDL.LU R27, [R1+0x331c] ;  /* 0x00331c00011b7983 */ /* 0x000ea80000300800 */
[----:B-1----:R-:W2:Y:S01]  /*6f490*/  LDL.LU R16, [R1+0x3330] ;  /* 0x0033300001107983 */ /* 0x002ea20000300800 */
        /* <DEDUP_REMOVED lines=11> */
[C---:B----4-:R-:W-:Y:S08]  /*6f550*/  HMMA.1688.F32.TF32 R28, R248.reuse, R108, R28 ;  /* 0x0000006cf81c723c */ /* 0x050ff0000008101c */
[C---:B---3--:R-:W-:Y:S11]  /*6f560*/  HMMA.1688.F32.TF32 R160, R248.reuse, R112, R224 ;  /* 0x00000070f8a0723c */ /* 0x048ff600000810e0 */
[----:B------:R-:W-:Y:S05]  /*6f570*/  @!UPT UIADD3 URZ, URZ, URZ, URZ ;  /* 0x0000003f3f3ff290 */ /* 0x000fea000fffe03f */
[----:B------:R-:W-:Y:S01]  /*6f580*/  MOV R110, R28 ;  /* 0x0000001c006e7202 */ /* 0x000fe20000000f00 */
[----:B------:R-:W-:Y:S01]  /*6f590*/  IMAD.MOV.U32 R138, RZ, RZ, R29 ;  /* 0x000000ffff8a7224 */ /* 0x000fe200078e001d */
[----:B------:R-:W3:Y:S01]  /*6f5a0*/  LDL.LU R28, [R1+0x32f0] ;  /* 0x0032f000011c7983 */ /* 0x000ee20000300800 */
[----:B------:R-:W-:Y:S02]  /*6f5b0*/  IMAD.MOV.U32 R139, RZ, RZ, R30 ;  /* 0x000000ffff8b7224 */ /* 0x000fe400078e001e */
[----:B------:R-:W3:Y:S02]  /*6f5c0*/  LDL.LU R29, [R1+0x32f4] ;  /* 0x0032f400011d7983 */ /* 0x000ee40000300800 */
[----:B------:R-:W-:Y:S01]  /*6f5d0*/  IMAD.MOV.U32 R111, RZ, RZ, R31 ;  /* 0x000000ffff6f7224 */ /* 0x000fe200078e001f */
[----:B------:R-:W3:Y:S01]  /*6f5e0*/  LDL.LU R30, [R1+0x32f8] ;  /* 0x0032f800011e7983 */ /* 0x000ee20000300800 */
[----:B------:R-:W3:Y:S02]  /*6f5f0*/  LDL.LU R31, [R1+0x32fc] ;  /* 0x0032fc00011f7983 */ /* 0x000ee40000300800 */
[----:B------:R-:W-:Y:S01]  /*6f600*/  IMAD.MOV.U32 R102, RZ, RZ, R160 ;  /* 0x000000ffff667224 */ /* 0x000fe200078e00a0 */
[----:B--2---:R-:W-:Y:S01]  /*6f610*/  HMMA.1688.F32.TF32 R16, R248, R100, R16 ;  /* 0x00000064f810723c */ /* 0x004fe20000081010 */
[----:B------:R-:W-:-:S02]  /*6f620*/  IMAD.MOV.U32 R103, RZ, RZ, R161 ;  /* 0x000000ffff677224 */ /* 0x000fc400078e00a1 */
[----:B------:R-:W-:Y:S02]  /*6f630*/  IMAD.MOV.U32 R106, RZ, RZ, R162 ;  /* 0x000000ffff6a7224 */ /* 0x000fe400078e00a2 */
[----:B------:R-:W-:-:S03]  /*6f640*/  IMAD.MOV.U32 R107, RZ, RZ, R163 ;  /* 0x000000ffff6b7224 */ /* 0x000fc600078e00a3 */
[C---:B------:R-:W-:Y:S08]  /*6f650*/  HMMA.1688.F32.TF32 R160, R248.reuse, R104, R232 ;  /* 0x00000068f8a0723c */ /* 0x040ff000000810e8 */
[----:B------:R-:W-:Y:S01]  /*6f660*/  HMMA.1688.F32.TF32 R20, R248, R96, R20 ;  /* 0x00000060f814723c */ /* 0x000fe20000081014 */
[----:B------:R-:W2:Y:S01]  /*6f670*/  LDL.LU R232, [R1+0x32e0] ;  /* 0x0032e00001e87983 */ /* 0x000ea20000300800 */
[----:B------:R-:W2:Y:S02]  /*6f680*/  LDL.LU R233, [R1+0x32e4] ;  /* 0x0032e40001e97983 */ /* 0x000ea40000300800 */
[----:B------:R-:W2:Y:S02]  /*6f690*/  LDL.LU R234, [R1+0x32e8] ;  /* 0x0032e80001ea7983 */ /* 0x000ea40000300800 */
[----:B------:R-:W2:Y:S02]  /*6f6a0*/  LDL.LU R235, [R1+0x32ec] ;  /* 0x0032ec0001eb7983 */ /* 0x000ea40000300800 */
[----:B------:R-:W-:-:S02]  /*6f6b0*/  IMAD.MOV.U32 R131, RZ, RZ, R16 ;  /* 0x000000ffff837224 */ /* 0x000fc400078e0010 */
[----:B------:R-:W-:Y:S02]  /*6f6c0*/  IMAD.MOV.U32 R115, RZ, RZ, R17 ;  /* 0x000000ffff737224 */ /* 0x000fe400078e0011 */
[----:B------:R-:W-:Y:S02]  /*6f6d0*/  IMAD.MOV.U32 R126, RZ, RZ, R18 ;  /* 0x000000ffff7e7224 */ /* 0x000fe400078e0012 */
[----:B------:R-:W-:Y:S02]  /*6f6e0*/  IMAD.MOV.U32 R127, RZ, RZ, R19 ;  /* 0x000000ffff7f7224 */ /* 0x000fe400078e0013 */
[C---:B------:R-:W-:Y:S01]  /*6f6f0*/  HMMA.1688.F32.TF32 R16, R248.reuse, R92, R24 ;  /* 0x0000005cf810723c */ /* 0x040fe20000081018 */
[----:B------:R-:W4:Y:S06]  /*6f700*/  LDL.LU R24, [R1+0x32d0] ;  /* 0x0032d00001187983 */ /* 0x000f2c0000300800 */
[----:B------:R-:W-:Y:S02]  /*6f710*/  STL.64 [R1+0x480], R20 ;  /* 0x0004801401007387 */ /* 0x000fe40000100a00 */
[----:B------:R-:W-:Y:S11]  /*6f720*/  STL.64 [R1+0x488], R22 ;  /* 0x0004881601007387 */ /* 0x000ff60000100a00 */
[----:B------:R-:W-:Y:S03]  /*6f730*/  @!UPT UIADD3 URZ, URZ, URZ, URZ ;  /* 0x0000003f3f3ff290 */ /* 0x000fe6000fffe03f */
[----:B------:R-:W-:Y:S01]  /*6f740*/  STL.64 [R1+0x470], R16 ;  /* 0x0004701001007387 */ /* 0x000fe20000100a00 */
[----:B------:R1:W-:Y:S02]  /*6f750*/  STL.64 [R1+0x478], R18 ;  /* 0x0004781201007387 */ /* 0x0003e40000100a00 */
[----:B------:R-:W4:Y:S02]  /*6f760*/  LDL.LU R25, [R1+0x32d4] ;  /* 0x0032d40001197983 */ /* 0x000f240000300800 */
[----:B------:R-:W4:Y:S01]  /*6f770*/  LDL.LU R26, [R1+0x32d8] ;  /* 0x0032d800011a7983 */ /* 0x000f220000300800 */
[----:B------:R-:W4:Y:S01]  /*6f780*/  LDL.LU R27, [R1+0x32dc] ;  /* 0x0032dc00011b7983 */ /* 0x000f220000300800 */
[----:B-1----:R-:W-:Y:S03]  /*6f790*/  HMMA.1688.F32.TF32 R16, R248, R88, R228 ;  /* 0x00000058f810723c */ /* 0x002fe600000810e4 */
[----:B------:R-:W4:Y:S01]  /*6f7a0*/  LDL.LU R228, [R1+0x32c0] ;  /* 0x0032c00001e47983 */ /* 0x000f220000300800 */
[----:B------:R-:W4:Y:S02]  /*6f7b0*/  LDL.LU R229, [R1+0x32c4] ;  /* 0x0032c40001e57983 */ /* 0x000f240000300800 */
[----:B------:R-:W4:Y:S02]  /*6f7c0*/  LDL.LU R230, [R1+0x32c8] ;  /* 0x0032c80001e67983 */ /* 0x000f240000300800 */
[----:B------:R-:W4:Y:S11]  /*6f7d0*/  LDL.LU R231, [R1+0x32cc] ;  /* 0x0032cc0001e77983 */ /* 0x000f360000300800 */
[----:B------:R-:W-:Y:S05]  /*6f7e0*/  @!UPT UIADD3 URZ, URZ, URZ, URZ ;  /* 0x0000003f3f3ff290 */ /* 0x000fea000fffe03f */
[----:B------:R-:W-:Y:S02]  /*6f7f0*/  IMAD.MOV.U32 R54, RZ, RZ, R16 ;  /* 0x000000ffff367224 */ /* 0x000fe400078e0010 */
[----:B------:R-:W-:Y:S01]  /*6f800*/  IMAD.MOV.U32 R55, RZ, RZ, R17 ;  /* 0x000000ffff377224 */ /* 0x000fe200078e0011 */
[----:B------:R-:W-:Y:S01]  /*6f810*/  MOV R58, R18 ;  /* 0x00000012003a7202 */ /* 0x000fe20000000f00 */
[----:B------:R-:W-:-:S05]  /*6f820*/  IMAD.MOV.U32 R59, RZ, RZ, R19 ;  /* 0x000000ffff3b7224 */ /* 0x000fca00078e0013 */
[----:B------:R-:W-:Y:S01]  /*6f830*/  STL [R1+0x498c], R59 ;  /* 0x00498c3b01007387 */ /* 0x000fe20000100800 */
[----:B------:R-:W-:Y:S02]  /*6f840*/  STL [R1+0x4988], R58 ;  /* 0x0049883a01007387 */ /* 0x000fe40000100800 */
[----:B------:R-:W-:Y:S02]  /*6f850*/  STL [R1+0x4984], R55 ;  /* 0x0049843701007387 */ /* 0x000fe40000100800 */
[----:B------:R-:W-:Y:S01]  /*6f860*/  STL [R1+0x4980], R54 ;  /* 0x0049803601007387 */ /* 0x000fe20000100800 */
[C---:B---3--:R-:W-:Y:S11]  /*6f870*/  HMMA.1688.F32.TF32 R16, R248.reuse, R84, R28 ;  /* 0x00000054f810723c */ /* 0x048ff6000008101c */
[----:B------:R-:W-:Y:S11]  /*6f880*/  @!UPT UIADD3 URZ, URZ, URZ, URZ ;  /* 0x0000003f3f3ff290 */ /* 0x000ff6000fffe03f */
[----:B------:R-:W-:Y:S01]  /*6f890*/  @!UPT UIADD3 URZ, URZ, URZ, URZ ;  /* 0x0000003f3f3ff290 */ /* 0x000fe2000fffe03f */
[----:B------:R2:W-:Y:S01]  /*6f8a0*/  STL.64 [R1+0x450], R16 ;  /* 0x0004501001007387 */ /* 0x0005e20000100a00 */
[----:B------:R-:W-:Y:S02]  /*6f8b0*/  IMAD.MOV.U32 R50, RZ, RZ, R18 ;  /* 0x000000ffff327224 */ /* 0x000fe400078e0012 */
[----:B------:R-:W-:Y:S02]  /*6f8c0*/  IMAD.MOV.U32 R51, RZ, RZ, R19 ;  /* 0x000000ffff337224 */ /* 0x000fe400078e0013 */
[----:B------:R-:W3:Y:S01]  /*6f8d0*/  LDL.LU R28, [R1+0x32b0] ;  /* 0x0032b000011c7983 */ /* 0x000ee20000300800 */
[----:B------:R-:W3:Y:S01]  /*6f8e0*/  LDL.LU R29, [R1+0x32b4] ;  /* 0x0032b400011d7983 */ /* 0x000ee20000300800 */
[----:B------:R-:W3:Y:S02]  /*6f8f0*/  LDL.LU R30, [R1+0x32b8] ;  /* 0x0032b800011e7983 */ /* 0x000ee40000300800 */
[----:B------:R-:W3:Y:S01]  /*6f900*/  LDL.LU R31, [R1+0x32bc] ;  /* 0x0032bc00011f7983 */ /* 0x000ee20000300800 */
[C---:B--2---:R-:W-:Y:S01]  /*6f910*/  HMMA.1688.F32.TF32 R16, R248.reuse, R80, R232 ;  /* 0x00000050f810723c */ /* 0x044fe200000810e8 */
[----:B------:R1:W-:Y:S01]  /*6f920*/  STL [R1+0x4994], R51 ;  /* 0x0049943301007387 */ /* 0x0003e20000100800 */
[----:B------:R2:W-:Y:S11]  /*6f930*/  STL [R1+0x4990], R50 ;  /* 0x0049903201007387 */ /* 0x0005f60000100800 */
[----:B------:R-:W-:Y:S11]  /*6f940*/  @!UPT UIADD3 URZ, URZ, URZ, URZ ;  /* 0x0000003f3f3ff290 */ /* 0x000ff6000fffe03f */
[----:B------:R-:W-:Y:S02]  /*6f950*/  IMAD.MOV.U32 R59, RZ, RZ, R16 ;  /* 0x000000ffff3b7224 */ /* 0x000fe400078e0010 */
[----:B------:R-:W-:Y:S02]  /*6f960*/  IMAD.MOV.U32 R58, RZ, RZ, R17 ;  /* 0x000000ffff3a7224 */ /* 0x000fe400078e0011 */
[----:B------:R-:W-:Y:S01]  /*6f970*/  IMAD.MOV.U32 R55, RZ, RZ, R18 ;  /* 0x000000ffff377224 */ /* 0x000fe200078e0012 */
[----:B------:R-:W-:Y:S02]  /*6f980*/  MOV R54, R19 ;  /* 0x0000001300367202 */ /* 0x000fe40000000f00 */
[C---:B----4-:R-:W-:Y:S03]  /*6f990*/  HMMA.1688.F32.TF32 R16, R248.reuse, R76, R24 ;  /* 0x0000004cf810723c */ /* 0x050fe60000081018 */
[----:B------:R-:W-:Y:S01]  /*6f9a0*/  STL [R1+0x49a4], R54 ;  /* 0x0049a43601007387 */ /* 0x000fe20000100800 */
[----:B------:R-:W-:Y:S02]  /*6f9b0*/  STL [R1+0x49a0], R55 ;  /* 0x0049a03701007387 */ /* 0x000fe40000100800 */
[----:B------:R-:W-:Y:S02]  /*6f9c0*/  STL [R1+0x499c], R59 ;  /* 0x00499c3b01007387 */ /* 0x000fe40000100800 */
[----:B------:R-:W-:Y:S11]  /*6f9d0*/  STL [R1+0x4998], R58 ;  /* 0x0049983a01007387 */ /* 0x000ff60000100800 */
[----:B------:R-:W-:Y:S04]  /*6f9e0*/  @!UPT UIADD3 URZ, URZ, URZ, URZ ;  /* 0x0000003f3f3ff290 */ /* 0x000fe8000fffe03f */
[----:B------:R4:W-:Y:S01]  /*6f9f0*/  STL.64 [R1+0x430], R16 ;  /* 0x0004301001007387 */ /* 0x0009e20000100a00 */
[----:B------:R-:W3:Y:S02]  /*6fa00*/  LDL.LU R24, [R1+0x30] ;  /* 0x0000300001187983 */ /* 0x000ee40000300800 */
[----:B------:R-:W3:Y:S02]  /*6fa10*/  LDL.LU R25, [R1+0x34] ;  /* 0x0000340001197983 */ /* 0x000ee40000300800 */
[----:B------:R-:W3:Y:S01]  /*6fa20*/  LDL.LU R26, [R1+0x38] ;  /* 0x00003800011a7983 */ /* 0x000ee20000300800 */
[----:B------:R-:W3:Y:S01]  /*6fa30*/  LDL.LU R27, [R1+0x3c] ;  /* 0x00003c00011b7983 */ /* 0x000ee20000300800 */
[----:B-1----:R-:W-:Y:S02]  /*6fa40*/  IMAD.MOV.U32 R51, RZ, RZ, R18 ;  /* 0x000000ffff337224 */ /* 0x002fe400078e0012 */
[----:B--2---:R-:W-:Y:S02]  /*6fa50*/  IMAD.MOV.U32 R50, RZ, RZ, R19 ;  /* 0x000000ffff327224 */ /* 0x004fe400078e0013 */
[C---:B----4-:R-:W-:Y:S03]  /*6fa60*/  HMMA.1688.F32.TF32 R16, R248.reuse, R72, R228 ;  /* 0x00000048f810723c */ /* 0x050fe600000810e4 */
[----:B------:R-:W-:Y:S01]  /*6fa70*/  STL [R1+0x49ac], R50 ;  /* 0x0049ac3201007387 */ /* 0x000fe20000100800 */
[----:B------:R-:W-:Y:S02]  /*6fa80*/  STL [R1+0x49a8], R51 ;  /* 0x0049a83301007387 */ /* 0x000fe40000100800 */
[----:B------:R-:W2:Y:S02]  /*6fa90*/  LDL.LU R232, [R1+0x20] ;  /* 0x0000200001e87983 */ /* 0x000ea40000300800 */
[----:B------:R-:W2:Y:S01]  /*6faa0*/  LDL.LU R233, [R1+0x24] ;  /* 0x0000240001e97983 */ /* 0x000ea20000300800 */
[----:B------:R-:W2:Y:S01]  /*6fab0*/  LDL.LU R234, [R1+0x28] ;  /* 0x0000280001ea7983 */ /* 0x000ea20000300800 */
[----:B------:R-:W2:Y:S11]  /*6fac0*/  LDL.LU R235, [R1+0x2c] ;  /* 0x00002c0001eb7983 */ /* 0x000eb60000300800 */
[----:B------:R-:W-:Y:S03]  /*6fad0*/  @!UPT UIADD3 URZ, URZ, URZ, URZ ;  /* 0x0000003f3f3ff290 */ /* 0x000fe6000fffe03f */
[----:B------:R-:W-:Y:S02]  /*6fae0*/  IMAD.MOV.U32 R67, RZ, RZ, R19 ;  /* 0x000000ffff437224 */ /* 0x000fe400078e0013 */
[----:B------:R-:W-:Y:S02]  /*6faf0*/  IMAD.MOV.U32 R66, RZ, RZ, R18 ;  /* 0x000000ffff427224 */ /* 0x000fe400078e0012 */
[----:B------:R-:W-:Y:S02]  /*6fb00*/  IMAD.MOV.U32 R63, RZ, RZ, R17 ;  /* 0x000000ffff3f7224 */ /* 0x000fe400078e0011 */
[----:B------:R-:W-:Y:S01]  /*6fb10*/  IMAD.MOV.U32 R62, RZ, RZ, R16 ;  /* 0x000000ffff3e7224 */ /* 0x000fe200078e0010 */
[----:B------:R-:W-:Y:S01]  /*6fb20*/  STL [R1+0x49bc], R67 ;  /* 0x0049bc4301007387 */ /* 0x000fe20000100800 */
[----:B------:R-:W-:Y:S02]  /*6fb30*/  STL [R1+0x49b8], R66 ;  /* 0x0049b84201007387 */ /* 0x000fe40000100800 */
[----:B------:R1:W-:Y:S02]  /*6fb40*/  STL [R1+0x49b4], R63 ;  /* 0x0049b43f01007387 */ /* 0x0003e40000100800 */
[----:B------:R4:W-:Y:S01]  /*6fb50*/  STL [R1+0x49b0], R62 ;  /* 0x0049b03e01007387 */ /* 0x0009e20000100800 */
[----:B------:R-:W2:Y:S01]  /*6fb60*/  LDL.LU R228, [R1+0x10] ;  /* 0x0000100001e47983 */ /* 0x000ea20000300800 */
[----:B------:R-:W2:Y:S02]  /*6fb70*/  LDL.LU R229, [R1+0x14] ;  /* 0x0000140001e57983 */ /* 0x000ea40000300800 */
[----:B------:R-:W2:Y:S02]  /*6fb80*/  LDL.LU R230, [R1+0x18] ;  /* 0x0000180001e67983 */ /* 0x000ea40000300800 */
[----:B------:R-:W2:Y:S01]  /*6fb90*/  LDL.LU R231, [R1+0x1c] ;  /* 0x00001c0001e77983 */ /* 0x000ea20000300800 */
[C---:B---3--:R-:W-:Y:S01]  /*6fba0*/  HMMA.1688.F32.TF32 R16, R248.reuse, R68, R28 ;  /* 0x00000044f810723c */ /* 0x048fe2000008101c */
[----:B------:R-:W3:Y:S01]  /*6fbb0*/  LDL.LU R28, [R1] ;  /* 0x00000000011c7983 */ /* 0x000ee20000300800 */
[----:B------:R-:W3:Y:S02]  /*6fbc0*/  LDL.LU R29, [R1+0x4] ;  /* 0x00000400011d7983 */ /* 0x000ee40000300800 */
[----:B------:R-:W3:Y:S02]  /*6fbd0*/  LDL.LU R30, [R1+0x8] ;  /* 0x00000800011e7983 */ /* 0x000ee40000300800 */
[----:B------:R-:W3:Y:S11]  /*6fbe0*/  LDL.LU R31, [R1+0xc] ;  /* 0x00000c00011f7983 */ /* 0x000ef60000300800 */
[----:B------:R-:W-:Y:S07]  /*6fbf0*/  @!UPT UIADD3 URZ, URZ, URZ, URZ ;  /* 0x0000003f3f3ff290 */ /* 0x000fee000fffe03f */
[----:B------:R-:W-:Y:S02]  /*6fc00*/  IMAD.MOV.U32 R58, RZ, RZ, R19 ;  /* 0x000000ffff3a7224 */ /* 0x000fe400078e0013 */
[----:B------:R-:W-:Y:S02]  /*6fc10*/  IMAD.MOV.U32 R59, RZ, RZ, R18 ;  /* 0x000000ffff3b7224 */ /* 0x000fe400078e0012 */
[----:B------:R-:W-:Y:S01]  /*6fc20*/  IMAD.MOV.U32 R55, RZ, RZ, R17 ;  /* 0x000000ffff377224 */ /* 0x000fe200078e0011 */
[----:B------:R-:W-:Y:S01]  /*6fc30*/  MOV R54, R16 ;  /* 0x0000001000367202 */ /* 0x000fe20000000f00 */
[----:B------:R-:W-:Y:S01]  /*6fc40*/  STL [R1+0x49cc], R58 ;  /* 0x0049cc3a01007387 */ /* 0x000fe20000100800 */
[----:B------:R-:W-:Y:S02]  /*6fc50*/  STL [R1+0x49c8], R59 ;  /* 0x0049c83b01007387 */ /* 0x000fe40000100800 */
[----:B------:R1:W-:Y:S02]  /*6fc60*/  STL [R1+0x49c4], R55 ;  /* 0x0049c43701007387 */ /* 0x0003e40000100800 */
[----:B------:R1:W-:Y:S01]  /*6fc70*/  STL [R1+0x49c0], R54 ;  /* 0x0049c03601007387 */ /* 0x0003e20000100800 */
[C---:B------:R-:W-:Y:S01]  /*6fc80*/  HMMA.1688.F32.TF32 R16, R248.reuse, R64, R24 ;  /* 0x00000040f810723c */ /* 0x040fe20000081018 */
[----:B------:R-:W3:Y:S01]  /*6fc90*/  LDL.LU R24, [R1+0x2c20] ;  /* 0x002c200001187983 */ /* 0x000ee20000300800 */
[----:B------:R-:W3:Y:S02]  /*6fca0*/  LDL.LU R25, [R1+0x2c24] ;  /* 0x002c240001197983 */ /* 0x000ee40000300800 */
[----:B------:R-:W3:Y:S02]  /*6fcb0*/  LDL.LU R26, [R1+0x2c28] ;  /* 0x002c2800011a7983 */ /* 0x000ee40000300800 */
[----:B------:R-:W3:Y:S11]  /*6fcc0*/  LDL.LU R27, [R1+0x2c2c] ;  /* 0x002c2c00011b7983 */ /* 0x000ef60000300800 */
[----:B------:R-:W-:Y:S07]  /*6fcd0*/  @!UPT UIADD3 URZ, URZ, URZ, URZ ;  /* 0x0000003f3f3ff290 */ /* 0x000fee000fffe03f */
[----:B-1----:R-:W-:Y:S02]  /*6fce0*/  IMAD.MOV.U32 R63, RZ, RZ, R16 ;  /* 0x000000ffff3f7224 */ /* 0x002fe400078e0010 */
[----:B----4-:R-:W-:Y:S02]  /*6fcf0*/  IMAD.MOV.U32 R62, RZ, RZ, R17 ;  /* 0x000000ffff3e7224 */ /* 0x010fe400078e0011 */
[----:B------:R-:W-:Y:S01]  /*6fd00*/  IMAD.MOV.U32 R50, RZ, RZ, R18 ;  /* 0x000000ffff327224 */ /* 0x000fe200078e0012 */
[----:B------:R-:W-:Y:S02]  /*6fd10*/  MOV R51, R19 ;  /* 0x0000001300337202 */ /* 0x000fe40000000f00 */
[C---:B--2---:R-:W-:Y:S11]  /*6fd20*/  HMMA.1688.F32.TF32 R16, R248.reuse, R60, R232 ;  /* 0x0000003cf810723c */ /* 0x044ff600000810e8 */
[----:B------:R-:W-:Y:S11]  /*6fd30*/  @!UPT UIADD3 URZ, URZ, URZ, URZ ;  /* 0x0000003f3f3ff290 */ /* 0x000ff6000fffe03f */
[----:B------:R-:W-:Y:S02]  /*6fd40*/  @!UPT UIADD3 URZ, URZ, URZ, URZ ;  /* 0x0000003f3f3ff290 */ /* 0x000fe4000fffe03f */
[----:B------:R-:W-:Y:S02]  /*6fd50*/  IMAD.MOV.U32 R55, RZ, RZ, R16 ;  /* 0x000000ffff377224 */ /* 0x000fe400078e0010 */
[----:B------:R-:W-:Y:S02]  /*6fd60*/  IMAD.MOV.U32 R54, RZ, RZ, R17 ;  /* 0x000000ffff367224 */ /* 0x000fe400078e0011 */
[----:B------:R-:W-:Y:S02]  /*6fd70*/  IMAD.MOV.U32 R67, RZ, RZ, R18 ;  /* 0x000000ffff437224 */ /* 0x000fe400078e0012 */
[----:B------:R-:W-:Y:S02]  /*6fd80*/  IMAD.MOV.U32 R66, RZ, RZ, R19 ;  /* 0x000000ffff427224 */ /* 0x000fe400078e0013 */
[C---:B------:R-:W-:Y:S01]  /*6fd90*/  HMMA.1688.F32.TF32 R16, R248.reuse, R56, R228 ;  /* 0x00000038f810723c */ /* 0x040fe200000810e4 */
[----:B------:R-:W-:Y:S01]  /*6fda0*/  STL [R1+0x49dc], R51 ;  /* 0x0049dc3301007387 */ /* 0x000fe20000100800 */
[----:B------:R-:W-:Y:S02]  /*6fdb0*/  STL [R1+0x49d8], R50 ;  /* 0x0049d83201007387 */ /* 0x000fe40000100800 */
[----:B------:R-:W-:Y:S11]  /*6fdc0*/  STL [R1+0x49d4], R62 ;  /* 0x0049d43e01007387 */ /* 0x000ff60000100800 */
[----:B------:R-:W-:Y:S09]  /*6fdd0*/  @!UPT UIADD3 URZ, URZ, URZ, URZ ;  /* 0x0000003f3f3ff290 */ /* 0x000ff2000fffe03f */
[----:B------:R-:W-:Y:S02]  /*6fde0*/  IMAD.MOV.U32 R70, RZ, RZ, R16 ;  /* 0x000000ffff467224 */ /* 0x000fe400078e0010 */
[----:B------:R-:W-:Y:S01]  /*6fdf0*/  IMAD.MOV.U32 R71, RZ, RZ, R17 ;  /* 0x000000ffff477224 */ /* 0x000fe200078e0011 */
[----:B------:R-:W-:Y:S01]  /*6fe00*/  MOV R74, R18 ;  /* 0x00000012004a7202 */ /* 0x000fe20000000f00 */
[----:B------:R-:W-:Y:S01]  /*6fe10*/  IMAD.MOV.U32 R75, RZ, RZ, R19 ;  /* 0x000000ffff4b7224 */ /* 0x000fe200078e0013 */
[----:B------:R1:W-:Y:S01]  /*6fe20*/  STL [R1+0x49d0], R63 ;  /* 0x0049d03f01007387 */ /* 0x0003e20000100800 */
[----:B------:R-:W-:Y:S02]  /*6fe30*/  STL [R1+0x49ec], R66 ;  /* 0x0049ec4201007387 */ /* 0x000fe40000100800 */
[----:B------:R-:W-:Y:S02]  /*6fe40*/  STL [R1+0x49e8], R67 ;  /* 0x0049e84301007387 */ /* 0x000fe40000100800 */
[----:B------:R2:W-:Y:S01]  /*6fe50*/  STL [R1+0x49e4], R54 ;  /* 0x0049e43601007387 */ /* 0x0005e20000100800 */
[----:B------:R4:W-:Y:S01]  /*6fe60*/  STL [R1+0x49e0], R55 ;  /* 0x0049e03701007387 */ /* 0x0009e20000100800 */
[----:B------:R-:W-:Y:S02]  /*6fe70*/  STL [R1+0x49fc], R75 ;  /* 0x0049fc4b01007387 */ /* 0x000fe40000100800 */
[----:B------:R-:W-:Y:S02]  /*6fe80*/  STL [R1+0x49f8], R74 ;  /* 0x0049f84a01007387 */ /* 0x000fe40000100800 */
[----:B------:R1:W-:Y:S01]  /*6fe90*/  STL [R1+0x49f4], R71 ;  /* 0x0049f44701007387 */ /* 0x0003e20000100800 */
[----:B------:R1:W-:Y:S01]  /*6fea0*/  STL [R1+0x49f0], R70 ;  /* 0x0049f04601007387 */ /* 0x0003e20000100800 */
[C---:B---3--:R-:W-:Y:S11]  /*6feb0*/  HMMA.1688.F32.TF32 R16, R248.reuse, R52, R28 ;  /* 0x00000034f810723c */ /* 0x048ff6000008101c */
[----:B------:R-:W-:Y:S11]  /*6fec0*/  @!UPT UIADD3 URZ, URZ, URZ, URZ ;  /* 0x0000003f3f3ff290 */ /* 0x000ff6000fffe03f */
[----:B------:R-:W-:Y:S02]  /*6fed0*/  @!UPT UIADD3 URZ, URZ, URZ, URZ ;  /* 0x0000003f3f3ff290 */ /* 0x000fe4000fffe03f */
[----:B------:R-:W-:Y:S02]  /*6fee0*/  IMAD.MOV.U32 R59, RZ, RZ, R19 ;  /* 0x000000ffff3b7224 */ /* 0x000fe400078e0013 */
[----:B------:R-:W-:Y:S02]  /*6fef0*/  IMAD.MOV.U32 R58, RZ, RZ, R18 ;  /* 0x000000ffff3a7224 */ /* 0x000fe400078e0012 */
[----:B-1----:R-:W-:Y:S02]  /*6ff00*/  IMAD.MOV.U32 R63, RZ, RZ, R17 ;  /* 0x000000ffff3f7224 */ /* 0x002fe400078e0011 */
        /* <DEDUP_REMOVED lines=9> */
[----:B------:R-:W-:Y:S01]  /*6ffa0*/  HMMA.1688.F32.TF32 R248, R248, R48, R24 ;  /* 0x00000030f8f8723c */ /* 0x000fe20000081018 */
[----:B------:R-:W2:Y:S06]  /*6ffb0*/  LDL.LU R24, [R1+0x3240] ;  /* 0x0032400001187983 */ /* 0x000eac0000300800 */
[----:B------:R-:W-:Y:S01]  /*6ffc0*/  IMAD.MOV.U32 R25, RZ, RZ, R12 ;  /* 0x000000ffff197224 */ /* 0x000fe200078e000c */
[----:B------:R-:W-:Y:S01]  /*6ffd0*/  MOV R26, R13 ;  /* 0x0000000d001a7202 */ /* 0x000fe20000000f00 */
[----:B------:R-:W2:Y:S01]  /*6ffe0*/  LDL.LU R12, [R1+0x4cf8] ;  /* 0x004cf800010c7983 */ /* 0x000ea20000300800 */
[----:B------:R-:W2:Y:S02]  /*6fff0*/  LDL.LU R13, [R1+0x4cf4] ;  /* 0x004cf400010d7983 */ /* 0x000ea40000300800 */
[----:B------:R-:W-:-:S02]  /*70000*/  IMAD.MOV.U32 R27, RZ, RZ, R244 ;  /* 0x000000ffff1b7224 */ /* 0x000fc400078e00f4 */
        /* <DEDUP_REMOVED lines=10> */
[----:B------:R-:W4:Y:S02]  /*700b0*/  LDL.LU R233, [R1+0x3274] ;  /* 0x0032740001e97983 */ /* 0x000f240000300800 */
[----:B------:R-:W4:Y:S02]  /*700c0*/  LDL.LU R234, [R1+0x3278] ;  /* 0x0032780001ea7983 */ /* 0x000f240000300800 */
[----:B------:R-:W-:-:S02]  /*700d0*/  IMAD.MOV.U32 R28, RZ, RZ, R245 ;  /* 0x000000ffff1c7224 */ /* 0x000fc400078e00f5 */
[----:B------:R-:W-:Y:S02]  /*700e0*/  IMAD.MOV.U32 R29, RZ, RZ, R246 ;  /* 0x000000ffff1d7224 */ /* 0x000fe400078e00f6 */
[----:B------:R-:W-:Y:S02]  /*700f0*/  IMAD.MOV.U32 R30, RZ, RZ, R247 ;  /* 0x000000ffff1e7224 */ /* 0x000fe400078e00f7 */
[----:B--2---:R-:W-:Y:S02]  /*70100*/  IMAD.MOV.U32 R235, RZ, RZ, R244 ;  /* 0x000000ffffeb7224 */ /* 0x004fe400078e00f4 */
[----:B------:R-:W2:Y:S01]  /*70110*/  LDL.LU R244, [R1+0x4cec] ;  /* 0x004cec0001f47983 */ /* 0x000ea20000300800 */
[----:B------:R-:W2:Y:S02]  /*70120*/  LDL.LU R245, [R1+0x4ce8] ;  /* 0x004ce80001f57983 */ /* 0x000ea40000300800 */
[----:B------:R-:W2:Y:S02]  /*70130*/  LDL.LU R246, [R1+0x4ce4] ;  /* 0x004ce40001f67983 */ /* 0x000ea40000300800 */
[----:B------:R-:W2:Y:S01]  /*70140*/  LDL.LU R247, [R1+0x4ce0] ;  /* 0x004ce00001f77983 */ /* 0x000ea20000300800 */
[----:B------:R-:W2:Y:S01]  /*70150*/  LDL.LU R31, [R1+0x325c] ;  /* 0x00325c00011f7983 */ /* 0x000ea20000300800 */
[----:B------:R-:W2:Y:S02]  /*70160*/  LDL.LU R228, [R1+0x3260] ;  /* 0x0032600001e47983 */ /* 0x000ea40000300800 */
[----:B------:R-:W2:Y:S01]  /*70170*/  LDL.LU R229, [R1+0x3264] ;  /* 0x0032640001e57983 */ /* 0x000ea20000300800 */
[C---:B---3--:R-:W-:Y:S11]  /*70180*/  HMMA.1688.F32.TF32 R16, R8.reuse, R36, R16 ;  /* 0x000000240810723c */ /* 0x048ff60000081010 */
[----:B------:R-:W-:Y:S11]  /*70190*/  @!UPT UIADD3 URZ, URZ, URZ, URZ ;  /* 0x0000003f3f3ff290 */ /* 0x000ff6000fffe03f */
[----:B------:R-:W-:Y:S02]  /*701a0*/  @!UPT UIADD3 URZ, URZ, URZ, URZ ;  /* 0x0000003f3f3ff290 */ /* 0x000fe4000fffe03f */
[----:B------:R-:W-:Y:S02]  /*701b0*/  IMAD.MOV.U32 R78, RZ, RZ, R16 ;  /* 0x000000ffff4e7224 */ /* 0x000fe400078e0010 */
[----:B------:R-:W-:Y:S01]  /*701c0*/  IMAD.MOV.U32 R79, RZ, RZ, R17 ;  /* 0x000000ffff4f7224 */ /* 0x000fe200078e0011 */
[----:B------:R-:W-:Y:S01]  /*701d0*/  MOV R82, R18 ;  /* 0x0000001200527202 */ /* 0x000fe20000000f00 */
[----:B------:R-:W-:Y:S02]  /*701e0*/  IMAD.MOV.U32 R83, RZ, RZ, R19 ;  /* 0x000000ffff537224 */ /* 0x000fe400078e0013 */
[C---:B------:R-:W-:Y:S01]  /*701f0*/  HMMA.1688.F32.TF32 R16, R8.reuse, R32, R20 ;  /* 0x000000200810723c */ /* 0x040fe20000081014 */
[----:B------:R-:W-:Y:S01]  /*70200*/  IMAD.MOV.U32 R230, RZ, RZ, R13 ;  /* 0x000000ffffe67224 */ /* 0x000fe200078e000d */
[----:B------:R-:W-:Y:S01]  /*70210*/  MOV R231, R12 ;  /* 0x0000000c00e77202 */ /* 0x000fe20000000f00 */
[----:B------:R3:W-:Y:S11]  /*70220*/  STL [R1+0x4a14], R250 ;  /* 0x004a14fa01007387 */ /* 0x0007f60000100800 */
[----:B------:R-:W-:Y:S10]  /*70230*/  @!UPT UIADD3 URZ, URZ, URZ, URZ ;  /* 0x0000003f3f3ff290 */ /* 0x000ff4000fffe03f */
[----:B------:R-:W-:Y:S02]  /*70240*/  IMAD.MOV.U32 R54, RZ, RZ, R16 ;  /* 0x000000ffff367224 */ /* 0x000fe400078e0010 */
[----:B----4-:R-:W-:Y:S02]  /*70250*/  IMAD.MOV.U32 R55, RZ, RZ, R17 ;  /* 0x000000ffff377224 */ /* 0x010fe400078e0011 */
[----:B------:R-:W-:Y:S02]  /*70260*/  IMAD.MOV.U32 R51, RZ, RZ, R18 ;  /* 0x000000ffff337224 */ /* 0x000fe400078e0012 */
[----:B------:R-:W-:Y:S02]  /*70270*/  IMAD.MOV.U32 R50, RZ, RZ, R19 ;  /* 0x000000ffff327224 */ /* 0x000fe400078e0013 */
[----:B------:R-:W-:Y:S01]  /*70280*/  IMAD.MOV.U32 R114, RZ, RZ, R160 ;  /* 0x000000ffff727224 */ /* 0x000fe200078e00a0 */
[----:B------:R-:W-:Y:S01]  /*70290*/  HMMA.1688.F32.TF32 R16, R8, R156, R232 ;  /* 0x0000009c0810723c */ /* 0x000fe200000810e8 */
[----:B------:R-:W-:-:S02]  /*702a0*/  IMAD.MOV.U32 R130, RZ, RZ, R161 ;  /* 0x000000ffff827224 */ /* 0x000fc400078e00a1 */
[----:B------:R-:W-:Y:S01]  /*702b0*/  IMAD.MOV.U32 R134, RZ, RZ, R162 ;  /* 0x000000ffff867224 */ /* 0x000fe200078e00a2 */
[----:B------:R-:W-:Y:S01]  /*702c0*/  MOV R135, R163 ;  /* 0x000000a300877202 */ /* 0x000fe20000000f00 */
[----:B------:R-:W-:Y:S04]  /*702d0*/  LDS R12, [R3+0x10100] ;  /* 0x01010000030c7984 */ /* 0x000fe80000000800 */
[----:B------:R-:W4:Y:S11]  /*702e0*/  LDS R13, [R4+0x10100] ;  /* 0x01010000040d7984 */ /* 0x000f360000000800 */
[----:B------:R-:W-:Y:S04]  /*702f0*/  @!UPT UIADD3 URZ, URZ, URZ, URZ ;  /* 0x0000003f3f3ff290 */ /* 0x000fe8000fffe03f */
[----:B------:R-:W-:Y:S01]  /*70300*/  IMAD.MOV.U32 R71, RZ, RZ, R16 ;  /* 0x000000ffff477224 */ /* 0x000fe200078e0010 */
[----:B------:R-:W-:Y:S01]  /*70310*/  MOV R70, R17 ;  /* 0x0000001100467202 */ /* 0x000fe20000000f00 */
[----:B------:R-:W-:Y:S02]  /*70320*/  IMAD.MOV.U32 R66, RZ, RZ, R18 ;  /* 0x000000ffff427224 */ /* 0x000fe400078e0012 */
[----:B------:R-:W-:Y:S01]  /*70330*/  IMAD.MOV.U32 R67, RZ, RZ, R19 ;  /* 0x000000ffff437224 */ /* 0x000fe200078e0013 */
[----:B------:R1:W-:Y:S01]  /*70340*/  STL [R1+0x4a10], R251 ;  /* 0x004a10fb01007387 */ /* 0x0003e20000100800 */
[C---:B------:R-:W-:Y:S11]  /*70350*/  HMMA.1688.F32.TF32 R160, R8.reuse, R40, R224 ;  /* 0x0000002808a0723c */ /* 0x040ff600000810e0 */
[----:B------:R-:W-:Y:S11]  /*70360*/  @!UPT UIADD3 URZ, URZ, URZ, URZ ;  /* 0x0000003f3f3ff290 */ /* 0x000ff6000fffe03f */
[----:B------:R-:W-:Y:S02]  /*70370*/  @!UPT UIADD3 URZ, URZ, URZ, URZ ;  /* 0x0000003f3f3ff290 */ /* 0x000fe4000fffe03f */
[----:B------:R-:W-:Y:S02]  /*70380*/  IMAD.MOV.U32 R86, RZ, RZ, R160 ;  /* 0x000000ffff567224 */ /* 0x000fe400078e00a0 */
[----:B------:R-:W-:Y:S02]  /*70390*/  IMAD.MOV.U32 R98, RZ, RZ, R161 ;  /* 0x000000ffff627224 */ /* 0x000fe400078e00a1 */
[----:B------:R-:W-:Y:S01]  /*703a0*/  IMAD.MOV.U32 R99, RZ, RZ, R162 ;  /* 0x000000ffff637224 */ /* 0x000fe200078e00a2 */
[C---:B--2---:R-:W-:Y:S08]  /*703b0*/  HMMA.1688.F32.TF32 R16, R8.reuse, R152, R228 ;  /* 0x000000980810723c */ /* 0x044ff000000810e4 */
[C---:B------:R-:W-:Y:S11]  /*703c0*/  HMMA.1688.F32.TF32 R244, R8.reuse, R44, R244 ;  /* 0x0000002c08f4723c */ /* 0x040ff600000810f4 */
[----:B------:R-:W-:Y:S05]  /*703d0*/  @!UPT UIADD3 URZ, URZ, URZ, URZ ;  /* 0x0000003f3f3ff290 */ /* 0x000fea000fffe03f */
[----:B------:R-:W-:Y:S02]  /*703e0*/  IMAD.MOV.U32 R95, RZ, RZ, R16 ;  /* 0x000000ffff5f7224 */ /* 0x000fe400078e0010 */
[----:B------:R-:W-:Y:S02]  /*703f0*/  IMAD.MOV.U32 R87, RZ, RZ, R17 ;  /* 0x000000ffff577224 */ /* 0x000fe400078e0011 */
[----:B------:R-:W-:Y:S02]  /*70400*/  IMAD.MOV.U32 R90, RZ, RZ, R18 ;  /* 0x000000ffff5a7224 */ /* 0x000fe400078e0012 */
[----:B------:R-:W-:Y:S02]  /*70410*/  IMAD.MOV.U32 R91, RZ, RZ, R19 ;  /* 0x000000ffff5b7224 */ /* 0x000fe400078e0013 */
[C---:B------:R-:W-:Y:S01]  /*70420*/  HMMA.1688.F32.TF32 R16, R8.reuse, R120, R28 ;  /* 0x000000780810723c */ /* 0x040fe2000008101c */
[----:B------:R-:W-:Y:S01]  /*70430*/  STL.64 [R1+0x4af8], R246 ;  /* 0x004af8f601007387 */ /* 0x000fe20000100a00 */
[----:B------:R2:W-:Y:S02]  /*70440*/  STL.64 [R1+0x4af0], R244 ;  /* 0x004af0f401007387 */ /* 0x0005e40000100a00 */
[----:B------:R-:W-:Y:S02]  /*70450*/  STL.64 [R1+0x4cd8], R158 ;  /* 0x004cd89e01007387 */ /* 0x000fe40000100a00 */
[----:B------:R1:W-:Y:S01]  /*70460*/  STL.64 [R1+0x4cd0], R156 ;  /* 0x004cd09c01007387 */ /* 0x0003e20000100a00 */
[----:B------:R-:W-:Y:S01]  /*70470*/  STL.64 [R1+0x4cc8], R154 ;  /* 0x004cc89a01007387 */ /* 0x000fe20000100a00 */
[----:B------:R1:W-:Y:S11]  /*70480*/  STL.64 [R1+0x4cc0], R152 ;  /* 0x004cc09801007387 */ /* 0x0003f60000100a00 */
[----:B------:R-:W-:Y:S05]  /*70490*/  @!UPT UIADD3 URZ, URZ, URZ, URZ ;  /* 0x0000003f3f3ff290 */ /* 0x000fea000fffe03f */
[----:B-1----:R-:W-:Y:S01]  /*704a0*/  MOV R63, R16 ;  /* 0x00000010003f7202 */ /* 0x002fe20000000f00 */
[----:B------:R-:W-:Y:S02]  /*704b0*/  IMAD.MOV.U32 R62, RZ, RZ, R17 ;  /* 0x000000ffff3e7224 */ /* 0x000fe400078e0011 */
[----:B------:R-:W-:Y:S02]  /*704c0*/  IMAD.MOV.U32 R75, RZ, RZ, R18 ;  /* 0x000000ffff4b7224 */ /* 0x000fe400078e0012 */
[----:B------:R-:W-:Y:S02]  /*704d0*/  IMAD.MOV.U32 R74, RZ, RZ, R19 ;  /* 0x000000ffff4a7224 */ /* 0x000fe400078e0013 */
[----:B------:R-:W-:Y:S01]  /*704e0*/  HMMA.1688.F32.TF32 R16, R8, R116, R24 ;  /* 0x000000740810723c */ /* 0x000fe20000081018 */
        /* <DEDUP_REMOVED lines=11> */
[----:B------:R-:W4:Y:S06]  /*705a0*/  LDL.LU R23, [R1+0x30dc] ;  /* 0x0030dc0001177983 */ /* 0x000f2c0000300800 */
[----:B---3--:R-:W-:-:S02]  /*705b0*/  IMAD.MOV.U32 R250, RZ, RZ, R16 ;  /* 0x000000fffffa7224 */ /* 0x008fc400078e0010 */
[----:B------:R-:W-:Y:S01]  /*705c0*/  IMAD.MOV.U32 R251, RZ, RZ, R17 ;  /* 0x000000fffffb7224 */ /* 0x000fe200078e0011 */
[----:B------:R-:W3:Y:S01]  /*705d0*/  LDL.LU R16, [R1+0x30e0] ;  /* 0x0030e00001107983 */ /* 0x000ee20000300800 */
[----:B------:R-:W-:Y:S02]  /*705e0*/  IMAD.MOV.U32 R59, RZ, RZ, R18 ;  /* 0x000000ffff3b7224 */ /* 0x000fe400078e0012 */
[----:B------:R-:W3:Y:S01]  /*705f0*/  LDL.LU R17, [R1+0x30e4] ;  /* 0x0030e40001117983 */ /* 0x000ee20000300800 */
[----:B------:R-:W-:Y:S01]  /*70600*/  MOV R58, R19 ;  /* 0x00000013003a7202 */ /* 0x000fe20000000f00 */
        /* <DEDUP_REMOVED lines=58> */
[----:B--2---:R-:W2:Y:S02]  /*709b0*/  LDL.LU R244, [R1+0x3220] ;  /* 0x0032200001f47983 */ /* 0x004ea40000300800 */
[----:B------:R-:W2:Y:S01]  /*709c0*/  LDL.LU R245, [R1+0x3224] ;  /* 0x0032240001f57983 */ /* 0x000ea20000300800 */
[----:B------:R-:W2:Y:S01]  /*709d0*/  LDL.LU R246, [R1+0x3228] ;  /* 0x0032280001f67983 */ /* 0x000ea20000300800 */
[----:B------:R-:W2:Y:S02]  /*709e0*/  LDL.LU R247, [R1+0x322c] ;  /* 0x00322c0001f77983 */ /* 0x000ea40000300800 */
[----:B------:R-:W2:Y:S02]  /*709f0*/  LDL.LU R156, [R1+0x3230] ;  /* 0x00323000019c7983 */ /* 0x000ea40000300800 */
[----:B------:R-:W2:Y:S01]  /*70a00*/  LDL.LU R157, [R1+0x3234] ;  /* 0x00323400019d7983 */ /* 0x000ea20000300800 */
[----:B------:R-:W2:Y:S01]  /*70a10*/  LDL.LU R158, [R1+0x3238] ;  /* 0x00323800019e7983 */ /* 0x000ea20000300800 */
[----:B------:R-:W2:Y:S02]  /*70a20*/  LDL.LU R159, [R1+0x323c] ;  /* 0x00323c00019f7983 */ /* 0x000ea40000300800 */
[----:B------:R-:W3:Y:S02]  /*70a30*/  LDL.LU R160, [R1+0x31f0] ;  /* 0x0031f00001a07983 */ /* 0x000ee40000300800 */
[----:B------:R-:W3:Y:S02]  /*70a40*/  LDL.LU R161, [R1+0x31f4] ;  /* 0x0031f40001a17983 */ /* 0x000ee40000300800 */
[----:B------:R-:W-:Y:S01]  /*70a50*/  IMAD.MOV.U32 R94, RZ, RZ, R163 ;  /* 0x000000ffff5e7224 */ /* 0x000fe200078e00a3 */
        /* <DEDUP_REMOVED lines=26> */
[----:B------:R-:W-:Y:S02]  /*70c00*/  STL.64 [R1+0x4b08], R250 ;  /* 0x004b08fa01007387 */ /* 0x000fe40000100a00 */
[----:B------:R-:W-:Y:S01]  /*70c10*/  STL.64 [R1+0x4b00], R248 ;  /* 0x004b00f801007387 */ /* 0x000fe20000100a00 */
[C---:B--2---:R-:W-:Y:S08]  /*70c20*/  HMMA.1688.F32.TF32 R152, R8.reuse, R148, R156 ;  /* 0x000000940898723c */ /* 0x044ff0000008109c */
[C---:B------:R-:W-:Y:S08]  /*70c30*/  HMMA.1688.F32.TF32 R244, R8.reuse, R144, R244 ;  /* 0x0000009008f4723c */ /* 0x040ff000000810f4 */
[C---:B---3--:R-:W-:Y:S07]  /*70c40*/  HMMA.1688.F32.TF32 R156, R8.reuse, R140, R236 ;  /* 0x0000008c089c723c */ /* 0x048fee00000810ec */
[----:B------:R-:W-:Y:S01]  /*70c50*/  STL.64 [R1+0x390], R152 ;  /* 0x0003909801007387 */ /* 0x000fe20000100a00 */
[----:B------:R1:W-:Y:S02]  /*70c60*/  STL.64 [R1+0x398], R154 ;  /* 0x0003989a01007387 */ /* 0x0003e40000100a00 */
[C---:B-1----:R-:W-:Y:S05]  /*70c70*/  HMMA.1688.F32.TF32 R152, R8.reuse, R136, R240 ;  /* 0x000000880898723c */ /* 0x042fea00000810f0 */
[----:B------:R-:W-:Y:S01]  /*70c80*/  STL.64 [R1+0x380], R244 ;  /* 0x000380f401007387 */ /* 0x000fe20000100a00 */
[----:B------:R-:W-:Y:S02]  /*70c90*/  STL.64 [R1+0x388], R246 ;  /* 0x000388f601007387 */ /* 0x000fe40000100a00 */
[C---:B----4-:R-:W-:Y:S05]  /*70ca0*/  HMMA.1688.F32.TF32 R160, R8.reuse, R132, R160 ;  /* 0x0000008408a0723c */ /* 0x050fea00000810a0 */
[----:B------:R-:W-:Y:S01]  /*70cb0*/  STL.64 [R1+0x370], R156 ;  /* 0x0003709c01007387 */ /* 0x000fe20000100a00 */
[----:B------:R1:W-:Y:S02]  /*70cc0*/  STL.64 [R1+0x378], R158 ;  /* 0x0003789e01007387 */ /* 0x0003e40000100a00 */
[C---:B-1----:R-:W-:Y:S07]  /*70cd0*/  HMMA.1688.F32.TF32 R156, R8.reuse, R128, R164 ;  /* 0x00000080089c723c */ /* 0x042fee00000810a4 */
[----:B------:R-:W-:Y:S01]  /*70ce0*/  STL.64 [R1+0x360], R152 ;  /* 0x0003609801007387 */ /* 0x000fe20000100a00 */
[----:B------:R1:W-:Y:S02]  /*70cf0*/  STL.64 [R1+0x368], R154 ;  /* 0x0003689a01007387 */ /* 0x0003e40000100a00 */
[C---:B-1----:R-:W-:Y:S05]  /*70d00*/  HMMA.1688.F32.TF32 R152, R8.reuse, R124, R168 ;  /* 0x0000007c0898723c */ /* 0x042fea00000810a8 */
[----:B------:R-:W-:Y:S01]  /*70d10*/  STL.64 [R1+0x350], R160 ;  /* 0x000350a001007387 */ /* 0x000fe20000100a00 */
[----:B------:R1:W-:Y:S07]  /*70d20*/  STL.64 [R1+0x358], R162 ;  /* 0x000358a201007387 */ /* 0x0003ee0000100a00 */
[----:B------:R-:W-:Y:S02]  /*70d30*/  STL.64 [R1+0x340], R156 ;  /* 0x0003409c01007387 */ /* 0x000fe40000100a00 */
[----:B------:R2:W-:Y:S01]  /*70d40*/  STL.64 [R1+0x348], R158 ;  /* 0x0003489e01007387 */ /* 0x0005e20000100a00 */
[C---:B-1----:R-:W-:Y:S08]  /*70d50*/  HMMA.1688.F32.TF32 R160, R8.reuse, R112, R172 ;  /* 0x0000007008a0723c */ /* 0x042ff000000810ac */
[C---:B--2---:R-:W-:Y:S01]  /*70d60*/  HMMA.1688.F32.TF32 R156, R8.reuse, R108, R176 ;  /* 0x0000006c089c723c */ /* 0x044fe200000810b0 */
[----:B------:R-:W-:Y:S01]  /*70d70*/  STL.64 [R1+0x330], R152 ;  /* 0x0003309801007387 */ /* 0x000fe20000100a00 */
[----:B------:R1:W-:Y:S06]  /*70d80*/  STL.64 [R1+0x338], R154 ;  /* 0x0003389a01007387 */ /* 0x0003ec0000100a00 */
[C---:B-1----:R-:W-:Y:S07]  /*70d90*/  HMMA.1688.F32.TF32 R152, R8.reuse, R104, R180 ;  /* 0x000000680898723c */ /* 0x042fee00000810b4 */
        /* <DEDUP_REMOVED lines=31> */
[C---:B------:R-:W-:Y:S08]  /*70f90*/  HMMA.1688.F32.TF32 R20, R8.reuse, R52, R20 ;  /* 0x000000340814723c */ /* 0x040ff00000081014 */
[C---:B-1----:R-:W-:Y:S08]  /*70fa0*/  HMMA.1688.F32.TF32 R160, R8.reuse, R64, R220 ;  /* 0x0000004008a0723c */ /* 0x042ff000000810dc */
[C---:B--2---:R-:W-:Y:S01]  /*70fb0*/  HMMA.1688.F32.TF32 R156, R8.reuse, R60, R224 ;  /* 0x0000003c089c723c */ /* 0x044fe200000810e0 */
[----:B------:R-:W-:Y:S01]  /*70fc0*/  STL.64 [R1+0xa0], R152 ;  /* 0x0000a09801007387 */ /* 0x000fe20000100a00 */
[----:B------:R1:W-:Y:S06]  /*70fd0*/  STL.64 [R1+0xa8], R154 ;  /* 0x0000a89a01007387 */ /* 0x0003ec0000100a00 */
[C---:B-1----:R-:W-:Y:S08]  /*70fe0*/  HMMA.1688.F32.TF32 R152, R8.reuse, R56, R16 ;  /* 0x000000380898723c */ /* 0x042ff00000081010 */
[----:B------:R-:W-:Y:S08]  /*70ff0*/  HMMA.1688.F32.TF32 R16, R8, R48, R232 ;  /* 0x000000300810723c */ /* 0x000ff000000810e8 */
[C---:B------:R-:W-:Y:S01]  /*71000*/  HMMA.1688.F32.TF32 R8, R12.reuse, R44, R228 ;  /* 0x0000002c0c08723c */ /* 0x040fe200000810e4 */
[----:B------:R-:W-:Y:S01]  /*71010*/  STL.64 [R1+0x90], R160 ;  /* 0x000090a001007387 */ /* 0x000fe20000100a00 */
[----:B------:R-:W-:Y:S02]  /*71020*/  STL.64 [R1+0x98], R162 ;  /* 0x000098a201007387 */ /* 0x000fe40000100a00 */
[----:B------:R-:W-:Y:S02]  /*71030*/  STL.64 [R1+0x80], R156 ;  /* 0x0000809c01007387 */ /* 0x000fe40000100a00 */
[----:B------:R-:W-:Y:S01]  /*71040*/  STL.64 [R1+0x88], R158 ;  /* 0x0000889e01007387 */ /* 0x000fe20000100a00 */
[----:B------:R-:W-:Y:S04]  /*71050*/  LDS R228, [R3+0x10180] ;  /* 0x0101800003e47984 */ /* 0x000fe80000000800 */
[----:B------:R-:W-:Y:S04]  /*71060*/  LDS R230, [R3+0x12180] ;  /* 0x0121800003e67984 */ /* 0x000fe80000000800 */
[----:B------:R-:W-:Y:S04]  /*71070*/  LDS R229, [R4+0x10180] ;  /* 0x0101800004e57984 */ /* 0x000fe80000000800 */
[----:B------:R-:W1:Y:S04]  /*71080*/  LDS R231, [R4+0x12180] ;  /* 0x0121800004e77984 */ /* 0x000e680000000800 */
[----:B------:R-:W-:Y:S01]  /*71090*/  STL.64 [R1+0x70], R152 ;  /* 0x0000709801007387 */ /* 0x000fe20000100a00 */
[----:B------:R-:W-:Y:S02]  /*710a0*/  STL.64 [R1+0x78], R154 ;  /* 0x0000789a01007387 */ /* 0x000fe40000100a00 */
[----:B------:R-:W-:Y:S02]  /*710b0*/  STL.64 [R1+0x60], R20 ;  /* 0x0000601401007387 */ /* 0x000fe40000100a00 */
[----:B------:R-:W-:Y:S01]  /*710c0*/  STL.64 [R1+0x68], R22 ;  /* 0x0000681601007387 */ /* 0x000fe20000100a00 */
[----:B------:R-:W-:Y:S01]  /*710d0*/  STL.64 [R1+0x50], R16 ;  /* 0x0000501001007387 */ /* 0x000fe20000100a00 */
[----:B------:R2:W-:Y:S02]  /*710e0*/  STL.64 [R1+0x58], R18 ;  /* 0x0000581201007387 */ /* 0x0005e40000100a00 */
[----:B------:R-:W-:Y:S02]  /*710f0*/  STL.64 [R1+0x40], R8 ;  /* 0x0000400801007387 */ /* 0x000fe40000100a00 */
[----:B------:R3:W-:Y:S01]  /*71100*/  STL.64 [R1+0x48], R10 ;  /* 0x0000480a01007387 */ /* 0x0007e20000100a00 */
[C---:B--2---:R-:W-:Y:S08]  /*71110*/  HMMA.1688.F32.TF32 R16, R12.reuse, R40, R28 ;  /* 0x000000280c10723c */ /* 0x044ff0000008101c */
[C---:B---3--:R-:W-:Y:S01]  /*71120*/  HMMA.1688.F32.TF32 R8, R12.reuse, R36, R24 ;  /* 0x000000240c08723c */ /* 0x048fe20000081018 */
[----:B------:R-:W2:Y:S11]  /*71130*/  LDL.LU R28, [R1+0x2f00] ;  /* 0x002f0000011c7983 */ /* 0x000eb60000300800 */
[----:B------:R-:W-:Y:S03]  /*71140*/  @!UPT UIADD3 URZ, URZ, URZ, URZ ;  /* 0x0000003f3f3ff290 */ /* 0x000fe6000fffe03f */
[----:B------:R3:W-:Y:S01]  /*71150*/  STL.64 [R1+0x310], R16 ;  /* 0x0003101001007387 */ /* 0x0007e20000100a00 */
[----:B------:R4:W-:Y:S07]  /*71160*/  STL.64 [R1+0x318], R18 ;  /* 0x0003181201007387 */ /* 0x0009ee0000100a00 */
[----:B------:R1:W-:Y:S02]  /*71170*/  STL.64 [R1+0x300], R8 ;  /* 0x0003000801007387 */ /* 0x0003e40000100a00 */
[----:B------:R1:W-:Y:S01]  /*71180*/  STL.64 [R1+0x308], R10 ;  /* 0x0003080a01007387 */ /* 0x0003e20000100a00 */
[----:B------:R-:W2:Y:S01]  /*71190*/  LDL.LU R29, [R1+0x2f04] ;  /* 0x002f0400011d7983 */ /* 0x000ea20000300800 */
[----:B------:R-:W2:Y:S02]  /*711a0*/  LDL.LU R30, [R1+0x2f08] ;  /* 0x002f0800011e7983 */ /* 0x000ea40000300800 */
[----:B------:R-:W2:Y:S02]  /*711b0*/  LDL.LU R31, [R1+0x2f0c] ;  /* 0x002f0c00011f7983 */ /* 0x000ea40000300800 */
[----:B------:R-:W2:Y:S01]  /*711c0*/  LDL.LU R20, [R1+0x2f20] ;  /* 0x002f200001147983 */ /* 0x000ea20000300800 */
[----:B------:R-:W2:Y:S01]  /*711d0*/  LDL.LU R21, [R1+0x2f24] ;  /* 0x002f240001157983 */ /* 0x000ea20000300800 */
[----:B------:R-:W2:Y:S02]  /*711e0*/  LDL.LU R22, [R1+0x2f28] ;  /* 0x002f280001167983 */ /* 0x000ea40000300800 */
[----:B------:R-:W2:Y:S01]  /*711f0*/  LDL.LU R23, [R1+0x2f2c] ;  /* 0x002f2c0001177983 */ /* 0x000ea20000300800 */
[----:B---3--:R-:W3:Y:S01]  /*71200*/  LDL.LU R16, [R1+0x2f30] ;  /* 0x002f300001107983 */ /* 0x008ee20000300800 */
[----:B------:R-:W3:Y:S02]  /*71210*/  LDL.LU R17, [R1+0x2f34] ;  /* 0x002f340001117983 */ /* 0x000ee40000300800 */
[----:B----4-:R-:W3:Y:S02]  /*71220*/  LDL.LU R18, [R1+0x2f38] ;  /* 0x002f380001127983 */ /* 0x010ee40000300800 */
[----:B------:R-:W3:Y:S01]  /*71230*/  LDL.LU R19, [R1+0x2f3c] ;  /* 0x002f3c0001137983 */ /* 0x000ee20000300800 */
        /* <DEDUP_REMOVED lines=104> */
[C---:B--2---:R-:W-:Y:S11]  /*718c0*/  HMMA.1688.F32.TF32 R156, R12.reuse, R32, R156 ;  /* 0x000000200c9c723c */ /* 0x044ff6000008109c */
[----:B------:R-:W-:Y:S11]  /*718d0*/  @!UPT UIADD3 URZ, URZ, URZ, URZ ;  /* 0x0000003f3f3ff290 */ /* 0x000ff6000fffe03f */
[----:B------:R-:W-:Y:S01]  /*718e0*/  @!UPT UIADD3 URZ, URZ, URZ, URZ ;  /* 0x0000003f3f3ff290 */ /* 0x000fe2000fffe03f */
[----:B------:R-:W-:Y:S01]  /*718f0*/  STL.64 [R1+0x2f0], R156 ;  /* 0x0002f09c01007387 */ /* 0x000fe20000100a00 */
[----:B------:R1:W-:Y:S03]  /*71900*/  STL.64 [R1+0x2f8], R158 ;  /* 0x0002f89e01007387 */ /* 0x0003e60000100a00 */
[----:B-1----:R-:W2:Y:S01]  /*71910*/  LDL.LU.64 R158, [R1+0x4cd8] ;  /* 0x004cd800019e7983 */ /* 0x002ea20000300a00 */
[----:B------:R-:W2:Y:S02]  /*71920*/  LDL.LU.64 R156, [R1+0x4cd0] ;  /* 0x004cd000019c7983 */ /* 0x000ea40000300a00 */
[C---:B--2---:R-:W-:Y:S11]  /*71930*/  HMMA.1688.F32.TF32 R152, R12.reuse, R156, R152 ;  /* 0x0000009c0c98723c */ /* 0x044ff60000081098 */
[----:B------:R-:W-:Y:S11]  /*71940*/  @!UPT UIADD3 URZ, URZ, URZ, URZ ;  /* 0x0000003f3f3ff290 */ /* 0x000ff6000fffe03f */
[----:B------:R-:W-:Y:S01]  /*71950*/  @!UPT UIADD3 URZ, URZ, URZ, URZ ;  /* 0x0000003f3f3ff290 */ /* 0x000fe2000fffe03f */
[----:B------:R-:W-:Y:S01]  /*71960*/  STL.64 [R1+0x2e0], R152 ;  /* 0x0002e09801007387 */ /* 0x000fe20000100a00 */
[----:B------:R1:W-:Y:S03]  /*71970*/  STL.64 [R1+0x2e8], R154 ;  /* 0x0002e89a01007387 */ /* 0x0003e60000100a00 */
[----:B-1----:R-:W2:Y:S01]  /*71980*/  LDL.LU.64 R154, [R1+0x4cc8] ;  /* 0x004cc800019a7983 */ /* 0x002ea20000300a00 */
[----:B------:R-:W2:Y:S01]  /*71990*/  LDL.LU.64 R152, [R1+0x4cc0] ;  /* 0x004cc00001987983 */ /* 0x000ea20000300a00 */
[C---:B------:R-:W-:Y:S08]  /*719a0*/  HMMA.1688.F32.TF32 R164, R12.reuse, R120, R164 ;  /* 0x000000780ca4723c */ /* 0x040ff000000810a4 */
[C---:B------:R-:W-:Y:S08]  /*719b0*/  HMMA.1688.F32.TF32 R168, R12.reuse, R116, R168 ;  /* 0x000000740ca8723c */ /* 0x040ff000000810a8 */
[C---:B------:R-:W-:Y:S08]  /*719c0*/  HMMA.1688.F32.TF32 R172, R12.reuse, R148, R172 ;  /* 0x000000940cac723c */ /* 0x040ff000000810ac */
        /* <DEDUP_REMOVED lines=14> */
[C---:B--2---:R-:W-:Y:S11]  /*71ab0*/  HMMA.1688.F32.TF32 R160, R12.reuse, R152, R160 ;  /* 0x000000980ca0723c */ /* 0x044ff600000810a0 */
[----:B------:R-:W-:Y:S11]  /*71ac0*/  @!UPT UIADD3 URZ, URZ, URZ, URZ ;  /* 0x0000003f3f3ff290 */ /* 0x000ff6000fffe03f */
[----:B------:R-:W-:Y:S01]  /*71ad0*/  @!UPT UIADD3 URZ, URZ, URZ, URZ ;  /* 0x0000003f3f3ff290 */ /* 0x000fe2000fffe03f */
[----:B------:R1:W-:Y:S01]  /*71ae0*/  STL.64 [R1+0x2d0], R160 ;  /* 0x0002d0a001007387 */ /* 0x0003e20000100a00 */
[----:B------:R-:W-:Y:S03]  /*71af0*/  STL.64 [R1+0x2d8], R162 ;  /* 0x0002d8a201007387 */ /* 0x000fe60000100a00 */
[----:B-1----:R-:W2:Y:S01]  /*71b00*/  LDL.LU.64 R160, [R1+0x4cb8] ;  /* 0x004cb80001a07983 */ /* 0x002ea20000300a00 */
[----:B------:R1:W-:Y:S02]  /*71b10*/  STL.64 [R1+0x2c0], R164 ;  /* 0x0002c0a401007387 */ /* 0x0003e40000100a00 */
[----:B------:R-:W-:Y:S01]  /*71b20*/  STL.64 [R1+0x2c8], R166 ;  /* 0x0002c8a601007387 */ /* 0x000fe20000100a00 */
[----:B-1----:R-:W3:Y:S01]  /*71b30*/  LDL.LU.64 R164, [R1+0x4cb0] ;  /* 0x004cb00001a47983 */ /* 0x002ee20000300a00 */
[----:B------:R1:W-:Y:S02]  /*71b40*/  STL.64 [R1+0x2b0], R168 ;  /* 0x0002b0a801007387 */ /* 0x0003e40000100a00 */
[----:B------:R-:W-:Y:S01]  /*71b50*/  STL.64 [R1+0x2b8], R170 ;  /* 0x0002b8aa01007387 */ /* 0x000fe20000100a00 */
[----:B-1----:R-:W2:Y:S01]  /*71b60*/  LDL.LU.64 R168, [R1+0x4ca8] ;  /* 0x004ca80001a87983 */ /* 0x002ea20000300a00 */
        /* <DEDUP_REMOVED lines=41> */
[----:B-1----:R-:W3:Y:S01]  /*71e00*/  LDL.LU.64 R224, [R1+0x4c38] ;  /* 0x004c380001e07983 */ /* 0x002ee20000300a00 */
[C---:B------:R-:W-:Y:S01]  /*71e10*/  HMMA.1688.F32.TF32 R248, R12.reuse, R80, R248 ;  /* 0x000000500cf8723c */ /* 0x040fe200000810f8 */
[----:B------:R-:W-:Y:S02]  /*71e20*/  STL.64 [R1+0x1c0], R8 ;  /* 0x0001c00801007387 */ /* 0x000fe40000100a00 */
[----:B------:R1:W-:Y:S05]  /*71e30*/  STL.64 [R1+0x1c8], R10 ;  /* 0x0001c80a01007387 */ /* 0x0003ea0000100a00 */
[C---:B-1----:R-:W-:Y:S08]  /*71e40*/  HMMA.1688.F32.TF32 R8, R12.reuse, R76, R244 ;  /* 0x0000004c0c08723c */ /* 0x042ff000000810f4 */
[C---:B------:R-:W-:Y:S08]  /*71e50*/  HMMA.1688.F32.TF32 R244, R12.reuse, R72, R236 ;  /* 0x000000480cf4723c */ /* 0x040ff000000810ec */
[C---:B----4-:R-:W-:Y:S01]  /*71e60*/  HMMA.1688.F32.TF32 R236, R12.reuse, R68, R240 ;  /* 0x000000440cec723c */ /* 0x050fe200000810f0 */
[----:B------:R-:W-:Y:S01]  /*71e70*/  STL.64 [R1+0x1b0], R248 ;  /* 0x0001b0f801007387 */ /* 0x000fe20000100a00 */
[----:B------:R-:W-:Y:S05]  /*71e80*/  STL.64 [R1+0x1b8], R250 ;  /* 0x0001b8fa01007387 */ /* 0x000fea0000100a00 */
[----:B------:R-:W-:Y:S01]  /*71e90*/  STL.64 [R1+0x1a0], R8 ;  /* 0x0001a00801007387 */ /* 0x000fe20000100a00 */
[----:B------:R1:W-:Y:S02]  /*71ea0*/  STL.64 [R1+0x1a8], R10 ;  /* 0x0001a80a01007387 */ /* 0x0003e40000100a00 */
[C---:B-1----:R-:W-:Y:S05]  /*71eb0*/  HMMA.1688.F32.TF32 R8, R12.reuse, R64, R16 ;  /* 0x000000400c08723c */ /* 0x042fea0000081010 */
[----:B------:R-:W-:Y:S01]  /*71ec0*/  STL.64 [R1+0x190], R244 ;  /* 0x000190f401007387 */ /* 0x000fe20000100a00 */
[----:B------:R-:W-:Y:S07]  /*71ed0*/  STL.64 [R1+0x198], R246 ;  /* 0x000198f601007387 */ /* 0x000fee0000100a00 */
[----:B------:R-:W-:Y:S02]  /*71ee0*/  STL.64 [R1+0x180], R236 ;  /* 0x000180ec01007387 */ /* 0x000fe40000100a00 */
[----:B------:R-:W-:Y:S01]  /*71ef0*/  STL.64 [R1+0x188], R238 ;  /* 0x000188ee01007387 */ /* 0x000fe20000100a00 */
[C---:B------:R-:W-:Y:S08]  /*71f00*/  HMMA.1688.F32.TF32 R20, R12.reuse, R60, R20 ;  /* 0x0000003c0c14723c */ /* 0x040ff00000081014 */
[C---:B------:R-:W-:Y:S01]  /*71f10*/  HMMA.1688.F32.TF32 R16, R12.reuse, R56, R232 ;  /* 0x000000380c10723c */ /* 0x040fe200000810e8 */
[----:B------:R-:W-:Y:S01]  /*71f20*/  STL.64 [R1+0x170], R8 ;  /* 0x0001700801007387 */ /* 0x000fe20000100a00 */
[----:B------:R1:W-:Y:S06]  /*71f30*/  STL.64 [R1+0x178], R10 ;  /* 0x0001780a01007387 */ /* 0x0003ec0000100a00 */
[C---:B-1----:R-:W-:Y:S07]  /*71f40*/  HMMA.1688.F32.TF32 R8, R12.reuse, R52, R28 ;  /* 0x000000340c08723c */ /* 0x042fee000008101c */
[----:B------:R1:W-:Y:S01]  /*71f50*/  STL.64 [R1+0x160], R20 ;  /* 0x0001601401007387 */ /* 0x0003e20000100a00 */
[----:B------:R4:W-:Y:S01]  /*71f60*/  STL.64 [R1+0x168], R22 ;  /* 0x0001681601007387 */ /* 0x0009e20000100a00 */
[----:B------:R-:W-:Y:S11]  /*71f70*/  HMMA.1688.F32.TF32 R12, R12, R48, R24 ;  /* 0x000000300c0c723c */ /* 0x000ff60000081018 */
[----:B------:R-:W-:Y:S03]  /*71f80*/  @!UPT UIADD3 URZ, URZ, URZ, URZ ;  /* 0x0000003f3f3ff290 */ /* 0x000fe6000fffe03f */
[----:B------:R-:W-:Y:S01]  /*71f90*/  STL.64 [R1+0x47b0], R10 ;  /* 0x0047b00a01007387 */ /* 0x000fe20000100a00 */
[----:B------:R-:W-:Y:S02]  /*71fa0*/  STL.64 [R1+0x150], R16 ;  /* 0x0001501001007387 */ /* 0x000fe40000100a00 */
[----:B------:R1:W-:Y:S02]  /*71fb0*/  STL.64 [R1+0x158], R18 ;  /* 0x0001581201007387 */ /* 0x0003e40000100a00 */
[----:B------:R-:W-:Y:S02]  /*71fc0*/  STL.64 [R1+0x47a8], R8 ;  /* 0x0047a80801007387 */ /* 0x000fe40000100a00 */
[----:B--2---:R-:W-:Y:S02]  /*71fd0*/  IMAD.MOV.U32 R29, RZ, RZ, R221 ;  /* 0x000000ffff1d7224 */ /* 0x004fe400078e00dd */
[----:B------:R-:W-:Y:S02]  /*71fe0*/  IMAD.MOV.U32 R30, RZ, RZ, R220 ;  /* 0x000000ffff1e7224 */ /* 0x000fe400078e00dc */
[----:B---3--:R-:W-:-:S02]  /*71ff0*/  IMAD.MOV.U32 R28, RZ, RZ, R225 ;  /* 0x000000ffff1c7224 */ /* 0x008fc400078e00e1 */
[----:B------:R-:W2:Y:S01]  /*72000*/  LDL.LU R225, [R1+0x4c34] ;  /* 0x004c340001e17983 */ /* 0x000ea20000300800 */
[----:B------:R-:W3:Y:S02]  /*72010*/  LDL.LU R221, [R1+0x4c30] ;  /* 0x004c300001dd7983 */ /* 0x000ee40000300800 */
[----:B------:R-:W3:Y:S02]  /*72020*/  LDL.LU R220, [R1+0x4c2c] ;  /* 0x004c2c0001dc7983 */ /* 0x000ee40000300800 */
[----:B------:R-:W-:Y:S02]  /*72030*/  IMAD.MOV.U32 R31, RZ, RZ, R224 ;  /* 0x000000ffff1f7224 */ /* 0x000fe400078e00e0 */
        /* <DEDUP_REMOVED lines=9> */
[----:B-1----:R-:W3:Y:S02]  /*720d0*/  LDL.LU R20, [R1+0x2ed0] ;  /* 0x002ed00001147983 */ /* 0x002ee40000300800 */
[----:B------:R-:W3:Y:S02]  /*720e0*/  LDL.LU R21, [R1+0x2ed4] ;  /* 0x002ed40001157983 */ /* 0x000ee40000300800 */
[----:B----4-:R-:W4:Y:S01]  /*720f0*/  LDL.LU R22, [R1+0x2ed8] ;  /* 0x002ed80001167983 */ /* 0x010f220000300800 */
        /* <DEDUP_REMOVED lines=9> */
[----:B------:R-:W-:Y:S01]  /*72190*/  HMMA.1688.F32.TF32 R28, R228, R152, R28 ;  /* 0x00000098e41c723c */ /* 0x000fe2000008101c */
[----:B------:R-:W4:Y:S02]  /*721a0*/  LDL.LU R170, [R1+0x2e88] ;  /* 0x002e880001aa7983 */ /* 0x000f240000300800 */
[----:B------:R-:W4:Y:S01]  /*721b0*/  LDL.LU R171, [R1+0x2e8c] ;  /* 0x002e8c0001ab7983 */ /* 0x000f220000300800 */
[----:B------:R-:W-:Y:S01]  /*721c0*/  STL.64 [R1+0x47c0], R14 ;  /* 0x0047c00e01007387 */ /* 0x000fe20000100a00 */
[----:B------:R-:W-:Y:S02]  /*721d0*/  STL.64 [R1+0x47b8], R12 ;  /* 0x0047b80c01007387 */ /* 0x000fe40000100a00 */
[----:B------:R-:W-:-:S02]  /*721e0*/  IMAD.MOV.U32 R210, RZ, RZ, R173 ;  /* 0x000000ffffd27224 */ /* 0x000fc400078e00ad */
[----:B------:R-:W-:Y:S01]  /*721f0*/  IMAD.MOV.U32 R211, RZ, RZ, R172 ;  /* 0x000000ffffd37224 */ /* 0x000fe200078e00ac */
[----:B------:R-:W-:Y:S01]  /*72200*/  MOV R194, R181 ;  /* 0x000000b500c27202 */ /* 0x000fe20000000f00 */
[----:B------:R-:W-:Y:S01]  /*72210*/  IMAD.MOV.U32 R195, RZ, RZ, R180 ;  /* 0x000000ffffc37224 */ /* 0x000fe200078e00b4 */
        /* <DEDUP_REMOVED lines=9> */
[----:B------:R-:W-:Y:S01]  /*722b0*/  HMMA.1688.F32.TF32 R208, R228, R100, R208 ;  /* 0x00000064e4d0723c */ /* 0x000fe200000810d0 */
[----:B------:R-:W-:-:S02]  /*722c0*/  IMAD.MOV.U32 R236, RZ, RZ, R216 ;  /* 0x000000ffffec7224 */ /* 0x000fc400078e00d8 */
[----:B------:R-:W-:Y:S01]  /*722d0*/  IMAD.MOV.U32 R237, RZ, RZ, R217 ;  /* 0x000000ffffed7224 */ /* 0x000fe200078e00d9 */
[----:B------:R-:W-:Y:S04]  /*722e0*/  LDS R232, [R3+0x10200] ;  /* 0x0102000003e87984 */ /* 0x000fe80000000800 */
[----:B------:R-:W-:Y:S01]  /*722f0*/  STL.64 [R1+0x47d0], R18 ;  /* 0x0047d01201007387 */ /* 0x000fe20000100a00 */
[----:B------:R1:W-:Y:S02]  /*72300*/  STL.64 [R1+0x47c8], R16 ;  /* 0x0047c81001007387 */ /* 0x0003e40000100a00 */
[----:B------:R-:W-:Y:S02]  /*72310*/  STL.64 [R1+0x47e0], R222 ;  /* 0x0047e0de01007387 */ /* 0x000fe40000100a00 */
[----:B------:R2:W-:Y:S01]  /*72320*/  STL.64 [R1+0x47d8], R220 ;  /* 0x0047d8dc01007387 */ /* 0x0005e20000100a00 */
[----:B------:R-:W-:Y:S01]  /*72330*/  STL.64 [R1+0x47f0], R226 ;  /* 0x0047f0e201007387 */ /* 0x000fe20000100a00 */
[----:B------:R-:W-:Y:S03]  /*72340*/  STL.64 [R1+0x47e8], R224 ;  /* 0x0047e8e001007387 */ /* 0x000fe60000100a00 */
[----:B------:R-:W-:Y:S01]  /*72350*/  STL.64 [R1+0x4800], R22 ;  /* 0x0048001601007387 */ /* 0x000fe20000100a00 */
[----:B------:R3:W-:Y:S03]  /*72360*/  STL.64 [R1+0x47f8], R20 ;  /* 0x0047f81401007387 */ /* 0x0007e60000100a00 */
[----:B------:R-:W-:Y:S04]  /*72370*/  LDS R234, [R3+0x12200] ;  /* 0x0122000003ea7984 */ /* 0x000fe80000000800 */
[----:B------:R-:W-:Y:S04]  /*72380*/  LDS R233, [R4+0x10200] ;  /* 0x0102000004e97984 */ /* 0x000fe80000000800 */
[----:B------:R-:W4:Y:S04]  /*72390*/  LDS R235, [R4+0x12200] ;  /* 0x0122000004eb7984 */ /* 0x000f280000000800 */
[----:B------:R-:W-:Y:S01]  /*723a0*/  STL.64 [R1+0x4810], R26 ;  /* 0x0048101a01007387 */ /* 0x000fe20000100a00 */
[----:B------:R1:W-:Y:S02]  /*723b0*/  STL.64 [R1+0x4808], R24 ;  /* 0x0048081801007387 */ /* 0x0003e40000100a00 */
[----:B------:R-:W-:Y:S02]  /*723c0*/  STL.64 [R1+0x4820], R30 ;  /* 0x0048201e01007387 */ /* 0x000fe40000100a00 */
[----:B------:R1:W-:Y:S01]  /*723d0*/  STL.64 [R1+0x4818], R28 ;  /* 0x0048181c01007387 */ /* 0x0003e20000100a00 */
[----:B------:R-:W-:Y:S01]  /*723e0*/  STL.64 [R1+0x4830], R162 ;  /* 0x004830a201007387 */ /* 0x000fe20000100a00 */
[----:B------:R-:W-:Y:S02]  /*723f0*/  STL.64 [R1+0x4828], R160 ;  /* 0x004828a001007387 */ /* 0x000fe40000100a00 */
[----:B------:R-:W-:Y:S02]  /*72400*/  STL.64 [R1+0x4840], R166 ;  /* 0x004840a601007387 */ /* 0x000fe40000100a00 */
[----:B------:R1:W-:Y:S01]  /*72410*/  STL.64 [R1+0x4838], R164 ;  /* 0x004838a401007387 */ /* 0x0003e20000100a00 */
[----:B------:R-:W2:Y:S01]  /*72420*/  LDL.LU R173, [R1+0x4c24] ;  /* 0x004c240001ad7983 */ /* 0x000ea20000300800 */
[----:B------:R-:W2:Y:S02]  /*72430*/  LDL.LU R172, [R1+0x4c20] ;  /* 0x004c200001ac7983 */ /* 0x000ea40000300800 */
[----:B------:R-:W2:Y:S02]  /*72440*/  LDL.LU R181, [R1+0x4c1c] ;  /* 0x004c1c0001b57983 */ /* 0x000ea40000300800 */
[----:B------:R-:W2:Y:S01]  /*72450*/  LDL.LU R180, [R1+0x4c18] ;  /* 0x004c180001b47983 */ /* 0x000ea20000300800 */
[----:B------:R-:W2:Y:S01]  /*72460*/  LDL.LU R178, [R1+0x2e68] ;  /* 0x002e680001b27983 */ /* 0x000ea20000300800 */
[----:B------:R-:W2:Y:S02]  /*72470*/  LDL.LU R179, [R1+0x2e6c] ;  /* 0x002e6c0001b37983 */ /* 0x000ea40000300800 */
        /* <DEDUP_REMOVED lines=13> */
[----:B------:R-:W4:Y:S01]  /*72550*/  LDL.LU R207, [R1+0x2dfc] ;  /* 0x002dfc0001cf7983 */ /* 0x000f220000300800 */
[----:B------:R-:W4:Y:S01]  /*72560*/  LDL.LU R214, [R1+0x2dd8] ;  /* 0x002dd80001d67983 */ /* 0x000f220000300800 */
[----:B------:R-:W4:Y:S02]  /*72570*/  LDL.LU R215, [R1+0x2ddc] ;  /* 0x002ddc0001d77983 */ /* 0x000f240000300800 */
[----:B------:R-:W-:Y:S02]  /*72580*/  STL.64 [R1+0x4850], R170 ;  /* 0x004850aa01007387 */ /* 0x000fe40000100a00 */
[----:B------:R1:W-:Y:S01]  /*72590*/  STL.64 [R1+0x4848], R168 ;  /* 0x004848a801007387 */ /* 0x0003e20000100a00 */
[C---:B--2---:R-:W-:Y:S08]  /*725a0*/  HMMA.1688.F32.TF32 R176, R228.reuse, R140, R176 ;  /* 0x0000008ce4b0723c */ /* 0x044ff000000810b0 */
[C---:B---3--:R-:W-:Y:S08]  /*725b0*/  HMMA.1688.F32.TF32 R172, R228.reuse, R144, R172 ;  /* 0x00000090e4ac723c */ /* 0x048ff000000810ac */
[C---:B------:R-:W-:Y:S08]  /*725c0*/  HMMA.1688.F32.TF32 R180, R228.reuse, R136, R180 ;  /* 0x00000088e4b4723c */ /* 0x040ff000000810b4 */
[C---:B------:R-:W-:Y:S08]  /*725d0*/  HMMA.1688.F32.TF32 R184, R228.reuse, R132, R184 ;  /* 0x00000084e4b8723c */ /* 0x040ff000000810b8 */
[C---:B------:R-:W-:Y:S08]  /*725e0*/  HMMA.1688.F32.TF32 R188, R228.reuse, R128, R188 ;  /* 0x00000080e4bc723c */ /* 0x040ff000000810bc */
[C---:B------:R-:W-:Y:S08]  /*725f0*/  HMMA.1688.F32.TF32 R196, R228.reuse, R112, R196 ;  /* 0x00000070e4c4723c */ /* 0x040ff000000810c4 */
[C---:B------:R-:W-:Y:S08]  /*72600*/  HMMA.1688.F32.TF32 R200, R228.reuse, R108, R200 ;  /* 0x0000006ce4c8723c */ /* 0x040ff000000810c8 */
[----:B----4-:R-:W-:Y:S01]  /*72610*/  HMMA.1688.F32.TF32 R204, R228, R104, R204 ;  /* 0x00000068e4cc723c */ /* 0x010fe200000810cc */
[----:B------:R-:W-:Y:S01]  /*72620*/  STL.64 [R1+0x4860], R174 ;  /* 0x004860ae01007387 */ /* 0x000fe20000100a00 */
[----:B------:R2:W-:Y:S02]  /*72630*/  STL.64 [R1+0x4858], R172 ;  /* 0x004858ac01007387 */ /* 0x0005e40000100a00 */
[----:B------:R-:W-:Y:S02]  /*72640*/  STL.64 [R1+0x4870], R178 ;  /* 0x004870b201007387 */ /* 0x000fe40000100a00 */
[----:B------:R-:W-:Y:S01]  /*72650*/  STL.64 [R1+0x4868], R176 ;  /* 0x004868b001007387 */ /* 0x000fe20000100a00 */
        /* <DEDUP_REMOVED lines=9> */
[----:B------:R-:W-:Y:S02]  /*726f0*/  STL.64 [R1+0x48b8], R196 ;  /* 0x0048b8c401007387 */ /* 0x000fe40000100a00 */
[----:B------:R-:W-:Y:S02]  /*72700*/  STL.64 [R1+0x48d0], R202 ;  /* 0x0048d0ca01007387 */ /* 0x000fe40000100a00 */
[----:B------:R-:W-:Y:S01]  /*72710*/  STL.64 [R1+0x48c8], R200 ;  /* 0x0048c8c801007387 */ /* 0x000fe20000100a00 */
[----:B------:R-:W-:Y:S01]  /*72720*/  STL.64 [R1+0x48e0], R206 ;  /* 0x0048e0ce01007387 */ /* 0x000fe20000100a00 */
[----:B------:R-:W-:Y:S02]  /*72730*/  STL.64 [R1+0x48d8], R204 ;  /* 0x0048d8cc01007387 */ /* 0x000fe40000100a00 */
[----:B------:R-:W-:Y:S02]  /*72740*/  STL.64 [R1+0x48f0], R210 ;  /* 0x0048f0d201007387 */ /* 0x000fe40000100a00 */
[----:B------:R-:W-:Y:S01]  /*72750*/  STL.64 [R1+0x48e8], R208 ;  /* 0x0048e8d001007387 */ /* 0x000fe20000100a00 */
[----:B------:R-:W2:Y:S01]  /*72760*/  LDL.LU R216, [R1+0x4c14] ;  /* 0x004c140001d87983 */ /* 0x000ea20000300800 */
[----:B------:R-:W3:Y:S02]  /*72770*/  LDL.LU R217, [R1+0x4c10] ;  /* 0x004c100001d97983 */ /* 0x000ee40000300800 */
[----:B------:R-:W4:Y:S02]  /*72780*/  LDL.LU R238, [R1+0x2cd8] ;  /* 0x002cd80001ee7983 */ /* 0x000f240000300800 */
[----:B------:R-:W4:Y:S01]  /*72790*/  LDL.LU R239, [R1+0x2cdc] ;  /* 0x002cdc0001ef7983 */ /* 0x000f220000300800 */
[----:B------:R-:W4:Y:S01]  /*727a0*/  LDL.LU R248, [R1+0x2cf0] ;  /* 0x002cf00001f87983 */ /* 0x000f220000300800 */
[----:B------:R-:W4:Y:S02]  /*727b0*/  LDL.LU R249, [R1+0x2cf4] ;  /* 0x002cf40001f97983 */ /* 0x000f240000300800 */
[----:B--2---:R-:W-:-:S02]  /*727c0*/  IMAD.MOV.U32 R250, RZ, RZ, R216 ;  /* 0x000000fffffa7224 */ /* 0x004fc400078e00d8 */
[----:B---3--:R-:W-:Y:S01]  /*727d0*/  IMAD.MOV.U32 R251, RZ, RZ, R217 ;  /* 0x000000fffffb7224 */ /* 0x008fe200078e00d9 */
[----:B------:R-:W2:Y:S01]  /*727e0*/  LDL.LU R216, [R1+0x4c0c] ;  /* 0x004c0c0001d87983 */ /* 0x000ea20000300800 */
[----:B------:R-:W3:Y:S02]  /*727f0*/  LDL.LU R217, [R1+0x4c08] ;  /* 0x004c080001d97983 */ /* 0x000ee40000300800 */
[----:B-1----:R-:W4:Y:S02]  /*72800*/  LDL.LU R16, [R1+0x2be0] ;  /* 0x002be00001107983 */ /* 0x002f240000300800 */
[----:B------:R-:W4:Y:S01]  /*72810*/  LDL.LU R17, [R1+0x2be4] ;  /* 0x002be40001117983 */ /* 0x000f220000300800 */
[----:B------:R-:W4:Y:S01]  /*72820*/  LDL.LU R18, [R1+0x2be8] ;  /* 0x002be80001127983 */ /* 0x000f220000300800 */
[----:B------:R-:W4:Y:S02]  /*72830*/  LDL.LU R19, [R1+0x2bec] ;  /* 0x002bec0001137983 */ /* 0x000f240000300800 */
[----:B--2---:R-:W-:Y:S01]  /*72840*/  IMAD.MOV.U32 R220, RZ, RZ, R216 ;  /* 0x000000ffffdc7224 */ /* 0x004fe200078e00d8 */
[----:B---3--:R-:W-:Y:S01]  /*72850*/  MOV R221, R217 ;  /* 0x000000d900dd7202 */ /* 0x008fe20000000f00 */
        /* <DEDUP_REMOVED lines=30> */
[----:B------:R-:W4:Y:S02]  /*72a40*/  LDL.LU R172, [R1+0x2d90] ;  /* 0x002d900001ac7983 */ /* 0x000f240000300800 */
[----:B--2---:R-:W-:Y:S01]  /*72a50*/  IMAD.MOV.U32 R174, RZ, RZ, R216 ;  /* 0x000000ffffae7224 */ /* 0x004fe200078e00d8 */
[----:B---3--:R-:W-:-:S02]  /*72a60*/  MOV R173, R217 ;  /* 0x000000d900ad7202 */ /* 0x008fc40000000f00 */
[----:B------:R-:W2:Y:S01]  /*72a70*/  LDL.LU R217, [R1+0x4be4] ;  /* 0x004be40001d97983 */ /* 0x000ea20000300800 */
[----:B------:R-:W2:Y:S02]  /*72a80*/  LDL.LU R216, [R1+0x4be0] ;  /* 0x004be00001d87983 */ /* 0x000ea40000300800 */
[----:B------:R-:W3:Y:S02]  /*72a90*/  LDL.LU R175, [R1+0x2d9c] ;  /* 0x002d9c0001af7983 */ /* 0x000ee40000300800 */
[----:B------:R-:W2:Y:S01]  /*72aa0*/  LDL.LU R180, [R1+0x2db0] ;  /* 0x002db00001b47983 */ /* 0x000ea20000300800 */
[----:B------:R-:W2:Y:S01]  /*72ab0*/  LDL.LU R181, [R1+0x2db4] ;  /* 0x002db40001b57983 */ /* 0x000ea20000300800 */
[----:B------:R-:W2:Y:S02]  /*72ac0*/  LDL.LU R182, [R1+0x2db8] ;  /* 0x002db80001b67983 */ /* 0x000ea40000300800 */
[----:B------:R-:W2:Y:S02]  /*72ad0*/  LDL.LU R183, [R1+0x2dbc] ;  /* 0x002dbc0001b77983 */ /* 0x000ea40000300800 */
        /* <DEDUP_REMOVED lines=30> */
[----:B------:R-:W-:Y:S08]  /*72cc0*/  HMMA.1688.F32.TF32 R212, R228, R96, R212 ;  /* 0x00000060e4d4723c */ /* 0x000ff000000810d4 */
[----:B----4-:R-:W-:Y:S11]  /*72cd0*/  HMMA.1688.F32.TF32 R16, R232, R44, R16 ;  /* 0x0000002ce810723c */ /* 0x010ff60000081010 */
[----:B------:R-:W-:Y:S04]  /*72ce0*/  @!UPT UIADD3 URZ, URZ, URZ, URZ ;  /* 0x0000003f3f3ff290 */ /* 0x000fe8000fffe03f */
[----:B------:R-:W-:Y:S01]  /*72cf0*/  STL.64 [R1+0x4900], R214 ;  /* 0x004900d601007387 */ /* 0x000fe20000100a00 */
[----:B------:R-:W-:Y:S01]  /*72d00*/  STL.64 [R1+0x48f8], R212 ;  /* 0x0048f8d401007387 */ /* 0x000fe20000100a00 */
        /* <DEDUP_REMOVED lines=11> */
[----:B------:R-:W-:Y:S01]  /*72dc0*/  HMMA.1688.F32.TF32 R20, R228, R48, R220 ;  /* 0x00000030e414723c */ /* 0x000fe200000810dc */
        /* <DEDUP_REMOVED lines=29> */
[----:B------:R2:W-:Y:S02]  /*72fa0*/  STL.64 [R1+0x1768], R18 ;  /* 0x0017681201007387 */ /* 0x0005e40000100a00 */
[C---:B--2---:R-:W-:Y:S08]  /*72fb0*/  HMMA.1688.F32.TF32 R16, R232.reuse, R40, R12 ;  /* 0x00000028e810723c */ /* 0x044ff0000008100c */
[C---:B------:R-:W-:Y:S08]  /*72fc0*/  HMMA.1688.F32.TF32 R12, R232.reuse, R36, R8 ;  /* 0x00000024e80c723c */ /* 0x040ff00000081008 */
[C---:B------:R-:W-:Y:S07]  /*72fd0*/  HMMA.1688.F32.TF32 R8, R232.reuse, R32, R248 ;  /* 0x00000020e808723c */ /* 0x040fee00000810f8 */
[----:B------:R-:W-:Y:S01]  /*72fe0*/  STL.64 [R1+0x1790], R16 ;  /* 0x0017901001007387 */ /* 0x000fe20000100a00 */
[----:B------:R-:W-:Y:S02]  /*72ff0*/  STL.64 [R1+0x1798], R18 ;  /* 0x0017981201007387 */ /* 0x000fe40000100a00 */
[----:B------:R-:W-:Y:S05]  /*73000*/  STL.64 [R1+0x4bd8], R34 ;  /* 0x004bd82201007387 */ /* 0x000fea0000100a00 */
[----:B------:R-:W-:Y:S01]  /*73010*/  STL.64 [R1+0x17b0], R12 ;  /* 0x0017b00c01007387 */ /* 0x000fe20000100a00 */
[----:B------:R-:W-:Y:S01]  /*73020*/  STL.64 [R1+0x17b8], R14 ;  /* 0x0017b80e01007387 */ /* 0x000fe20000100a00 */
[----:B------:R-:W-:Y:S06]  /*73030*/  STL.64 [R1+0x4bd0], R32 ;  /* 0x004bd02001007387 */ /* 0x000fec0000100a00 */
[----:B------:R-:W-:Y:S02]  /*73040*/  STL.64 [R1+0x17d0], R8 ;  /* 0x0017d00801007387 */ /* 0x000fe40000100a00 */
[----:B------:R2:W-:Y:S02]  /*73050*/  STL.64 [R1+0x17d8], R10 ;  /* 0x0017d80a01007387 */ /* 0x0005e40000100a00 */
[C---:B--2---:R-:W-:Y:S01]  /*73060*/  HMMA.1688.F32.TF32 R8, R232.reuse, R156, R244 ;  /* 0x0000009ce808723c */ /* 0x044fe200000810f4 */
[----:B------:R-:W-:Y:S01]  /*73070*/  STL.64 [R1+0x4bc8], R158 ;  /* 0x004bc89e01007387 */ /* 0x000fe20000100a00 */
[----:B------:R-:W-:Y:S11]  /*73080*/  STL.64 [R1+0x4bc0], R156 ;  /* 0x004bc09c01007387 */ /* 0x000ff60000100a00 */
[----:B------:R-:W-:Y:S10]  /*73090*/  @!UPT UIADD3 URZ, URZ, URZ, URZ ;  /* 0x0000003f3f3ff290 */ /* 0x000ff4000fffe03f */
[----:B------:R-:W-:Y:S01]  /*730a0*/  STL.64 [R1+0x17f0], R8 ;  /* 0x0017f00801007387 */ /* 0x000fe20000100a00 */
[----:B------:R2:W-:Y:S02]  /*730b0*/  STL.64 [R1+0x17f8], R10 ;  /* 0x0017f80a01007387 */ /* 0x0005e40000100a00 */
[C---:B--2---:R-:W-:Y:S01]  /*730c0*/  HMMA.1688.F32.TF32 R8, R232.reuse, R152, R236 ;  /* 0x00000098e808723c */ /* 0x044fe200000810ec */
[----:B------:R-:W-:Y:S01]  /*730d0*/  STL.64 [R1+0x4bb8], R154 ;  /* 0x004bb89a01007387 */ /* 0x000fe20000100a00 */
[----:B------:R-:W-:Y:S11]  /*730e0*/  STL.64 [R1+0x4bb0], R152 ;  /* 0x004bb09801007387 */ /* 0x000ff60000100a00 */
[----:B------:R-:W-:Y:S10]  /*730f0*/  @!UPT UIADD3 URZ, URZ, URZ, URZ ;  /* 0x0000003f3f3ff290 */ /* 0x000ff4000fffe03f */
[----:B------:R-:W-:Y:S01]  /*73100*/  STL.64 [R1+0x1810], R8 ;  /* 0x0018100801007387 */ /* 0x000fe20000100a00 */
[----:B------:R2:W-:Y:S02]  /*73110*/  STL.64 [R1+0x1818], R10 ;  /* 0x0018180a01007387 */ /* 0x0005e40000100a00 */
[----:B------:R-:W1:Y:S01]  /*73120*/  LDL.LU R236, [R1+0x2ac0] ;  /* 0x002ac00001ec7983 */ /* 0x000e620000300800 */
[C---:B--2---:R-:W-:Y:S11]  /*73130*/  HMMA.1688.F32.TF32 R8, R232.reuse, R120, R240 ;  /* 0x00000078e808723c */ /* 0x044ff600000810f0 */
[----:B------:R-:W-:Y:S11]  /*73140*/  @!UPT UIADD3 URZ, URZ, URZ, URZ ;  /* 0x0000003f3f3ff290 */ /* 0x000ff6000fffe03f */
[----:B------:R-:W-:Y:S01]  /*73150*/  @!UPT UIADD3 URZ, URZ, URZ, URZ ;  /* 0x0000003f3f3ff290 */ /* 0x000fe2000fffe03f */
[----:B------:R2:W-:Y:S01]  /*73160*/  STL.64 [R1+0x1830], R8 ;  /* 0x0018300801007387 */ /* 0x0005e20000100a00 */
[----:B------:R3:W-:Y:S02]  /*73170*/  STL.64 [R1+0x1838], R10 ;  /* 0x0018380a01007387 */ /* 0x0007e40000100a00 */
[----:B------:R-:W1:Y:S02]  /*73180*/  LDL.LU R237, [R1+0x2ac4] ;  /* 0x002ac40001ed7983 */ /* 0x000e640000300800 */
[----:B------:R-:W1:Y:S01]  /*73190*/  LDL.LU R238, [R1+0x2ac8] ;  /* 0x002ac80001ee7983 */ /* 0x000e620000300800 */
[----:B------:R-:W1:Y:S01]  /*731a0*/  LDL.LU R239, [R1+0x2acc] ;  /* 0x002acc0001ef7983 */ /* 0x000e620000300800 */
[----:B------:R-:W4:Y:S02]  /*731b0*/  LDL.LU R248, [R1+0x2af0] ;  /* 0x002af00001f87983 */ /* 0x000f240000300800 */
[----:B------:R-:W4:Y:S02]  /*731c0*/  LDL.LU R249, [R1+0x2af4] ;  /* 0x002af40001f97983 */ /* 0x000f240000300800 */
[----:B------:R-:W4:Y:S01]  /*731d0*/  LDL.LU R250, [R1+0x2af8] ;  /* 0x002af80001fa7983 */ /* 0x000f220000300800 */
[----:B------:R-:W4:Y:S04]  /*731e0*/  LDL.LU R251, [R1+0x2afc] ;  /* 0x002afc0001fb7983 */ /* 0x000f280000300800 */
[----:B--2---:R-:W2:Y:S01]  /*731f0*/  LDL.LU R8, [R1+0x2b00] ;  /* 0x002b000001087983 */ /* 0x004ea20000300800 */
[----:B------:R-:W2:Y:S02]  /*73200*/  LDL.LU R9, [R1+0x2b04] ;  /* 0x002b040001097983 */ /* 0x000ea40000300800 */
[----:B---3--:R-:W2:Y:S02]  /*73210*/  LDL.LU R10, [R1+0x2b08] ;  /* 0x002b0800010a7983 */ /* 0x008ea40000300800 */
[----:B------:R-:W2:Y:S01]  /*73220*/  LDL.LU R11, [R1+0x2b0c] ;  /* 0x002b0c00010b7983 */ /* 0x000ea20000300800 */
[----:B------:R-:W3:Y:S01]  /*73230*/  LDL.LU R12, [R1+0x2b10] ;  /* 0x002b1000010c7983 */ /* 0x000ee20000300800 */
[----:B------:R-:W3:Y:S02]  /*73240*/  LDL.LU R13, [R1+0x2b14] ;  /* 0x002b1400010d7983 */ /* 0x000ee40000300800 */
[----:B------:R-:W3:Y:S02]  /*73250*/  LDL.LU R14, [R1+0x2b18] ;  /* 0x002b1800010e7983 */ /* 0x000ee40000300800 */
[----:B------:R-:W3:Y:S01]  /*73260*/  LDL.LU R15, [R1+0x2b1c] ;  /* 0x002b1c00010f7983 */ /* 0x000ee20000300800 */
        /* <DEDUP_REMOVED lines=92> */
[----:B------:R-:W-:Y:S01]  /*73830*/  STL.64 [R1+0x4ba8], R122 ;  /* 0x004ba87a01007387 */ /* 0x000fe20000100a00 */
[----:B------:R3:W-:Y:S01]  /*73840*/  STL.64 [R1+0x4ba0], R120 ;  /* 0x004ba07801007387 */ /* 0x0007e20000100a00 */
[C---:B--2---:R-:W-:Y:S08]  /*73850*/  HMMA.1688.F32.TF32 R32, R232.reuse, R148, R212 ;  /* 0x00000094e820723c */ /* 0x044ff000000810d4 */
[C---:B---3--:R-:W-:Y:S08]  /*73860*/  HMMA.1688.F32.TF32 R120, R232.reuse, R116, R216 ;  /* 0x00000074e878723c */ /* 0x048ff000000810d8 */
[C---:B------:R-:W-:Y:S11]  /*73870*/  HMMA.1688.F32.TF32 R152, R232.reuse, R144, R208 ;  /* 0x00000090e898723c */ /* 0x040ff600000810d0 */
[----:B------:R-:W-:Y:S04]  /*73880*/  @!UPT UIADD3 URZ, URZ, URZ, URZ ;  /* 0x0000003f3f3ff290 */ /* 0x000fe8000fffe03f */
[----:B------:R-:W-:Y:S01]  /*73890*/  STL.64 [R1+0x1850], R120 ;  /* 0x0018507801007387 */ /* 0x000fe20000100a00 */
[----:B------:R2:W-:Y:S02]  /*738a0*/  STL.64 [R1+0x1858], R122 ;  /* 0x0018587a01007387 */ /* 0x0005e40000100a00 */
[----:B------:R-:W-:Y:S02]  /*738b0*/  STL.64 [R1+0x1860], R32 ;  /* 0x0018602001007387 */ /* 0x000fe40000100a00 */
[----:B------:R4:W-:Y:S01]  /*738c0*/  STL.64 [R1+0x1868], R34 ;  /* 0x0018682201007387 */ /* 0x0009e20000100a00 */
[C---:B--2---:R-:W-:Y:S08]  /*738d0*/  HMMA.1688.F32.TF32 R120, R232.reuse, R140, R204 ;  /* 0x0000008ce878723c */ /* 0x044ff000000810cc */
[C---:B----4-:R-:W-:Y:S01]  /*738e0*/  HMMA.1688.F32.TF32 R32, R232.reuse, R136, R200 ;  /* 0x00000088e820723c */ /* 0x050fe200000810c8 */
[----:B------:R-:W-:Y:S01]  /*738f0*/  STL.64 [R1+0x1870], R152 ;  /* 0x0018709801007387 */ /* 0x000fe20000100a00 */
[----:B------:R2:W-:Y:S06]  /*73900*/  STL.64 [R1+0x1878], R154 ;  /* 0x0018789a01007387 */ /* 0x0005ec0000100a00 */
[C---:B--2---:R-:W-:Y:S07]  /*73910*/  HMMA.1688.F32.TF32 R152, R232.reuse, R132, R196 ;  /* 0x00000084e898723c */ /* 0x044fee00000810c4 */
[----:B------:R-:W-:Y:S01]  /*73920*/  STL.64 [R1+0x1890], R120 ;  /* 0x0018907801007387 */ /* 0x000fe20000100a00 */
[----:B------:R2:W-:Y:S07]  /*73930*/  STL.64 [R1+0x1898], R122 ;  /* 0x0018987a01007387 */ /* 0x0005ee0000100a00 */
[----:B------:R-:W-:Y:S02]  /*73940*/  STL.64 [R1+0x18b0], R32 ;  /* 0x0018b02001007387 */ /* 0x000fe40000100a00 */
[----:B------:R3:W-:Y:S01]  /*73950*/  STL.64 [R1+0x18b8], R34 ;  /* 0x0018b82201007387 */ /* 0x0007e20000100a00 */
[C---:B--2---:R-:W-:Y:S08]  /*73960*/  HMMA.1688.F32.TF32 R120, R232.reuse, R128, R192 ;  /* 0x00000080e878723c */ /* 0x044ff000000810c0 */
[C---:B---3--:R-:W-:Y:S01]  /*73970*/  HMMA.1688.F32.TF32 R32, R232.reuse, R124, R188 ;  /* 0x0000007ce820723c */ /* 0x048fe200000810bc */
        /* <DEDUP_REMOVED lines=32> */
[C---:B------:R-:W-:Y:S01]  /*73b80*/  HMMA.1688.F32.TF32 R8, R232.reuse, R56, R8 ;  /* 0x00000038e808723c */ /* 0x040fe20000081008 */
[----:B------:R-:W-:Y:S01]  /*73b90*/  STL.64 [R1+0x2830], R152 ;  /* 0x0028309801007387 */ /* 0x000fe20000100a00 */
[----:B------:R-:W-:Y:S03]  /*73ba0*/  STL.64 [R1+0x2838], R154 ;  /* 0x0028389a01007387 */ /* 0x000fe60000100a00 */
        /* <DEDUP_REMOVED lines=11> */
[----:B------:R2:W-:Y:S01]  /*73c60*/  STL.64 [R1+0x27d8], R18 ;  /* 0x0027d81201007387 */ /* 0x0005e20000100a00 */
[----:B------:R-:W-:Y:S01]  /*73c70*/  STL.64 [R1+0x27c0], R12 ;  /* 0x0027c00c01007387 */ /* 0x000fe20000100a00 */
[----:B------:R3:W-:Y:S02]  /*73c80*/  STL.64 [R1+0x27c8], R14 ;  /* 0x0027c80e01007387 */ /* 0x0007e40000100a00 */
[----:B------:R-:W-:Y:S02]  /*73c90*/  STL.64 [R1+0x27b0], R8 ;  /* 0x0027b00801007387 */ /* 0x000fe40000100a00 */
[----:B------:R1:W-:Y:S01]  /*73ca0*/  STL.64 [R1+0x27b8], R10 ;  /* 0x0027b80a01007387 */ /* 0x0003e20000100a00 */
[C---:B--2---:R-:W-:Y:S08]  /*73cb0*/  HMMA.1688.F32.TF32 R16, R232.reuse, R52, R248 ;  /* 0x00000034e810723c */ /* 0x044ff000000810f8 */
[----:B---3--:R-:W-:Y:S08]  /*73cc0*/  HMMA.1688.F32.TF32 R12, R232, R48, R244 ;  /* 0x00000030e80c723c */ /* 0x008ff000000810f4 */
[C---:B-1----:R-:W-:Y:S01]  /*73cd0*/  HMMA.1688.F32.TF32 R8, R228.reuse, R44, R236 ;  /* 0x0000002ce408723c */ /* 0x042fe200000810ec */
        /* <DEDUP_REMOVED lines=10> */
[----:B------:R-:W3:Y:S01]  /*73d80*/  LDL.LU R236, [R1+0x1b40] ;  /* 0x001b400001ec7983 */ /* 0x000ee20000300800 */
[C---:B--2---:R-:W-:Y:S11]  /*73d90*/  HMMA.1688.F32.TF32 R8, R228.reuse, R40, R240 ;  /* 0x00000028e408723c */ /* 0x044ff600000810f0 */
[----:B------:R-:W-:Y:S11]  /*73da0*/  @!UPT UIADD3 URZ, URZ, URZ, URZ ;  /* 0x0000003f3f3ff290 */ /* 0x000ff6000fffe03f */
[----:B------:R-:W-:Y:S01]  /*73db0*/  @!UPT UIADD3 URZ, URZ, URZ, URZ ;  /* 0x0000003f3f3ff290 */ /* 0x000fe2000fffe03f */
[----:B------:R2:W-:Y:S01]  /*73dc0*/  STL.64 [R1+0x2790], R8 ;  /* 0x0027900801007387 */ /* 0x0005e20000100a00 */
[----:B------:R4:W-:Y:S02]  /*73dd0*/  STL.64 [R1+0x2798], R10 ;  /* 0x0027980a01007387 */ /* 0x0009e40000100a00 */
        /* <DEDUP_REMOVED lines=115> */
[----:B--2---:R-:W2:Y:S02]  /*74510*/  LDL.LU R8, [R1+0x1b70] ;  /* 0x001b700001087983 */ /* 0x004ea40000300800 */
[----:B------:R-:W2:Y:S02]  /*74520*/  LDL.LU R9, [R1+0x1b74] ;  /* 0x001b740001097983 */ /* 0x000ea40000300800 */
[----:B----4-:R-:W2:Y:S01]  /*74530*/  LDL.LU R10, [R1+0x1b78] ;  /* 0x001b7800010a7983 */ /* 0x010ea20000300800 */
[----:B------:R-:W2:Y:S01]  /*74540*/  LDL.LU R11, [R1+0x1b7c] ;  /* 0x001b7c00010b7983 */ /* 0x000ea20000300800 */
[----:B------:R-:W1:Y:S02]  /*74550*/  LDL.LU R240, [R1+0x1b30] ;  /* 0x001b300001f07983 */ /* 0x000e640000300800 */
[----:B------:R-:W1:Y:S02]  /*74560*/  LDL.LU R241, [R1+0x1b34] ;  /* 0x001b340001f17983 */ /* 0x000e640000300800 */
[----:B------:R-:W1:Y:S01]  /*74570*/  LDL.LU R242, [R1+0x1b38] ;  /* 0x001b380001f27983 */ /* 0x000e620000300800 */
[----:B------:R-:W1:Y:S01]  /*74580*/  LDL.LU R243, [R1+0x1b3c] ;  /* 0x001b3c0001f37983 */ /* 0x000e620000300800 */
[C---:B---3--:R-:W-:Y:S11]  /*74590*/  HMMA.1688.F32.TF32 R32, R228.reuse, R36, R32 ;  /* 0x00000024e420723c */ /* 0x048ff60000081020 */
[----:B------:R-:W-:Y:S11]  /*745a0*/  @!UPT UIADD3 URZ, URZ, URZ, URZ ;  /* 0x0000003f3f3ff290 */ /* 0x000ff6000fffe03f */
[----:B------:R-:W-:Y:S01]  /*745b0*/  @!UPT UIADD3 URZ, URZ, URZ, URZ ;  /* 0x0000003f3f3ff290 */ /* 0x000fe2000fffe03f */
[----:B------:R-:W-:Y:S01]  /*745c0*/  STL.64 [R1+0x2780], R32 ;  /* 0x0027802001007387 */ /* 0x000fe20000100a00 */
[----:B------:R3:W-:Y:S03]  /*745d0*/  STL.64 [R1+0x2788], R34 ;  /* 0x0027882201007387 */ /* 0x0007e60000100a00 */
[----:B---3--:R-:W3:Y:S01]  /*745e0*/  LDL.LU.64 R34, [R1+0x4bd8] ;  /* 0x004bd80001227983 */ /* 0x008ee20000300a00 */
[----:B------:R-:W4:Y:S02]  /*745f0*/  LDL.LU.64 R32, [R1+0x4bd0] ;  /* 0x004bd00001207983 */ /* 0x000f240000300a00 */
[C---:B----4-:R-:W-:Y:S11]  /*74600*/  HMMA.1688.F32.TF32 R156, R228.reuse, R32, R156 ;  /* 0x00000020e49c723c */ /* 0x050ff6000008109c */
[----:B------:R-:W-:Y:S11]  /*74610*/  @!UPT UIADD3 URZ, URZ, URZ, URZ ;  /* 0x0000003f3f3ff290 */ /* 0x000ff6000fffe03f */
[----:B------:R-:W-:Y:S01]  /*74620*/  @!UPT UIADD3 URZ, URZ, URZ, URZ ;  /* 0x0000003f3f3ff290 */ /* 0x000fe2000fffe03f */
[----:B------:R-:W-:Y:S01]  /*74630*/  STL.64 [R1+0x2770], R156 ;  /* 0x0027709c01007387 */ /* 0x000fe20000100a00 */
[----:B------:R4:W-:Y:S03]  /*74640*/  STL.64 [R1+0x2778], R158 ;  /* 0x0027789e01007387 */ /* 0x0009e60000100a00 */
[----:B----4-:R-:W4:Y:S01]  /*74650*/  LDL.LU.64 R158, [R1+0x4bc8] ;  /* 0x004bc800019e7983 */ /* 0x010f220000300a00 */
[----:B------:R-:W2:Y:S02]  /*74660*/  LDL.LU.64 R156, [R1+0x4bc0] ;  /* 0x004bc000019c7983 */ /* 0x000ea40000300a00 */
[C---:B--2---:R-:W-:Y:S11]  /*74670*/  HMMA.1688.F32.TF32 R152, R228.reuse, R156, R152 ;  /* 0x0000009ce498723c */ /* 0x044ff60000081098 */
[----:B------:R-:W-:Y:S11]  /*74680*/  @!UPT UIADD3 URZ, URZ, URZ, URZ ;  /* 0x0000003f3f3ff290 */ /* 0x000ff6000fffe03f */
[----:B------:R-:W-:Y:S01]  /*74690*/  @!UPT UIADD3 URZ, URZ, URZ, URZ ;  /* 0x0000003f3f3ff290 */ /* 0x000fe2000fffe03f */
[----:B------:R-:W-:Y:S01]  /*746a0*/  STL.64 [R1+0x2760], R152 ;  /* 0x0027609801007387 */ /* 0x000fe20000100a00 */
[----:B------:R2:W-:Y:S03]  /*746b0*/  STL.64 [R1+0x2768], R154 ;  /* 0x0027689a01007387 */ /* 0x0005e60000100a00 */
[----:B--2---:R-:W2:Y:S01]  /*746c0*/  LDL.LU.64 R154, [R1+0x4bb8] ;  /* 0x004bb800019a7983 */ /* 0x004ea20000300a00 */
[----:B------:R-:W2:Y:S02]  /*746d0*/  LDL.LU.64 R152, [R1+0x4bb0] ;  /* 0x004bb00001987983 */ /* 0x000ea40000300a00 */
[C---:B--2---:R-:W-:Y:S11]  /*746e0*/  HMMA.1688.F32.TF32 R120, R228.reuse, R152, R120 ;  /* 0x00000098e478723c */ /* 0x044ff60000081078 */
[----:B------:R-:W-:Y:S11]  /*746f0*/  @!UPT UIADD3 URZ, URZ, URZ, URZ ;  /* 0x0000003f3f3ff290 */ /* 0x000ff6000fffe03f */
[----:B------:R-:W-:Y:S01]  /*74700*/  @!UPT UIADD3 URZ, URZ, URZ, URZ ;  /* 0x0000003f3f3ff290 */ /* 0x000fe2000fffe03f */
[----:B------:R-:W-:Y:S01]  /*74710*/  STL.64 [R1+0x2750], R120 ;  /* 0x0027507801007387 */ /* 0x000fe20000100a00 */
[----:B------:R2:W-:Y:S03]  /*74720*/  STL.64 [R1+0x2758], R122 ;  /* 0x0027587a01007387 */ /* 0x0005e60000100a00 */
[----:B--2---:R-:W2:Y:S01]  /*74730*/  LDL.LU.64 R122, [R1+0x4ba8] ;  /* 0x004ba800017a7983 */ /* 0x004ea20000300a00 */
[----:B------:R-:W2:Y:S01]  /*74740*/  LDL.LU.64 R120, [R1+0x4ba0] ;  /* 0x004ba00001787983 */ /* 0x000ea20000300a00 */
        /* <DEDUP_REMOVED lines=57> */
[C---:B-1----:R-:W-:Y:S08]  /*74ae0*/  HMMA.1688.F32.TF32 R24, R228.reuse, R72, R220 ;  /* 0x00000048e418723c */ /* 0x042ff000000810dc */
[C---:B------:R-:W-:Y:S08]  /*74af0*/  HMMA.1688.F32.TF32 R20, R228.reuse, R68, R16 ;  /* 0x00000044e414723c */ /* 0x040ff00000081010 */
[C---:B------:R-:W-:Y:S08]  /*74b00*/  HMMA.1688.F32.TF32 R16, R228.reuse, R64, R12 ;  /* 0x00000040e410723c */ /* 0x040ff0000008100c */
[C---:B------:R-:W-:Y:S08]  /*74b10*/  HMMA.1688.F32.TF32 R12, R228.reuse, R60, R8 ;  /* 0x0000003ce40c723c */ /* 0x040ff00000081008 */
[C---:B------:R-:W-:Y:S01]  /*74b20*/  HMMA.1688.F32.TF32 R8, R228.reuse, R56, R248 ;  /* 0x00000038e408723c */ /* 0x040fe200000810f8 */
[----:B------:R-:W-:Y:S01]  /*74b30*/  STL.64 [R1+0x2620], R28 ;  /* 0x0026201c01007387 */ /* 0x000fe20000100a00 */
[----:B------:R-:W-:Y:S02]  /*74b40*/  STL.64 [R1+0x2628], R30 ;  /* 0x0026281e01007387 */ /* 0x000fe40000100a00 */
[----:B------:R-:W-:Y:S02]  /*74b50*/  STL.64 [R1+0x2610], R24 ;  /* 0x0026101801007387 */ /* 0x000fe40000100a00 */
[----:B------:R-:W-:Y:S01]  /*74b60*/  STL.64 [R1+0x2618], R26 ;  /* 0x0026181a01007387 */ /* 0x000fe20000100a00 */
[----:B------:R-:W-:Y:S01]  /*74b70*/  STL.64 [R1+0x2600], R20 ;  /* 0x0026001401007387 */ /* 0x000fe20000100a00 */
[----:B------:R-:W-:Y:S02]  /*74b80*/  STL.64 [R1+0x2608], R22 ;  /* 0x0026081601007387 */ /* 0x000fe40000100a00 */
[----:B------:R-:W-:Y:S02]  /*74b90*/  STL.64 [R1+0x25f0], R16 ;  /* 0x0025f01001007387 */ /* 0x000fe40000100a00 */
[----:B------:R1:W-:Y:S03]  /*74ba0*/  STL.64 [R1+0x25f8], R18 ;  /* 0x0025f81201007387 */ /* 0x0003e60000100a00 */
[----:B------:R-:W-:Y:S01]  /*74bb0*/  STL.64 [R1+0x25e0], R12 ;  /* 0x0025e00c01007387 */ /* 0x000fe20000100a00 */
[----:B------:R2:W-:Y:S07]  /*74bc0*/  STL.64 [R1+0x25e8], R14 ;  /* 0x0025e80e01007387 */ /* 0x0005ee0000100a00 */
[----:B------:R-:W-:Y:S02]  /*74bd0*/  STL.64 [R1+0x25d0], R8 ;  /* 0x0025d00801007387 */ /* 0x000fe40000100a00 */
[----:B------:R2:W-:Y:S01]  /*74be0*/  STL.64 [R1+0x25d8], R10 ;  /* 0x0025d80a01007387 */ /* 0x0005e20000100a00 */
[C---:B-1----:R-:W-:Y:S08]  /*74bf0*/  HMMA.1688.F32.TF32 R16, R228.reuse, R52, R244 ;  /* 0x00000034e410723c */ /* 0x042ff000000810f4 */
[----:B--2---:R-:W-:Y:S08]  /*74c00*/  HMMA.1688.F32.TF32 R12, R228, R48, R236 ;  /* 0x00000030e40c723c */ /* 0x004ff000000810ec */
[C---:B------:R-:W-:Y:S01]  /*74c10*/  HMMA.1688.F32.TF32 R8, R232.reuse, R44, R240 ;  /* 0x0000002ce808723c */ /* 0x040fe200000810f0 */
[----:B------:R-:W-:Y:S04]  /*74c20*/  LDS R228, [R3+0x10380] ;  /* 0x0103800003e47984 */ /* 0x000fe80000000800 */
[----:B------:R-:W-:Y:S04]  /*74c30*/  LDS R230, [R3+0x12380] ;  /* 0x0123800003e67984 */ /* 0x000fe80000000800 */
[----:B------:R-:W-:Y:S04]  /*74c40*/  LDS R229, [R4+0x10380] ;  /* 0x0103800004e57984 */ /* 0x000fe80000000800 */
[----:B------:R-:W1:Y:S04]  /*74c50*/  LDS R231, [R4+0x12380] ;  /* 0x0123800004e77984 */ /* 0x000e680000000800 */
[----:B------:R-:W-:Y:S01]  /*74c60*/  STL.64 [R1+0x25c0], R16 ;  /* 0x0025c01001007387 */ /* 0x000fe20000100a00 */
[----:B------:R-:W-:Y:S02]  /*74c70*/  STL.64 [R1+0x25c8], R18 ;  /* 0x0025c81201007387 */ /* 0x000fe40000100a00 */
[----:B------:R-:W2:Y:S02]  /*74c80*/  LDL.LU R236, [R1+0x1990] ;  /* 0x0019900001ec7983 */ /* 0x000ea40000300800 */
[----:B------:R3:W-:Y:S01]  /*74c90*/  STL.64 [R1+0x1b40], R12 ;  /* 0x001b400c01007387 */ /* 0x0007e20000100a00 */
[----:B------:R3:W-:Y:S01]  /*74ca0*/  STL.64 [R1+0x1b48], R14 ;  /* 0x001b480e01007387 */ /* 0x0007e20000100a00 */
[----:B------:R1:W-:Y:S02]  /*74cb0*/  STL.64 [R1+0x1b30], R8 ;  /* 0x001b300801007387 */ /* 0x0003e40000100a00 */
[----:B------:R1:W-:Y:S02]  /*74cc0*/  STL.64 [R1+0x1b38], R10 ;  /* 0x001b380a01007387 */ /* 0x0003e40000100a00 */
        /* <DEDUP_REMOVED lines=11> */
[----:B---3--:R-:W3:Y:S02]  /*74d80*/  LDL.LU R12, [R1+0x19d0] ;  /* 0x0019d000010c7983 */ /* 0x008ee40000300800 */
[----:B------:R-:W3:Y:S01]  /*74d90*/  LDL.LU R13, [R1+0x19d4] ;  /* 0x0019d400010d7983 */ /* 0x000ee20000300800 */
[----:B------:R-:W3:Y:S01]  /*74da0*/  LDL.LU R14, [R1+0x19d8] ;  /* 0x0019d800010e7983 */ /* 0x000ee20000300800 */
[----:B------:R-:W3:Y:S02]  /*74db0*/  LDL.LU R15, [R1+0x19dc] ;  /* 0x0019dc00010f7983 */ /* 0x000ee40000300800 */
        /* <DEDUP_REMOVED lines=84> */
[----:B-1----:R-:W4:Y:S02]  /*75300*/  LDL.LU R8, [R1+0x19c0] ;  /* 0x0019c00001087983 */ /* 0x002f240000300800 */
[----:B------:R-:W4:Y:S01]  /*75310*/  LDL.LU R9, [R1+0x19c4] ;  /* 0x0019c40001097983 */ /* 0x000f220000300800 */
[----:B------:R-:W4:Y:S01]  /*75320*/  LDL.LU R10, [R1+0x19c8] ;  /* 0x0019c800010a7983 */ /* 0x000f220000300800 */
[----:B------:R-:W4:Y:S02]  /*75330*/  LDL.LU R11, [R1+0x19cc] ;  /* 0x0019cc00010b7983 */ /* 0x000f240000300800 */
[----:B------:R-:W4:Y:S02]  /*75340*/  LDL.LU R240, [R1+0x1980] ;  /* 0x0019800001f07983 */ /* 0x000f240000300800 */
[----:B------:R-:W4:Y:S01]  /*75350*/  LDL.LU R241, [R1+0x1984] ;  /* 0x0019840001f17983 */ /* 0x000f220000300800 */
[----:B------:R-:W4:Y:S01]  /*75360*/  LDL.LU R242, [R1+0x1988] ;  /* 0x0019880001f27983 */ /* 0x000f220000300800 */
        /* <DEDUP_REMOVED lines=55> */
[C---:B-1----:R-:W-:Y:S08]  /*756e0*/  HMMA.1688.F32.TF32 R28, R232.reuse, R96, R224 ;  /* 0x00000060e81c723c */ /* 0x042ff000000810e0 */
[C---:B--2---:R-:W-:Y:S08]  /*756f0*/  HMMA.1688.F32.TF32 R24, R232.reuse, R92, R220 ;  /* 0x0000005ce818723c */ /* 0x044ff000000810dc */
[C---:B---3--:R-:W-:Y:S08]  /*75700*/  HMMA.1688.F32.TF32 R20, R232.reuse, R88, R16 ;  /* 0x00000058e814723c */ /* 0x048ff00000081010 */
        /* <DEDUP_REMOVED lines=16> */
[C---:B--2---:R-:W-:Y:S08]  /*75810*/  HMMA.1688.F32.TF32 R12, R232.reuse, R68, R236 ;  /* 0x00000044e80c723c */ /* 0x044ff000000810ec */
[----:B---3--:R-:W-:Y:S07]  /*75820*/  HMMA.1688.F32.TF32 R8, R232, R64, R240 ;  /* 0x00000040e808723c */ /* 0x008fee00000810f0 */
[----:B------:R-:W-:Y:S01]  /*75830*/  STL.64 [R1+0x2430], R16 ;  /* 0x0024301001007387 */ /* 0x000fe20000100a00 */
[----:B------:R-:W-:Y:S02]  /*75840*/  STL.64 [R1+0x2438], R18 ;  /* 0x0024381201007387 */ /* 0x000fe40000100a00 */
[----:B------:R-:W2:Y:S05]  /*75850*/  LDL.LU R236, [R1+0x1680] ;  /* 0x0016800001ec7983 */ /* 0x000eaa0000300800 */
[----:B------:R1:W-:Y:S01]  /*75860*/  STL.64 [R1+0x2420], R12 ;  /* 0x0024200c01007387 */ /* 0x0003e20000100a00 */
[----:B------:R3:W-:Y:S07]  /*75870*/  STL.64 [R1+0x2428], R14 ;  /* 0x0024280e01007387 */ /* 0x0007ee0000100a00 */
        /* <DEDUP_REMOVED lines=13> */
[----:B-1----:R-:W2:Y:S02]  /*75950*/  LDL.LU R12, [R1+0x1700] ;  /* 0x00170000010c7983 */ /* 0x002ea40000300800 */
[----:B------:R-:W2:Y:S01]  /*75960*/  LDL.LU R13, [R1+0x1704] ;  /* 0x00170400010d7983 */ /* 0x000ea20000300800 */
[----:B---3--:R-:W2:Y:S01]  /*75970*/  LDL.LU R14, [R1+0x1708] ;  /* 0x00170800010e7983 */ /* 0x008ea20000300800 */
[----:B------:R-:W2:Y:S02]  /*75980*/  LDL.LU R15, [R1+0x170c] ;  /* 0x00170c00010f7983 */ /* 0x000ea40000300800 */
[----:B------:R-:W3:Y:S02]  /*75990*/  LDL.LU R16, [R1+0x1720] ;  /* 0x0017200001107983 */ /* 0x000ee40000300800 */
        /* <DEDUP_REMOVED lines=83> */
[----:B----4-:R-:W4:Y:S02]  /*75ed0*/  LDL.LU R8, [R1+0x16e0] ;  /* 0x0016e00001087983 */ /* 0x010f240000300800 */
        /* <DEDUP_REMOVED lines=17> */
[C---:B------:R-:W-:Y:S08]  /*75ff0*/  HMMA.1688.F32.TF32 R204, R232.reuse, R48, R204 ;  /* 0x00000030e8cc723c */ /* 0x040ff000000810cc */
[C---:B------:R-:W-:Y:S08]  /*76000*/  HMMA.1688.F32.TF32 R212, R232.reuse, R56, R212 ;  /* 0x00000038e8d4723c */ /* 0x040ff000000810d4 */
[C---:B------:R-:W-:Y:S08]  /*76010*/  HMMA.1688.F32.TF32 R216, R232.reuse, R60, R216 ;  /* 0x0000003ce8d8723c */ /* 0x040ff000000810d8 */
[----:B------:R-:W-:Y:S08]  /*76020*/  HMMA.1688.F32.TF32 R208, R232, R52, R208 ;  /* 0x00000034e8d0723c */ /* 0x000ff000000810d0 */
[C---:B------:R-:W-:Y:S01]  /*76030*/  HMMA.1688.F32.TF32 R196, R228.reuse, R40, R196 ;  /* 0x00000028e4c4723c */ /* 0x040fe200000810c4 */
[----:B------:R-:W-:Y:S04]  /*76040*/  LDS R232, [R3+0x10400] ;  /* 0x0104000003e87984 */ /* 0x000fe80000000800 */
[----:B------:R-:W-:Y:S04]  /*76050*/  LDS R234, [R3+0x12400] ;  /* 0x0124000003ea7984 */ /* 0x000fe80000000800 */
[----:B------:R-:W-:Y:S04]  /*76060*/  LDS R233, [R4+0x10400] ;  /* 0x0104000004e97984 */ /* 0x000fe80000000800 */
[----:B------:R-:W1:Y:S01]  /*76070*/  LDS R235, [R4+0x12400] ;  /* 0x0124000004eb7984 */ /* 0x000e620000000800 */
        /* <DEDUP_REMOVED lines=40> */
[C---:B---3--:R-:W-:Y:S08]  /*76300*/  HMMA.1688.F32.TF32 R24, R228.reuse, R112, R220 ;  /* 0x00000070e418723c */ /* 0x048ff000000810dc */
[C---:B-1----:R-:W-:Y:S08]  /*76310*/  HMMA.1688.F32.TF32 R20, R228.reuse, R108, R16 ;  /* 0x0000006ce414723c */ /* 0x042ff00000081010 */
[C---:B------:R-:W-:Y:S08]  /*76320*/  HMMA.1688.F32.TF32 R16, R228.reuse, R104, R12 ;  /* 0x00000068e410723c */ /* 0x040ff0000008100c */
[C---:B----4-:R-:W-:Y:S08]  /*76330*/  HMMA.1688.F32.TF32 R12, R228.reuse, R100, R8 ;  /* 0x00000064e40c723c */ /* 0x050ff00000081008 */
        /* <DEDUP_REMOVED lines=135> */
[----:B------:R-:W-:Y:S08]  /*76bb0*/  HMMA.1688.F32.TF32 R180, R232, R44, R180 ;  /* 0x0000002ce8b4723c */ /* 0x000ff000000810b4 */
        /* <DEDUP_REMOVED lines=72> */
[C---:B---3--:R-:W-:Y:S07]  /*77040*/  HMMA.1688.F32.TF32 R8, R232.reuse, R104, R240 ;  /* 0x00000068e808723c */ /* 0x048fee00000810f0 */
[----:B------:R-:W-:Y:S01]  /*77050*/  STL.64 [R1+0x2110], R16 ;  /* 0x0021101001007387 */ /* 0x000fe20000100a00 */
[----:B------:R-:W-:Y:S02]  /*77060*/  STL.64 [R1+0x2118], R18 ;  /* 0x0021181201007387 */ /* 0x000fe40000100a00 */
[----:B------:R-:W2:Y:S05]  /*77070*/  LDL.LU R248, [R1+0x1370] ;  /* 0x0013700001f87983 */ /* 0x000eaa0000300800 */
[----:B------:R-:W-:Y:S01]  /*77080*/  STL.64 [R1+0x2100], R12 ;  /* 0x0021000c01007387 */ /* 0x000fe20000100a00 */
[----:B------:R-:W-:Y:S07]  /*77090*/  STL.64 [R1+0x2108], R14 ;  /* 0x0021080e01007387 */ /* 0x000fee0000100a00 */
[----:B------:R1:W-:Y:S02]  /*770a0*/  STL.64 [R1+0x20f0], R8 ;  /* 0x0020f00801007387 */ /* 0x0003e40000100a00 */
[----:B------:R3:W-:Y:S02]  /*770b0*/  STL.64 [R1+0x20f8], R10 ;  /* 0x0020f80a01007387 */ /* 0x0007e40000100a00 */
[----:B------:R-:W2:Y:S01]  /*770c0*/  LDL.LU R249, [R1+0x1374] ;  /* 0x0013740001f97983 */ /* 0x000ea20000300800 */
[----:B------:R-:W2:Y:S01]  /*770d0*/  LDL.LU R250, [R1+0x1378] ;  /* 0x0013780001fa7983 */ /* 0x000ea20000300800 */
[----:B------:R-:W2:Y:S03]  /*770e0*/  LDL.LU R251, [R1+0x137c] ;  /* 0x00137c0001fb7983 */ /* 0x000ea60000300800 */
[----:B-1----:R-:W4:Y:S01]  /*770f0*/  LDL.LU R8, [R1+0x1380] ;  /* 0x0013800001087983 */ /* 0x002f220000300800 */
[----:B------:R-:W4:Y:S02]  /*77100*/  LDL.LU R9, [R1+0x1384] ;  /* 0x0013840001097983 */ /* 0x000f240000300800 */
[----:B---3--:R-:W4:Y:S02]  /*77110*/  LDL.LU R10, [R1+0x1388] ;  /* 0x00138800010a7983 */ /* 0x008f240000300800 */
[----:B------:R-:W4:Y:S01]  /*77120*/  LDL.LU R11, [R1+0x138c] ;  /* 0x00138c00010b7983 */ /* 0x000f220000300800 */
        /* <DEDUP_REMOVED lines=125> */
[C---:B----4-:R-:W-:Y:S08]  /*77900*/  HMMA.1688.F32.TF32 R16, R228.reuse, R40, R12 ;  /* 0x00000028e410723c */ /* 0x050ff0000008100c */
        /* <DEDUP_REMOVED lines=453> */
[----:B------:R-:W-:Y:S01]  /*79560*/  HMMA.1688.F32.TF32 R8, R228, R44, R240 ;  /* 0x0000002ce408723c */ /* 0x000fe200000810f0 */
[----:B------:R-:W-:Y:S04]  /*79570*/  LDS R232, [R3+0x10600] ;  /* 0x0106000003e87984 */ /* 0x000fe80000000800 */
[----:B------:R-:W-:Y:S04]  /*79580*/  LDS R234, [R3+0x12600] ;  /* 0x0126000003ea7984 */ /* 0x000fe80000000800 */
[----:B------:R-:W-:Y:S04]  /*79590*/  LDS R233, [R4+0x10600] ;  /* 0x0106000004e97984 */ /* 0x000fe80000000800 */
[----:B------:R-:W1:Y:S01]  /*795a0*/  LDS R235, [R4+0x12600] ;  /* 0x0126000004eb7984 */ /* 0x000e620000000800 */
[----:B------:R-:W-:-:S02]  /*795b0*/  IMAD.MOV.U32 R237, RZ, RZ, R0 ;  /* 0x000000ffffed7224 */ /* 0x000fc400078e0000 */
[----:B------:R-:W-:Y:S02]  /*795c0*/  IMAD.MOV.U32 R238, RZ, RZ, R2 ;  /* 0x000000ffffee7224 */ /* 0x000fe400078e0002 */
[----:B------:R-:W-:Y:S01]  /*795d0*/  IMAD.MOV.U32 R239, RZ, RZ, R252 ;  /* 0x000000ffffef7224 */ /* 0x000fe200078e00fc */
[----:B------:R-:W-:Y:S01]  /*795e0*/  STL.64 [R1+0x1c60], R16 ;  /* 0x001c601001007387 */ /* 0x000fe20000100a00 */
[----:B------:R-:W-:Y:S02]  /*795f0*/  STL.64 [R1+0x1c68], R18 ;  /* 0x001c681201007387 */ /* 0x000fe40000100a00 */
[----:B------:R-:W2:Y:S02]  /*79600*/  LDL.LU R240, [R1+0xf50] ;  /* 0x000f500001f07983 */ /* 0x000ea40000300800 */
[----:B------:R-:W-:Y:S01]  /*79610*/  STL.64 [R1+0x1140], R12 ;  /* 0x0011400c01007387 */ /* 0x000fe20000100a00 */
[----:B------:R-:W-:Y:S01]  /*79620*/  STL.64 [R1+0x1148], R14 ;  /* 0x0011480e01007387 */ /* 0x000fe20000100a00 */
[----:B------:R3:W-:Y:S02]  /*79630*/  STL.64 [R1+0x1120], R8 ;  /* 0x0011200801007387 */ /* 0x0007e40000100a00 */
[----:B------:R3:W-:Y:S02]  /*79640*/  STL.64 [R1+0x1128], R10 ;  /* 0x0011280a01007387 */ /* 0x0007e40000100a00 */
[----:B------:R-:W2:Y:S01]  /*79650*/  LDL.LU R241, [R1+0xf54] ;  /* 0x000f540001f17983 */ /* 0x000ea20000300800 */
[----:B------:R-:W2:Y:S01]  /*79660*/  LDL.LU R242, [R1+0xf58] ;  /* 0x000f580001f27983 */ /* 0x000ea20000300800 */
[----:B------:R-:W2:Y:S02]  /*79670*/  LDL.LU R243, [R1+0xf5c] ;  /* 0x000f5c0001f37983 */ /* 0x000ea40000300800 */
[----:B------:R-:W2:Y:S02]  /*79680*/  LDL.LU R236, [R1+0xf60] ;  /* 0x000f600001ec7983 */ /* 0x000ea40000300800 */
[----:B------:R-:W2:Y:S01]  /*79690*/  LDL.LU R0, [R1+0x4b58] ;  /* 0x004b580001007983 */ /* 0x000ea20000300800 */
[----:B------:R-:W4:Y:S01]  /*796a0*/  LDL.LU R2, [R1+0x4b54] ;  /* 0x004b540001027983 */ /* 0x000f220000300800 */
[----:B------:R-:W4:Y:S02]  /*796b0*/  LDL.LU R252, [R1+0x4b50] ;  /* 0x004b500001fc7983 */ /* 0x000f240000300800 */
[----:B------:R-:W4:Y:S02]  /*796c0*/  LDL.LU R244, [R1+0xf70] ;  /* 0x000f700001f47983 */ /* 0x000f240000300800 */
[----:B------:R-:W4:Y:S01]  /*796d0*/  LDL.LU R245, [R1+0xf74] ;  /* 0x000f740001f57983 */ /* 0x000f220000300800 */
[----:B------:R-:W4:Y:S01]  /*796e0*/  LDL.LU R246, [R1+0xf78] ;  /* 0x000f780001f67983 */ /* 0x000f220000300800 */
[----:B------:R-:W4:Y:S02]  /*796f0*/  LDL.LU R247, [R1+0xf7c] ;  /* 0x000f7c0001f77983 */ /* 0x000f240000300800 */
[----:B---3--:R-:W3:Y:S02]  /*79700*/  LDL.LU R8, [R1+0xf90] ;  /* 0x000f900001087983 */ /* 0x008ee40000300800 */
        /* <DEDUP_REMOVED lines=91> */
[----:B------:R-:W3:Y:S01]  /*79cc0*/  LDL.LU R248, [R1+0xf80] ;  /* 0x000f800001f87983 */ /* 0x000ee20000300800 */
[----:B--2---:R-:W-:Y:S01]  /*79cd0*/  MOV R251, R0 ;  /* 0x0000000000fb7202 */ /* 0x004fe20000000f00 */
[----:B----4-:R-:W-:Y:S01]  /*79ce0*/  IMAD.MOV.U32 R250, RZ, RZ, R2 ;  /* 0x000000fffffa7224 */ /* 0x010fe200078e0002 */
        /* <DEDUP_REMOVED lines=22> */
[----:B------:R-:W-:Y:S01]  /*79e50*/  STL [R1+0x1c10], R208 ;  /* 0x001c10d001007387 */ /* 0x000fe20000100800 */
        /* <DEDUP_REMOVED lines=25> */
[----:B------:R2:W-:Y:S02]  /*79ff0*/  STL.64 [R1+0x1b28], R30 ;  /* 0x001b281e01007387 */ /* 0x0005e40000100a00 */
[----:B------:R-:W-:Y:S01]  /*7a000*/  STL.64 [R1+0x1b10], R24 ;  /* 0x001b101801007387 */ /* 0x000fe20000100a00 */
[----:B------:R3:W-:Y:S01]  /*7a010*/  STL.64 [R1+0x1b18], R26 ;  /* 0x001b181a01007387 */ /* 0x0007e20000100a00 */
[----:B------:R-:W-:Y:S02]  /*7a020*/  STL.64 [R1+0x1b00], R20 ;  /* 0x001b001401007387 */ /* 0x000fe40000100a00 */
[----:B------:R4:W-:Y:S02]  /*7a030*/  STL.64 [R1+0x1b08], R22 ;  /* 0x001b081601007387 */ /* 0x0009e40000100a00 */
[----:B------:R-:W-:Y:S01]  /*7a040*/  IMAD.MOV.U32 R249, RZ, RZ, R252 ;  /* 0x000000fffff97224 */ /* 0x000fe200078e00fc */
[C---:B--2---:R-:W-:Y:S08]  /*7a050*/  HMMA.1688.F32.TF32 R28, R228.reuse, R96, R224 ;  /* 0x00000060e41c723c */ /* 0x044ff000000810e0 */
[C---:B---3--:R-:W-:Y:S08]  /*7a060*/  HMMA.1688.F32.TF32 R24, R228.reuse, R92, R220 ;  /* 0x0000005ce418723c */ /* 0x048ff000000810dc */
[C---:B----4-:R-:W-:Y:S08]  /*7a070*/  HMMA.1688.F32.TF32 R20, R228.reuse, R88, R16 ;  /* 0x00000058e414723c */ /* 0x050ff00000081010 */
        /* <DEDUP_REMOVED lines=15> */
[C---:B--2---:R-:W-:Y:S08]  /*7a170*/  HMMA.1688.F32.TF32 R16, R228.reuse, R72, R244 ;  /* 0x00000048e410723c */ /* 0x044ff000000810f4 */
[C---:B---3--:R-:W-:Y:S08]  /*7a180*/  HMMA.1688.F32.TF32 R12, R228.reuse, R68, R236 ;  /* 0x00000044e40c723c */ /* 0x048ff000000810ec */
[----:B----4-:R-:W-:Y:S07]  /*7a190*/  HMMA.1688.F32.TF32 R8, R228, R64, R240 ;  /* 0x00000040e408723c */ /* 0x010fee00000810f0 */
        /* <DEDUP_REMOVED lines=20> */
[----:B----4-:R-:W3:Y:S01]  /*7a2e0*/  LDL.LU R14, [R1+0xe18] ;  /* 0x000e1800010e7983 */ /* 0x010ee20000300800 */
[----:B------:R-:W3:Y:S02]  /*7a2f0*/  LDL.LU R15, [R1+0xe1c] ;  /* 0x000e1c00010f7983 */ /* 0x000ee40000300800 */
[----:B------:R-:W4:Y:S02]  /*7a300*/  LDL.LU R16, [R1+0xe20] ;  /* 0x000e200001107983 */ /* 0x000f240000300800 */
[----:B------:R-:W4:Y:S01]  /*7a310*/  LDL.LU R17, [R1+0xe24] ;  /* 0x000e240001117983 */ /* 0x000f220000300800 */
[----:B------:R-:W4:Y:S01]  /*7a320*/  LDL.LU R18, [R1+0xe28] ;  /* 0x000e280001127983 */ /* 0x000f220000300800 */
[----:B------:R-:W4:Y:S02]  /*7a330*/  LDL.LU R19, [R1+0xe2c] ;  /* 0x000e2c0001137983 */ /* 0x000f240000300800 */
        /* <DEDUP_REMOVED lines=56> */
[----:B------:R-:W-:-:S02]  /*7a6c0*/  IMAD.MOV.U32 R252, RZ, RZ, R209 ;  /* 0x000000fffffc7224 */ /* 0x000fc400078e00d1 */
[----:B------:R-:W4:Y:S02]  /*7a6d0*/  LDL.LU R208, [R1+0xf20] ;  /* 0x000f200001d07983 */ /* 0x000f240000300800 */
[----:B------:R-:W-:Y:S01]  /*7a6e0*/  IMAD.MOV.U32 R2, RZ, RZ, R210 ;  /* 0x000000ffff027224 */ /* 0x000fe200078e00d2 */
[----:B------:R-:W4:Y:S01]  /*7a6f0*/  LDL.LU R209, [R1+0xf24] ;  /* 0x000f240001d17983 */ /* 0x000f220000300800 */
[----:B------:R-:W-:Y:S02]  /*7a700*/  IMAD.MOV.U32 R0, RZ, RZ, R211 ;  /* 0x000000ffff007224 */ /* 0x000fe400078e00d3 */
        /* <DEDUP_REMOVED lines=22> */
[----:B-1----:R-:W4:Y:S01]  /*7a870*/  LDL.LU R8, [R1+0xe00] ;  /* 0x000e000001087983 */ /* 0x002f220000300800 */
        /* <DEDUP_REMOVED lines=33> */
[----:B------:R-:W-:Y:S01]  /*7aa90*/  STL.64 [R1+0xfc8], R210 ;  /* 0x000fc8d201007387 */ /* 0x000fe20000100a00 */
[C---:B------:R-:W-:Y:S01]  /*7aaa0*/  HMMA.1688.F32.TF32 R160, R232.reuse, R140, R160 ;  /* 0x0000008ce8a0723c */ /* 0x040fe200000810a0 */
        /* <DEDUP_REMOVED lines=25> */
[----:B------:R2:W-:Y:S01]  /*7ac40*/  STL.64 [R1+0x1338], R30 ;  /* 0x0013381e01007387 */ /* 0x0005e20000100a00 */
[----:B------:R-:W-:Y:S02]  /*7ac50*/  STL.64 [R1+0x1340], R24 ;  /* 0x0013401801007387 */ /* 0x000fe40000100a00 */
[----:B------:R3:W-:Y:S02]  /*7ac60*/  STL.64 [R1+0x1348], R26 ;  /* 0x0013481a01007387 */ /* 0x0007e40000100a00 */
[----:B------:R-:W-:Y:S01]  /*7ac70*/  STL.64 [R1+0x1350], R20 ;  /* 0x0013501401007387 */ /* 0x000fe20000100a00 */
[----:B------:R4:W-:Y:S01]  /*7ac80*/  STL.64 [R1+0x1358], R22 ;  /* 0x0013581601007387 */ /* 0x0009e20000100a00 */
        /* <DEDUP_REMOVED lines=47> */
[----:B------:R-:W1:Y:S01]  /*7af80*/  LDL.LU R28, [R1+0x940] ;  /* 0x00094000011c7983 */ /* 0x000e620000300800 */
[----:B------:R-:W1:Y:S02]  /*7af90*/  LDL.LU R29, [R1+0x944] ;  /* 0x00094400011d7983 */ /* 0x000e640000300800 */
[----:B------:R-:W1:Y:S02]  /*7afa0*/  LDL.LU R30, [R1+0x948] ;  /* 0x00094800011e7983 */ /* 0x000e640000300800 */
[----:B------:R-:W1:Y:S01]  /*7afb0*/  LDL.LU R31, [R1+0x94c] ;  /* 0x00094c00011f7983 */ /* 0x000e620000300800 */
        /* <DEDUP_REMOVED lines=60> */
[----:B-1----:R-:W-:Y:S08]  /*7b380*/  HMMA.1688.F32.TF32 R28, R228, R44, R28 ;  /* 0x0000002ce41c723c */ /* 0x002ff0000008101c */
[C---:B--2---:R-:W-:Y:S08]  /*7b390*/  HMMA.1688.F32.TF32 R160, R232.reuse, R48, R160 ;  /* 0x00000030e8a0723c */ /* 0x044ff000000810a0 */
[C---:B------:R-:W-:Y:S08]  /*7b3a0*/  HMMA.1688.F32.TF32 R164, R232.reuse, R52, R164 ;  /* 0x00000034e8a4723c */ /* 0x040ff000000810a4 */
[C---:B---3--:R-:W-:Y:S08]  /*7b3b0*/  HMMA.1688.F32.TF32 R172, R232.reuse, R60, R172 ;  /* 0x0000003ce8ac723c */ /* 0x048ff000000810ac */
[C---:B----4-:R-:W-:Y:S08]  /*7b3c0*/  HMMA.1688.F32.TF32 R176, R232.reuse, R64, R176 ;  /* 0x00000040e8b0723c */ /* 0x050ff000000810b0 */
[C---:B------:R-:W-:Y:S08]  /*7b3d0*/  HMMA.1688.F32.TF32 R180, R232.reuse, R68, R180 ;  /* 0x00000044e8b4723c */ /* 0x040ff000000810b4 */
[C---:B------:R-:W-:Y:S08]  /*7b3e0*/  HMMA.1688.F32.TF32 R188, R232.reuse, R76, R188 ;  /* 0x0000004ce8bc723c */ /* 0x040ff000000810bc */
[C---:B------:R-:W-:Y:S08]  /*7b3f0*/  HMMA.1688.F32.TF32 R192, R232.reuse, R80, R192 ;  /* 0x00000050e8c0723c */ /* 0x040ff000000810c0 */
[C---:B------:R-:W-:Y:S08]  /*7b400*/  HMMA.1688.F32.TF32 R184, R232.reuse, R72, R184 ;  /* 0x00000048e8b8723c */ /* 0x040ff000000810b8 */
[----:B------:R-:W-:Y:S08]  /*7b410*/  HMMA.1688.F32.TF32 R168, R232, R56, R168 ;  /* 0x00000038e8a8723c */ /* 0x000ff000000810a8 */
[C---:B------:R-:W-:Y:S08]  /*7b420*/  HMMA.1688.F32.TF32 R20, R228.reuse, R36, R20 ;  /* 0x00000024e414723c */ /* 0x040ff00000081014 */
        /* <DEDUP_REMOVED lines=43> */
[----:B------:R-:W-:Y:S02]  /*7b6e0*/  STL.64 [R1+0x4b48], R150 ;  /* 0x004b489601007387 */ /* 0x000fe40000100a00 */
[----:B------:R-:W-:Y:S02]  /*7b6f0*/  STL.64 [R1+0x1560], R12 ;  /* 0x0015600c01007387 */ /* 0x000fe40000100a00 */
[----:B------:R-:W-:Y:S02]  /*7b700*/  STL.64 [R1+0x1568], R14 ;  /* 0x0015680e01007387 */ /* 0x000fe40000100a00 */
[----:B------:R-:W-:Y:S04]  /*7b710*/  STL.64 [R1+0x4b40], R148 ;  /* 0x004b409401007387 */ /* 0x000fe80000100a00 */
        /* <DEDUP_REMOVED lines=15> */
[----:B------:R-:W2:Y:S11]  /*7b810*/  LDL.LU R240, [R1+0xb00] ;  /* 0x000b000001f07983 */ /* 0x000eb60000300800 */
[----:B------:R-:W-:Y:S11]  /*7b820*/  @!UPT UIADD3 URZ, URZ, URZ, URZ ;  /* 0x0000003f3f3ff290 */ /* 0x000ff6000fffe03f */
        /* <DEDUP_REMOVED lines=13> */
[----:B---3--:R-:W3:Y:S02]  /*7b900*/  LDL.LU R8, [R1+0xb40] ;  /* 0x000b400001087983 */ /* 0x008ee40000300800 */
[----:B------:R-:W3:Y:S02]  /*7b910*/  LDL.LU R9, [R1+0xb44] ;  /* 0x000b440001097983 */ /* 0x000ee40000300800 */
[----:B----4-:R-:W3:Y:S01]  /*7b920*/  LDL.LU R10, [R1+0xb48] ;  /* 0x000b4800010a7983 */ /* 0x010ee20000300800 */
[----:B------:R-:W3:Y:S01]  /*7b930*/  LDL.LU R11, [R1+0xb4c] ;  /* 0x000b4c00010b7983 */ /* 0x000ee20000300800 */
[----:B------:R-:W4:Y:S02]  /*7b940*/  LDL.LU R220, [R1+0x930] ;  /* 0x0009300001dc7983 */ /* 0x000f240000300800 */
[----:B------:R-:W4:Y:S02]  /*7b950*/  LDL.LU R221, [R1+0x934] ;  /* 0x0009340001dd7983 */ /* 0x000f240000300800 */
[----:B------:R-:W4:Y:S01]  /*7b960*/  LDL.LU R222, [R1+0x938] ;  /* 0x0009380001de7983 */ /* 0x000f220000300800 */
[----:B------:R-:W4:Y:S01]  /*7b970*/  LDL.LU R223, [R1+0x93c] ;  /* 0x00093c0001df7983 */ /* 0x000f220000300800 */
        /* <DEDUP_REMOVED lines=76> */
[----:B------:R-:W1:Y:S02]  /*7be40*/  LDL.LU R16, [R1+0x920] ;  /* 0x0009200001107983 */ /* 0x000e640000300800 */
[----:B------:R-:W1:Y:S02]  /*7be50*/  LDL.LU R17, [R1+0x924] ;  /* 0x0009240001117983 */ /* 0x000e640000300800 */
[----:B------:R-:W1:Y:S01]  /*7be60*/  LDL.LU R18, [R1+0x928] ;  /* 0x0009280001127983 */ /* 0x000e620000300800 */
[----:B------:R-:W1:Y:S01]  /*7be70*/  LDL.LU R19, [R1+0x92c] ;  /* 0x00092c0001137983 */ /* 0x000e620000300800 */
        /* <DEDUP_REMOVED lines=8> */
[----:B------:R-:W-:Y:S02]  /*7bf00*/  STL.64 [R1+0x4b18], R138 ;  /* 0x004b188a01007387 */ /* 0x000fe40000100a00 */
[----:B------:R2:W-:Y:S02]  /*7bf10*/  STL.64 [R1+0x4b10], R136 ;  /* 0x004b108801007387 */ /* 0x0005e40000100a00 */
        /* <DEDUP_REMOVED lines=48> */
[----:B------:R-:W-:Y:S08]  /*7c220*/  HMMA.1688.F32.TF32 R20, R228, R48, R220 ;  /* 0x00000030e414723c */ /* 0x000ff000000810dc */
[C---:B-1----:R-:W-:Y:S01]  /*7c230*/  HMMA.1688.F32.TF32 R16, R232.reuse, R44, R16 ;  /* 0x0000002ce810723c */ /* 0x042fe20000081010 */
[----:B------:R-:W-:Y:S01]  /*7c240*/  STL.64 [R1+0x1820], R144 ;  /* 0x0018209001007387 */ /* 0x000fe20000100a00 */
[----:B------:R-:W-:Y:S03]  /*7c250*/  STL.64 [R1+0x1828], R146 ;  /* 0x0018289201007387 */ /* 0x000fe60000100a00 */
        /* <DEDUP_REMOVED lines=15> */
[----:B------:R2:W-:Y:S02]  /*7c350*/  STL.64 [R1+0x1778], R18 ;  /* 0x0017781201007387 */ /* 0x0005e40000100a00 */
[C---:B--2---:R-:W-:Y:S08]  /*7c360*/  HMMA.1688.F32.TF32 R16, R232.reuse, R40, R12 ;  /* 0x00000028e810723c */ /* 0x044ff0000008100c */
[C---:B------:R-:W-:Y:S08]  /*7c370*/  HMMA.1688.F32.TF32 R12, R232.reuse, R36, R8 ;  /* 0x00000024e80c723c */ /* 0x040ff00000081008 */
[C---:B------:R-:W-:Y:S07]  /*7c380*/  HMMA.1688.F32.TF32 R8, R232.reuse, R32, R248 ;  /* 0x00000020e808723c */ /* 0x040fee00000810f8 */
[----:B------:R-:W-:Y:S01]  /*7c390*/  STL.64 [R1+0x1750], R16 ;  /* 0x0017501001007387 */ /* 0x000fe20000100a00 */
[----:B------:R2:W-:Y:S07]  /*7c3a0*/  STL.64 [R1+0x1758], R18 ;  /* 0x0017581201007387 */ /* 0x0005ee0000100a00 */
[----:B------:R-:W-:Y:S02]  /*7c3b0*/  STL.64 [R1+0x1720], R12 ;  /* 0x0017200c01007387 */ /* 0x000fe40000100a00 */
[----:B------:R3:W-:Y:S06]  /*7c3c0*/  STL.64 [R1+0x1728], R14 ;  /* 0x0017280e01007387 */ /* 0x0007ec0000100a00 */
[----:B------:R-:W-:Y:S01]  /*7c3d0*/  STL.64 [R1+0x1700], R8 ;  /* 0x0017000801007387 */ /* 0x000fe20000100a00 */
[----:B------:R4:W-:Y:S01]  /*7c3e0*/  STL.64 [R1+0x1708], R10 ;  /* 0x0017080a01007387 */ /* 0x0009e20000100a00 */
[C---:B--2---:R-:W-:Y:S08]  /*7c3f0*/  HMMA.1688.F32.TF32 R16, R232.reuse, R156, R244 ;  /* 0x0000009ce810723c */ /* 0x044ff000000810f4 */
[C---:B---3--:R-:W-:Y:S08]  /*7c400*/  HMMA.1688.F32.TF32 R12, R232.reuse, R152, R236 ;  /* 0x00000098e80c723c */ /* 0x048ff000000810ec */
[C---:B----4-:R-:W-:Y:S07]  /*7c410*/  HMMA.1688.F32.TF32 R8, R232.reuse, R120, R240 ;  /* 0x00000078e808723c */ /* 0x050fee00000810f0 */
        /* <DEDUP_REMOVED lines=122> */
[----:B------:R-:W1:Y:S01]  /*7cbc0*/  LDL.LU R16, [R1+0x8f0] ;  /* 0x0008f00001107983 */ /* 0x000e620000300800 */
[----:B------:R-:W1:Y:S02]  /*7cbd0*/  LDL.LU R17, [R1+0x8f4] ;  /* 0x0008f40001117983 */ /* 0x000e640000300800 */
[----:B------:R-:W1:Y:S02]  /*7cbe0*/  LDL.LU R18, [R1+0x8f8] ;  /* 0x0008f80001127983 */ /* 0x000e640000300800 */
[----:B------:R-:W1:Y:S01]  /*7cbf0*/  LDL.LU R19, [R1+0x8fc] ;  /* 0x0008fc0001137983 */ /* 0x000e620000300800 */
        /* <DEDUP_REMOVED lines=17> */
[----:B------:R-:W3:Y:S02]  /*7cd10*/  LDL.LU.64 R144, [R1+0x4b30] ;  /* 0x004b300001907983 */ /* 0x000ee40000300a00 */
[C---:B---3--:R-:W-:Y:S11]  /*7cd20*/  HMMA.1688.F32.TF32 R140, R232.reuse, R144, R140 ;  /* 0x00000090e88c723c */ /* 0x048ff6000008108c */
[----:B------:R-:W-:Y:S11]  /*7cd30*/  @!UPT UIADD3 URZ, URZ, URZ, URZ ;  /* 0x0000003f3f3ff290 */ /* 0x000ff6000fffe03f */
[----:B------:R-:W-:Y:S01]  /*7cd40*/  @!UPT UIADD3 URZ, URZ, URZ, URZ ;  /* 0x0000003f3f3ff290 */ /* 0x000fe2000fffe03f */
[----:B------:R-:W-:Y:S01]  /*7cd50*/  STL.64 [R1+0x1660], R140 ;  /* 0x0016608c01007387 */ /* 0x000fe20000100a00 */
[----:B------:R3:W-:Y:S03]  /*7cd60*/  STL.64 [R1+0x1668], R142 ;  /* 0x0016688e01007387 */ /* 0x0007e60000100a00 */
[----:B---3--:R-:W3:Y:S01]  /*7cd70*/  LDL.LU.64 R142, [R1+0x4b28] ;  /* 0x004b2800018e7983 */ /* 0x008ee20000300a00 */
        /* <DEDUP_REMOVED lines=10> */
[----:B------:R-:W-:Y:S08]  /*7ce20*/  HMMA.1688.F32.TF32 R212, R232, R124, R212 ;  /* 0x0000007ce8d4723c */ /* 0x000ff000000810d4 */
[C---:B-1----:R-:W-:Y:S08]  /*7ce30*/  HMMA.1688.F32.TF32 R16, R228.reuse, R40, R16 ;  /* 0x00000028e410723c */ /* 0x042ff00000081010 */
[C---:B----4-:R-:W-:Y:S08]  /*7ce40*/  HMMA.1688.F32.TF32 R12, R228.reuse, R36, R12 ;  /* 0x00000024e40c723c */ /* 0x050ff0000008100c */
[----:B------:R-:W-:Y:S08]  /*7ce50*/  HMMA.1688.F32.TF32 R8, R228, R32, R8 ;  /* 0x00000020e408723c */ /* 0x000ff00000081008 */
[C---:B--2---:R-:W-:Y:S11]  /*7ce60*/  HMMA.1688.F32.TF32 R248, R232.reuse, R136, R248 ;  /* 0x00000088e8f8723c */ /* 0x044ff600000810f8 */
[----:B------:R-:W-:Y:S11]  /*7ce70*/  @!UPT UIADD3 URZ, URZ, URZ, URZ ;  /* 0x0000003f3f3ff290 */ /* 0x000ff6000fffe03f */
[----:B------:R-:W-:Y:S01]  /*7ce80*/  @!UPT UIADD3 URZ, URZ, URZ, URZ ;  /* 0x0000003f3f3ff290 */ /* 0x000fe2000fffe03f */
[----:B------:R-:W-:Y:S01]  /*7ce90*/  STL.64 [R1+0x1640], R248 ;  /* 0x001640f801007387 */ /* 0x000fe20000100a00 */
[----:B------:R1:W-:Y:S03]  /*7cea0*/  STL.64 [R1+0x1648], R250 ;  /* 0x001648fa01007387 */ /* 0x0003e60000100a00 */
[----:B-1----:R-:W2:Y:S01]  /*7ceb0*/  LDL.LU.64 R250, [R1+0x4b08] ;  /* 0x004b080001fa7983 */ /* 0x002ea20000300a00 */
[----:B------:R-:W4:Y:S02]  /*7cec0*/  LDL.LU.64 R248, [R1+0x4b00] ;  /* 0x004b000001f87983 */ /* 0x000f240000300a00 */
[----:B------:R-:W-:Y:S02]  /*7ced0*/  STL.64 [R1+0x1630], R244 ;  /* 0x001630f401007387 */ /* 0x000fe40000100a00 */
[----:B------:R1:W-:Y:S02]  /*7cee0*/  STL.64 [R1+0x1638], R246 ;  /* 0x001638f601007387 */ /* 0x0003e40000100a00 */
[----:B-1----:R-:W2:Y:S01]  /*7cef0*/  LDL.LU.64 R246, [R1+0x4af8] ;  /* 0x004af80001f67983 */ /* 0x002ea20000300a00 */
[----:B------:R-:W2:Y:S02]  /*7cf00*/  LDL.LU.64 R244, [R1+0x4af0] ;  /* 0x004af00001f47983 */ /* 0x000ea40000300a00 */
[----:B------:R-:W-:Y:S02]  /*7cf10*/  STL.64 [R1+0x1620], R216 ;  /* 0x001620d801007387 */ /* 0x000fe40000100a00 */
[----:B------:R1:W-:Y:S01]  /*7cf20*/  STL.64 [R1+0x1628], R218 ;  /* 0x001628da01007387 */ /* 0x0003e20000100a00 */
[----:B------:R-:W-:Y:S01]  /*7cf30*/  STL.64 [R1+0x1610], R212 ;  /* 0x001610d401007387 */ /* 0x000fe20000100a00 */
[----:B------:R3:W-:Y:S01]  /*7cf40*/  STL.64 [R1+0x1618], R214 ;  /* 0x001618d601007387 */ /* 0x0007e20000100a00 */
[C---:B-1----:R-:W-:Y:S08]  /*7cf50*/  HMMA.1688.F32.TF32 R216, R232.reuse, R112, R208 ;  /* 0x00000070e8d8723c */ /* 0x042ff000000810d0 */
        /* <DEDUP_REMOVED lines=24> */
[----:B------:R-:W-:Y:S01]  /*7d0e0*/  STL.64 [R1+0x1518], R202 ;  /* 0x001518ca01007387 */ /* 0x000fe20000100a00 */
[----:B------:R-:W-:Y:S01]  /*7d0f0*/  HMMA.1688.F32.TF32 R24, R232, R48, R224 ;  /* 0x00000030e818723c */ /* 0x000fe200000810e0 */
[----:B------:R-:W-:Y:S01]  /*7d100*/  STL.64 [R1+0x1500], R196 ;  /* 0x001500c401007387 */ /* 0x000fe20000100a00 */
[----:B------:R-:W-:Y:S06]  /*7d110*/  STL.64 [R1+0x1508], R198 ;  /* 0x001508c601007387 */ /* 0x000fec0000100a00 */
[C---:B------:R-:W-:Y:S01]  /*7d120*/  HMMA.1688.F32.TF32 R20, R228.reuse, R44, R220 ;  /* 0x0000002ce414723c */ /* 0x040fe200000810dc */
        /* <DEDUP_REMOVED lines=27> */
[----:B------:R3:W-:Y:S03]  /*7d2e0*/  STL.64 [R1+0x1278], R14 ;  /* 0x0012780e01007387 */ /* 0x0007e60000100a00 */
[----:B------:R-:W-:Y:S04]  /*7d2f0*/  LDS R232, [R3+0x14000] ;  /* 0x0140000003e87984 */ /* 0x000fe80000000800 */
[----:B------:R-:W-:Y:S04]  /*7d300*/  LDS R234, [R3+0x16000] ;  /* 0x0160000003ea7984 */ /* 0x000fe80000000800 */
[----:B------:R-:W-:Y:S04]  /*7d310*/  LDS R233, [R4+0x14000] ;  /* 0x0140000004e97984 */ /* 0x000fe80000000800 */
[----:B------:R-:W2:Y:S01]  /*7d320*/  LDS R235, [R4+0x16000] ;  /* 0x0160000004eb7984 */ /* 0x000ea20000000800 */
[C---:B-1----:R-:W-:Y:S08]  /*7d330*/  HMMA.1688.F32.TF32 R16, R228.reuse, R156, R236 ;  /* 0x0000009ce410723c */ /* 0x042ff000000810ec */
[----:B---3--:R-:W-:Y:S01]  /*7d340*/  HMMA.1688.F32.TF32 R12, R228, R152, R240 ;  /* 0x00000098e40c723c */ /* 0x008fe200000810f0 */
[----:B------:R1:W-:Y:S01]  /*7d350*/  STL.64 [R1+0x1260], R8 ;  /* 0x0012600801007387 */ /* 0x0003e20000100a00 */
[----:B------:R3:W-:Y:S03]  /*7d360*/  STL.64 [R1+0x1268], R10 ;  /* 0x0012680a01007387 */ /* 0x0007e60000100a00 */
[----:B-1----:R-:W2:Y:S01]  /*7d370*/  LDL.LU R8, [R1+0x5b0] ;  /* 0x0005b00001087983 */ /* 0x002ea20000300800 */
[----:B---3--:R-:W-:-:S02]  /*7d380*/  IMAD.MOV.U32 R10, RZ, RZ, R5 ;  /* 0x000000ffff0a7224 */ /* 0x008fc400078e0005 */
[----:B------:R-:W-:-:S07]  /*7d390*/  IMAD.MOV.U32 R11, RZ, RZ, R7 ;  /* 0x000000ffff0b7224 */ /* 0x000fce00078e0007 */
[----:B------:R-:W-:Y:S01]  /*7d3a0*/  STL.64 [R1+0x1250], R16 ;  /* 0x0012501001007387 */ /* 0x000fe20000100a00 */
[----:B------:R-:W-:Y:S07]  /*7d3b0*/  STL.64 [R1+0x1258], R18 ;  /* 0x0012581201007387 */ /* 0x000fee0000100a00 */
[----:B------:R1:W-:Y:S02]  /*7d3c0*/  STL.64 [R1+0x1240], R12 ;  /* 0x0012400c01007387 */ /* 0x0003e40000100a00 */
[----:B------:R3:W-:Y:S01]  /*7d3d0*/  STL.64 [R1+0x1248], R14 ;  /* 0x0012480e01007387 */ /* 0x0007e20000100a00 */
[----:B------:R-:W2:Y:S01]  /*7d3e0*/  LDL.LU R9, [R1+0x5b4] ;  /* 0x0005b40001097983 */ /* 0x000ea20000300800 */
[----:B------:R-:W2:Y:S02]  /*7d3f0*/  LDL.LU R5, [R1+0x4aec] ;  /* 0x004aec0001057983 */ /* 0x000ea40000300800 */
[----:B------:R-:W2:Y:S01]  /*7d400*/  LDL.LU R7, [R1+0x4ae8] ;  /* 0x004ae80001077983 */ /* 0x000ea20000300800 */
[----:B-1----:R-:W2:Y:S01]  /*7d410*/  LDL.LU R12, [R1+0x5c0] ;  /* 0x0005c000010c7983 */ /* 0x002ea20000300800 */
[----:B------:R-:W2:Y:S02]  /*7d420*/  LDL.LU R13, [R1+0x5c4] ;  /* 0x0005c400010d7983 */ /* 0x000ea40000300800 */
[----:B---3--:R-:W3:Y:S02]  /*7d430*/  LDL.LU R14, [R1+0x5c8] ;  /* 0x0005c800010e7983 */ /* 0x008ee40000300800 */
        /* <DEDUP_REMOVED lines=92> */
[C---:B---3--:R-:W-:Y:S11]  /*7da00*/  HMMA.1688.F32.TF32 R236, R228.reuse, R120, R236 ;  /* 0x00000078e4ec723c */ /* 0x048ff600000810ec */
[----:B------:R-:W-:Y:S11]  /*7da10*/  @!UPT UIADD3 URZ, URZ, URZ, URZ ;  /* 0x0000003f3f3ff290 */ /* 0x000ff6000fffe03f */
[----:B------:R-:W-:Y:S01]  /*7da20*/  @!UPT UIADD3 URZ, URZ, URZ, URZ ;  /* 0x0000003f3f3ff290 */ /* 0x000fe2000fffe03f */
[----:B------:R-:W-:Y:S01]  /*7da30*/  STL.64 [R1+0x1230], R236 ;  /* 0x001230ec01007387 */ /* 0x000fe20000100a00 */
[----:B------:R1:W-:Y:S03]  /*7da40*/  STL.64 [R1+0x1238], R238 ;  /* 0x001238ee01007387 */ /* 0x0003e60000100a00 */
[----:B-1----:R-:W2:Y:S01]  /*7da50*/  LDL.LU.64 R238, [R1+0x4ae0] ;  /* 0x004ae00001ee7983 */ /* 0x002ea20000300a00 */
[----:B------:R-:W3:Y:S02]  /*7da60*/  LDL.LU.64 R236, [R1+0x4ad8] ;  /* 0x004ad80001ec7983 */ /* 0x000ee40000300a00 */
[----:B------:R-:W-:Y:S02]  /*7da70*/  STL.64 [R1+0x1200], R240 ;  /* 0x001200f001007387 */ /* 0x000fe40000100a00 */
[----:B------:R1:W-:Y:S02]  /*7da80*/  STL.64 [R1+0x1208], R242 ;  /* 0x001208f201007387 */ /* 0x0003e40000100a00 */
[----:B-1----:R-:W2:Y:S01]  /*7da90*/  LDL.LU.64 R242, [R1+0x4ad0] ;  /* 0x004ad00001f27983 */ /* 0x002ea20000300a00 */
[----:B------:R-:W3:Y:S01]  /*7daa0*/  LDL.LU.64 R240, [R1+0x4ac8] ;  /* 0x004ac80001f07983 */ /* 0x000ee20000300a00 */
[C---:B----4-:R-:W-:Y:S08]  /*7dab0*/  HMMA.1688.F32.TF32 R216, R228.reuse, R148, R216 ;  /* 0x00000094e4d8723c */ /* 0x050ff000000810d8 */
[C---:B------:R-:W-:Y:S08]  /*7dac0*/  HMMA.1688.F32.TF32 R212, R228.reuse, R144, R212 ;  /* 0x00000090e4d4723c */ /* 0x040ff000000810d4 */
[C---:B------:R-:W-:Y:S08]  /*7dad0*/  HMMA.1688.F32.TF32 R208, R228.reuse, R140, R208 ;  /* 0x0000008ce4d0723c */ /* 0x040ff000000810d0 */
[C---:B------:R-:W-:Y:S08]  /*7dae0*/  HMMA.1688.F32.TF32 R204, R228.reuse, R136, R204 ;  /* 0x00000088e4cc723c */ /* 0x040ff000000810cc */
[C---:B------:R-:W-:Y:S01]  /*7daf0*/  HMMA.1688.F32.TF32 R200, R228.reuse, R132, R200 ;  /* 0x00000084e4c8723c */ /* 0x040fe200000810c8 */
[----:B------:R-:W-:Y:S01]  /*7db00*/  IMAD.MOV.U32 R18, RZ, RZ, R7 ;  /* 0x000000ffff127224 */ /* 0x000fe200078e0007 */
[----:B------:R-:W-:Y:S01]  /*7db10*/  STL.64 [R1+0x11f0], R216 ;  /* 0x0011f0d801007387 */ /* 0x000fe20000100a00 */
[----:B------:R-:W-:Y:S02]  /*7db20*/  STL.64 [R1+0x11f8], R218 ;  /* 0x0011f8da01007387 */ /* 0x000fe40000100a00 */
[----:B------:R-:W-:Y:S02]  /*7db30*/  STL.64 [R1+0x11d0], R212 ;  /* 0x0011d0d401007387 */ /* 0x000fe40000100a00 */
[----:B------:R-:W-:Y:S01]  /*7db40*/  STL.64 [R1+0x11d8], R214 ;  /* 0x0011d8d601007387 */ /* 0x000fe20000100a00 */
[----:B------:R-:W-:Y:S01]  /*7db50*/  STL.64 [R1+0x11c0], R208 ;  /* 0x0011c0d001007387 */ /* 0x000fe20000100a00 */
[----:B------:R-:W-:Y:S06]  /*7db60*/  STL.64 [R1+0x11c8], R210 ;  /* 0x0011c8d201007387 */ /* 0x000fec0000100a00 */
[----:B------:R-:W-:Y:S02]  /*7db70*/  STL.64 [R1+0x11b0], R204 ;  /* 0x0011b0cc01007387 */ /* 0x000fe40000100a00 */
[----:B------:R1:W-:Y:S07]  /*7db80*/  STL.64 [R1+0x11b8], R206 ;  /* 0x0011b8ce01007387 */ /* 0x0003ee0000100a00 */
[----:B------:R-:W-:Y:S01]  /*7db90*/  IMAD.MOV.U32 R7, RZ, RZ, R202 ;  /* 0x000000ffff077224 */ /* 0x000fe200078e00ca */
[----:B------:R4:W-:Y:S01]  /*7dba0*/  STL.64 [R1+0x1180], R200 ;  /* 0x001180c801007387 */ /* 0x0009e20000100a00 */
[----:B------:R-:W-:Y:S01]  /*7dbb0*/  IMAD.MOV.U32 R6, RZ, RZ, R203 ;  /* 0x000000ffff067224 */ /* 0x000fe200078e00cb */
[C---:B-1----:R-:W-:Y:S08]  /*7dbc0*/  HMMA.1688.F32.TF32 R204, R228.reuse, R128, R196 ;  /* 0x00000080e4cc723c */ /* 0x042ff000000810c4 */
        /* <DEDUP_REMOVED lines=13> */
[----:B------:R-:W-:-:S07]  /*7dca0*/  MOV R19, R5 ;  /* 0x0000000500137202 */ /* 0x000fce0000000f00 */
        /* <DEDUP_REMOVED lines=12> */
[----:B------:R-:W-:Y:S01]  /*7dd70*/  STL.64 [R1+0x29f0], R184 ;  /* 0x0029f0b801007387 */ /* 0x000fe20000100a00 */
[C---:B------:R-:W-:Y:S01]  /*7dd80*/  HMMA.1688.F32.TF32 R16, R228.reuse, R60, R16 ;  /* 0x0000003ce410723c */ /* 0x040fe20000081010 */
[----:B------:R-:W-:Y:S01]  /*7dd90*/  STL.64 [R1+0x29f8], R186 ;  /* 0x0029f8ba01007387 */ /* 0x000fe20000100a00 */
[----:B------:R-:W-:Y:S02]  /*7dda0*/  STL.64 [R1+0x29e0], R180 ;  /* 0x0029e0b401007387 */ /* 0x000fe40000100a00 */
[----:B------:R-:W-:Y:S02]  /*7ddb0*/  STL.64 [R1+0x29e8], R182 ;  /* 0x0029e8b601007387 */ /* 0x000fe40000100a00 */
[----:B------:R-:W-:Y:S01]  /*7ddc0*/  STL.64 [R1+0x29d0], R176 ;  /* 0x0029d0b001007387 */ /* 0x000fe20000100a00 */
[----:B------:R-:W-:Y:S01]  /*7ddd0*/  STL.64 [R1+0x29d8], R178 ;  /* 0x0029d8b201007387 */ /* 0x000fe20000100a00 */
[----:B------:R-:W-:Y:S01]  /*7dde0*/  HMMA.1688.F32.TF32 R8, R228, R52, R8 ;  /* 0x00000034e408723c */ /* 0x000fe20000081008 */
        /* <DEDUP_REMOVED lines=9> */
[----:B------:R-:W-:Y:S02]  /*7de80*/  STL.64 [R1+0x2988], R30 ;  /* 0x0029881e01007387 */ /* 0x000fe40000100a00 */
[----:B------:R-:W-:Y:S01]  /*7de90*/  IMAD.MOV.U32 R5, RZ, RZ, R23 ;  /* 0x000000ffff057224 */ /* 0x000fe200078e0017 */
[----:B------:R-:W-:Y:S01]  /*7dea0*/  STL.64 [R1+0x2960], R20 ;  /* 0x0029601401007387 */ /* 0x000fe20000100a00 */
[----:B------:R-:W-:Y:S02]  /*7deb0*/  STL.64 [R1+0x2970], R24 ;  /* 0x0029701801007387 */ /* 0x000fe40000100a00 */
[----:B------:R-:W-:Y:S02]  /*7dec0*/  STL.64 [R1+0x2978], R26 ;  /* 0x0029781a01007387 */ /* 0x000fe40000100a00 */
[----:B------:R-:W-:Y:S01]  /*7ded0*/  STL [R1+0x2968], R22 ;  /* 0x0029681601007387 */ /* 0x000fe20000100800 */
[----:B------:R1:W-:Y:S01]  /*7dee0*/  STL [R1+0x470c], R5 ;  /* 0x00470c0501007387 */ /* 0x0003e20000100800 */
[----:B------:R-:W-:Y:S02]  /*7def0*/  STL.64 [R1+0x2940], R12 ;  /* 0x0029400c01007387 */ /* 0x000fe40000100a00 */
[----:B------:R2:W-:Y:S02]  /*7df00*/  STL.64 [R1+0x2950], R16 ;  /* 0x0029501001007387 */ /* 0x0005e40000100a00 */
[----:B------:R2:W-:Y:S01]  /*7df10*/  STL.64 [R1+0x2958], R18 ;  /* 0x0029581201007387 */ /* 0x0005e20000100a00 */
[----:B------:R-:W-:Y:S01]  /*7df20*/  STL [R1+0x2948], R14 ;  /* 0x0029480e01007387 */ /* 0x000fe20000100800 */
[----:B-1----:R-:W-:-:S05]  /*7df30*/  IMAD.MOV.U32 R5, RZ, RZ, R15 ;  /* 0x000000ffff057224 */ /* 0x002fca00078e000f */
[----:B------:R-:W-:Y:S01]  /*7df40*/  STL [R1+0x4710], R5 ;  /* 0x0047100501007387 */ /* 0x000fe20000100800 */
[----:B------:R-:W4:Y:S02]  /*7df50*/  LDL.LU R224, [R1+0x5a0] ;  /* 0x0005a00001e07983 */ /* 0x000f240000300800 */
[----:B------:R-:W-:Y:S02]  /*7df60*/  STL.64 [R1+0x2930], R8 ;  /* 0x0029300801007387 */ /* 0x000fe40000100a00 */
[----:B------:R1:W-:Y:S01]  /*7df70*/  STL.64 [R1+0x2938], R10 ;  /* 0x0029380a01007387 */ /* 0x0003e20000100a00 */
[----:B------:R-:W4:Y:S01]  /*7df80*/  LDL.LU R225, [R1+0x5a4] ;  /* 0x0005a40001e17983 */ /* 0x000f220000300800 */
[----:B------:R-:W4:Y:S02]  /*7df90*/  LDL.LU R226, [R1+0x5a8] ;  /* 0x0005a80001e27983 */ /* 0x000f240000300800 */
[----:B------:R-:W4:Y:S02]  /*7dfa0*/  LDL.LU R227, [R1+0x5ac] ;  /* 0x0005ac0001e37983 */ /* 0x000f240000300800 */
[----:B--2---:R-:W-:-:S02]  /*7dfb0*/  IMAD.MOV.U32 R221, RZ, RZ, R242 ;  /* 0x000000ffffdd7224 */ /* 0x004fc400078e00f2 */
[----:B---3--:R-:W-:Y:S01]  /*7dfc0*/  IMAD.MOV.U32 R220, RZ, RZ, R241 ;  /* 0x000000ffffdc7224 */ /* 0x008fe200078e00f1 */
[----:B------:R-:W-:Y:S01]  /*7dfd0*/  MOV R222, R243 ;  /* 0x000000f300de7202 */ /* 0x000fe20000000f00 */
[----:B------:R-:W1:Y:S01]  /*7dfe0*/  LDL.LU R241, [R1+0x4ac0] ;  /* 0x004ac00001f17983 */ /* 0x000e620000300800 */
[----:B------:R-:W1:Y:S02]  /*7dff0*/  LDL.LU R242, [R1+0x4abc] ;  /* 0x004abc0001f27983 */ /* 0x000e640000300800 */
[----:B------:R-:W1:Y:S02]  /*7e000*/  LDL.LU R243, [R1+0x4ab8] ;  /* 0x004ab80001f37983 */ /* 0x000e640000300800 */
[----:B------:R-:W-:Y:S02]  /*7e010*/  IMAD.MOV.U32 R223, RZ, RZ, R236 ;  /* 0x000000ffffdf7224 */ /* 0x000fe400078e00ec */
[----:B------:R-:W-:Y:S01]  /*7e020*/  IMAD.MOV.U32 R16, RZ, RZ, R237 ;  /* 0x000000ffff107224 */ /* 0x000fe200078e00ed */
[----:B------:R-:W2:Y:S01]  /*7e030*/  LDL.LU R236, [R1+0x4ab4] ;  /* 0x004ab40001ec7983 */ /* 0x000ea20000300800 */
[----:B------:R-:W2:Y:S02]  /*7e040*/  LDL.LU R237, [R1+0x4ab0] ;  /* 0x004ab00001ed7983 */ /* 0x000ea40000300800 */
[----:B------:R-:W-:-:S02]  /*7e050*/  IMAD.MOV.U32 R17, RZ, RZ, R238 ;  /* 0x000000ffff117224 */ /* 0x000fc400078e00ee */
[----:B------:R-:W-:Y:S01]  /*7e060*/  IMAD.MOV.U32 R18, RZ, RZ, R239 ;  /* 0x000000ffff127224 */ /* 0x000fe200078e00ef */
[----:B------:R-:W2:Y:S01]  /*7e070*/  LDL.LU R238, [R1+0x4aac] ;  /* 0x004aac0001ee7983 */ /* 0x000ea20000300800 */
[----:B------:R-:W2:Y:S02]  /*7e080*/  LDL.LU R239, [R1+0x4aa8] ;  /* 0x004aa80001ef7983 */ /* 0x000ea40000300800 */
[----:B------:R-:W-:Y:S02]  /*7e090*/  IMAD.MOV.U32 R19, RZ, RZ, R46 ;  /* 0x000000ffff137224 */ /* 0x000fe400078e002e */
[----:B------:R-:W2:Y:S01]  /*7e0a0*/  LDL.LU R46, [R1+0x4aa4] ;  /* 0x004aa400012e7983 */ /* 0x000ea20000300800 */
[----:B-1----:R-:W-:Y:S03]  /*7e0b0*/  HMMA.1688.F32.TF32 R8, R228, R48, R240 ;  /* 0x00000030e408723c */ /* 0x002fe600000810f0 */
[----:B------:R-:W-:Y:S04]  /*7e0c0*/  LDS R228, [R3+0x14080] ;  /* 0x0140800003e47984 */ /* 0x000fe80000000800 */
[----:B------:R-:W-:Y:S04]  /*7e0d0*/  LDS R230, [R3+0x16080] ;  /* 0x0160800003e67984 */ /* 0x000fe80000000800 */
[----:B------:R-:W-:Y:S04]  /*7e0e0*/  LDS R229, [R4+0x14080] ;  /* 0x0140800004e57984 */ /* 0x000fe80000000800 */
[----:B------:R-:W1:Y:S09]  /*7e0f0*/  LDS R231, [R4+0x16080] ;  /* 0x0160800004e77984 */ /* 0x000e720000000800 */
[----:B------:R-:W-:-:S02]  /*7e100*/  IMAD.MOV.U32 R153, RZ, RZ, R8 ;  /* 0x000000ffff997224 */ /* 0x000fc400078e0008 */
[----:B------:R-:W-:Y:S02]  /*7e110*/  IMAD.MOV.U32 R8, RZ, RZ, R47 ;  /* 0x000000ffff087224 */ /* 0x000fe400078e002f */
[----:B------:R-:W2:Y:S01]  /*7e120*/  LDL.LU R47, [R1+0x4aa0] ;  /* 0x004aa000012f7983 */ /* 0x000ea20000300800 */
[----:B------:R-:W-:Y:S01]  /*7e130*/  IMAD.MOV.U32 R148, RZ, RZ, R11 ;  /* 0x000000ffff947224 */ /* 0x000fe200078e000b */
[----:B------:R-:W-:Y:S01]  /*7e140*/  MOV R152, R9 ;  /* 0x0000000900987202 */ /* 0x000fe20000000f00 */
[----:B------:R-:W-:Y:S01]  /*7e150*/  IMAD.MOV.U32 R149, RZ, RZ, R10 ;  /* 0x000000ffff957224 */ /* 0x000fe200078e000a */
[----:B------:R-:W3:Y:S01]  /*7e160*/  LDL.LU R9, [R1+0x574] ;  /* 0x0005740001097983 */ /* 0x000ee20000300800 */
[----:B------:R-:W-:Y:S02]  /*7e170*/  IMAD.MOV.U32 R10, RZ, RZ, R34 ;  /* 0x000000ffff0a7224 */ /* 0x000fe400078e0022 */
[----:B------:R-:W3:Y:S02]  /*7e180*/  LDL.LU R34, [R1+0x4a9c] ;  /* 0x004a9c0001227983 */ /* 0x000ee40000300800 */
[----:B------:R-:W-:-:S02]  /*7e190*/  IMAD.MOV.U32 R11, RZ, RZ, R42 ;  /* 0x000000ffff0b7224 */ /* 0x000fc400078e002a */
[----:B------:R-:W4:Y:S01]  /*7e1a0*/  LDL.LU R42, [R1+0x4a98] ;  /* 0x004a9800012a7983 */ /* 0x000f220000300800 */
[----:B------:R-:W-:Y:S02]  /*7e1b0*/  STL [R1+0x4720], R148 ;  /* 0x0047209401007387 */ /* 0x000fe40000100800 */
[----:B------:R-:W-:Y:S02]  /*7e1c0*/  STL [R1+0x471c], R149 ;  /* 0x00471c9501007387 */ /* 0x000fe40000100800 */
[----:B------:R-:W-:Y:S01]  /*7e1d0*/  STL [R1+0x4718], R152 ;  /* 0x0047189801007387 */ /* 0x000fe20000100800 */
[----:B------:R-:W-:Y:S01]  /*7e1e0*/  STL [R1+0x4714], R153 ;  /* 0x0047149901007387 */ /* 0x000fe20000100800 */
[----:B--2---:R-:W-:Y:S11]  /*7e1f0*/  HMMA.1688.F32.TF32 R12, R232, R46, R236 ;  /* 0x0000002ee80c723c */ /* 0x004ff600000810ec */
[----:B------:R-:W-:Y:S11]  /*7e200*/  @!UPT UIADD3 URZ, URZ, URZ, URZ ;  /* 0x0000003f3f3ff290 */ /* 0x000ff6000fffe03f */
[----:B------:R-:W-:Y:S01]  /*7e210*/  @!UPT UIADD3 URZ, URZ, URZ, URZ ;  /* 0x0000003f3f3ff290 */ /* 0x000fe2000fffe03f */
[----:B------:R2:W-:Y:S01]  /*7e220*/  STL.64 [R1+0x2900], R12 ;  /* 0x0029000c01007387 */ /* 0x0005e20000100a00 */
[----:B------:R1:W-:Y:S01]  /*7e230*/  STL [R1+0x2908], R14 ;  /* 0x0029080e01007387 */ /* 0x0003e20000100800 */
[----:B--2---:R-:W-:Y:S02]  /*7e240*/  MOV R12, R43 ;  /* 0x0000002b000c7202 */ /* 0x004fe40000000f00 */
[----:B------:R-:W4:Y:S01]  /*7e250*/  LDL.LU R43, [R1+0x4a94] ;  /* 0x004a9400012b7983 */ /* 0x000f220000300800 */
[----:B------:R-:W-:Y:S02]  /*7e260*/  IMAD.MOV.U32 R13, RZ, RZ, R35 ;  /* 0x000000ffff0d7224 */ /* 0x000fe400078e0023 */
[----:B------:R-:W-:Y:S02]  /*7e270*/  IMAD.MOV.U32 R5, RZ, RZ, R15 ;  /* 0x000000ffff057224 */ /* 0x000fe400078e000f */
[----:B------:R-:W2:Y:S02]  /*7e280*/  LDL.LU R35, [R1+0x4a90] ;  /* 0x004a900001237983 */ /* 0x000ea40000300800 */
[----:B-1----:R-:W-:-:S02]  /*7e290*/  IMAD.MOV.U32 R14, RZ, RZ, R38 ;  /* 0x000000ffff0e7224 */ /* 0x002fc400078e0026 */
[----:B------:R-:W-:Y:S01]  /*7e2a0*/  IMAD.MOV.U32 R15, RZ, RZ, R39 ;  /* 0x000000ffff0f7224 */ /* 0x000fe200078e0027 */
[----:B------:R-:W2:Y:S01]  /*7e2b0*/  LDL.LU R38, [R1+0x4a8c] ;  /* 0x004a8c0001267983 */ /* 0x000ea20000300800 */
[----:B------:R-:W2:Y:S01]  /*7e2c0*/  LDL.LU R39, [R1+0x4a88] ;  /* 0x004a880001277983 */ /* 0x000ea20000300800 */
[C---:B---3--:R-:W-:Y:S01]  /*7e2d0*/  HMMA.1688.F32.TF32 R8, R232.reuse, R158, R8 ;  /* 0x0000009ee808723c */ /* 0x048fe20000081008 */
[----:B------:R1:W-:Y:S11]  /*7e2e0*/  STL [R1+0x4724], R5 ;  /* 0x0047240501007387 */ /* 0x0003f60000100800 */
[----:B------:R-:W-:Y:S11]  /*7e2f0*/  @!UPT UIADD3 URZ, URZ, URZ, URZ ;  /* 0x0000003f3f3ff290 */ /* 0x000ff6000fffe03f */
[----:B------:R-:W-:Y:S01]  /*7e300*/  @!UPT UIADD3 URZ, URZ, URZ, URZ ;  /* 0x0000003f3f3ff290 */ /* 0x000fe2000fffe03f */
[----:B------:R-:W-:Y:S01]  /*7e310*/  IMAD.MOV.U32 R37, RZ, RZ, R8 ;  /* 0x000000ffff257224 */ /* 0x000fe200078e0008 */
[----:B------:R-:W-:Y:S01]  /*7e320*/  MOV R36, R9 ;  /* 0x0000000900247202 */ /* 0x000fe20000000f00 */
[----:B------:R-:W-:Y:S02]  /*7e330*/  IMAD.MOV.U32 R33, RZ, RZ, R10 ;  /* 0x000000ffff217224 */ /* 0x000fe400078e000a */
[----:B------:R-:W-:Y:S02]  /*7e340*/  IMAD.MOV.U32 R32, RZ, RZ, R11 ;  /* 0x000000ffff207224 */ /* 0x000fe400078e000b */
[----:B------:R-:W-:Y:S01]  /*7e350*/  IMAD.MOV.U32 R11, RZ, RZ, R154 ;  /* 0x000000ffff0b7224 */ /* 0x000fe200078e009a */
[C---:B----4-:R-:W-:Y:S11]  /*7e360*/  HMMA.1688.F32.TF32 R20, R232.reuse, R42, R224 ;  /* 0x0000002ae814723c */ /* 0x050ff600000810e0 */
[----:B------:R-:W-:Y:S11]  /*7e370*/  @!UPT UIADD3 URZ, URZ, URZ, URZ ;  /* 0x0000003f3f3ff290 */ /* 0x000ff6000fffe03f */
[----:B------:R-:W-:Y:S02]  /*7e380*/  @!UPT UIADD3 URZ, URZ, URZ, URZ ;  /* 0x0000003f3f3ff290 */ /* 0x000fe4000fffe03f */
[----:B------:R-:W-:Y:S02]  /*7e390*/  IMAD.MOV.U32 R148, RZ, RZ, R20 ;  /* 0x000000ffff947224 */ /* 0x000fe400078e0014 */
[----:B------:R-:W-:Y:S02]  /*7e3a0*/  IMAD.MOV.U32 R149, RZ, RZ, R21 ;  /* 0x000000ffff957224 */ /* 0x000fe400078e0015 */
[----:B------:R-:W-:Y:S01]  /*7e3b0*/  IMAD.MOV.U32 R152, RZ, RZ, R22 ;  /* 0x000000ffff987224 */ /* 0x000fe200078e0016 */
[----:B------:R-:W-:Y:S02]  /*7e3c0*/  MOV R153, R23 ;  /* 0x0000001700997202 */ /* 0x000fe40000000f00 */
[C---:B--2---:R-:W-:Y:S07]  /*7e3d0*/  HMMA.1688.F32.TF32 R20, R232.reuse, R38, R220 ;  /* 0x00000026e814723c */ /* 0x044fee00000810dc */
[----:B------:R-:W-:Y:S11]  /*7e3e0*/  IMAD.MOV.U32 R220, RZ, RZ, R155 ;  /* 0x000000ffffdc7224 */ /* 0x000ff600078e009b */
[----:B------:R-:W-:Y:S05]  /*7e3f0*/  @!UPT UIADD3 URZ, URZ, URZ, URZ ;  /* 0x0000003f3f3ff290 */ /* 0x000fea000fffe03f */
[----:B------:R-:W-:Y:S01]  /*7e400*/  STL.64 [R1+0x28e0], R20 ;  /* 0x0028e01401007387 */ /* 0x000fe20000100a00 */
[----:B------:R2:W-:Y:S02]  /*7e410*/  STL [R1+0x28e8], R22 ;  /* 0x0028e81601007387 */ /* 0x0005e40000100800 */
[----:B------:R-:W2:Y:S02]  /*7e420*/  LDL.LU R224, [R1+0x550] ;  /* 0x0005500001e07983 */ /* 0x000ea40000300800 */
[----:B------:R-:W2:Y:S01]  /*7e430*/  LDL.LU R225, [R1+0x554] ;  /* 0x0005540001e17983 */ /* 0x000ea20000300800 */
[----:B------:R-:W2:Y:S01]  /*7e440*/  LDL.LU R226, [R1+0x558] ;  /* 0x0005580001e27983 */ /* 0x000ea20000300800 */
[----:B------:R-:W2:Y:S02]  /*7e450*/  LDL.LU R227, [R1+0x55c] ;  /* 0x00055c0001e37983 */ /* 0x000ea40000300800 */
[----:B------:R-:W3:Y:S02]  /*7e460*/  LDL.LU R8, [R1+0x530] ;  /* 0x0005300001087983 */ /* 0x000ee40000300800 */
[----:B------:R-:W3:Y:S01]  /*7e470*/  LDL.LU R9, [R1+0x534] ;  /* 0x0005340001097983 */ /* 0x000ee20000300800 */
[----:B------:R-:W3:Y:S01]  /*7e480*/  LDL.LU R10, [R1+0x538] ;  /* 0x00053800010a7983 */ /* 0x000ee20000300800 */
[----:B------:R-:W4:Y:S02]  /*7e490*/  LDL.LU R154, [R1+0x4a84] ;  /* 0x004a8400019a7983 */ /* 0x000f240000300800 */
[----:B------:R-:W4:Y:S01]  /*7e4a0*/  LDL.LU R155, [R1+0x4a80] ;  /* 0x004a8000019b7983 */ /* 0x000f220000300800 */
[----:B------:R-:W-:Y:S01]  /*7e4b0*/  HMMA.1688.F32.TF32 R16, R232, R34, R16 ;  /* 0x00000022e810723c */ /* 0x000fe20000081010 */
[----:B------:R-:W2:Y:S01]  /*7e4c0*/  LDL.LU R221, [R1+0x544] ;  /* 0x0005440001dd7983 */ /* 0x000ea20000300800 */
[----:B------:R-:W2:Y:S02]  /*7e4d0*/  LDL.LU R222, [R1+0x548] ;  /* 0x0005480001de7983 */ /* 0x000ea40000300800 */
[----:B------:R-:W2:Y:S02]  /*7e4e0*/  LDL.LU R223, [R1+0x54c] ;  /* 0x00054c0001df7983 */ /* 0x000ea40000300800 */
[----:B------:R1:W-:Y:S01]  /*7e4f0*/  STL [R1+0x46e4], R32 ;  /* 0x0046e42001007387 */ /* 0x0003e20000100800 */
[----:B------:R1:W-:Y:S01]  /*7e500*/  STL [R1+0x46e0], R33 ;  /* 0x0046e02101007387 */ /* 0x0003e20000100800 */
[----:B------:R1:W-:Y:S02]  /*7e510*/  STL [R1+0x46dc], R36 ;  /* 0x0046dc2401007387 */ /* 0x0003e40000100800 */
[----:B------:R1:W-:Y:S11]  /*7e520*/  STL [R1+0x46d8], R37 ;  /* 0x0046d82501007387 */ /* 0x0003f60000100800 */
[----:B------:R-:W-:Y:S03]  /*7e530*/  @!UPT UIADD3 URZ, URZ, URZ, URZ ;  /* 0x0000003f3f3ff290 */ /* 0x000fe6000fffe03f */
[----:B------:R-:W-:Y:S02]  /*7e540*/  IMAD.MOV.U32 R145, RZ, RZ, R16 ;  /* 0x000000ffff917224 */ /* 0x000fe400078e0010 */
[----:B------:R-:W-:Y:S02]  /*7e550*/  IMAD.MOV.U32 R144, RZ, RZ, R17 ;  /* 0x000000ffff907224 */ /* 0x000fe400078e0011 */
[----:B------:R-:W-:Y:S02]  /*7e560*/  IMAD.MOV.U32 R16, RZ, RZ, R146 ;  /* 0x000000ffff107224 */ /* 0x000fe400078e0092 */
[----:B------:R-:W-:Y:S01]  /*7e570*/  IMAD.MOV.U32 R141, RZ, RZ, R18 ;  /* 0x000000ffff8d7224 */ /* 0x000fe200078e0012 */
[----:B------:R-:W2:Y:S01]  /*7e580*/  LDL.LU R146, [R1+0x4a7c] ;  /* 0x004a7c0001927983 */ /* 0x000ea20000300800 */
[----:B------:R-:W-:Y:S02]  /*7e590*/  IMAD.MOV.U32 R17, RZ, RZ, R147 ;  /* 0x000000ffff117224 */ /* 0x000fe400078e0093 */
[----:B------:R-:W-:-:S02]  /*7e5a0*/  IMAD.MOV.U32 R140, RZ, RZ, R19 ;  /* 0x000000ffff8c7224 */ /* 0x000fc400078e0013 */
[----:B------:R-:W2:Y:S02]  /*7e5b0*/  LDL.LU R147, [R1+0x4a78] ;  /* 0x004a780001937983 */ /* 0x000ea40000300800 */
[----:B------:R-:W-:Y:S02]  /*7e5c0*/  IMAD.MOV.U32 R18, RZ, RZ, R150 ;  /* 0x000000ffff127224 */ /* 0x000fe400078e0096 */
[----:B------:R-:W-:Y:S01]  /*7e5d0*/  IMAD.MOV.U32 R19, RZ, RZ, R122 ;  /* 0x000000ffff137224 */ /* 0x000fe200078e007a */
[----:B------:R-:W3:Y:S01]  /*7e5e0*/  LDL.LU R150, [R1+0x4a74] ;  /* 0x004a740001967983 */ /* 0x000ee20000300800 */
[----:B------:R-:W2:Y:S01]  /*7e5f0*/  LDL.LU R122, [R1+0x4a70] ;  /* 0x004a7000017a7983 */ /* 0x000ea20000300800 */
[----:B----4-:R-:W-:Y:S11]  /*7e600*/  HMMA.1688.F32.TF32 R12, R232, R154, R12 ;  /* 0x0000009ae80c723c */ /* 0x010ff6000008100c */
[----:B------:R-:W-:Y:S11]  /*7e610*/  @!UPT UIADD3 URZ, URZ, URZ, URZ ;  /* 0x0000003f3f3ff290 */ /* 0x000ff6000fffe03f */
[----:B------:R-:W-:Y:S02]  /*7e620*/  @!UPT UIADD3 URZ, URZ, URZ, URZ ;  /* 0x0000003f3f3ff290 */ /* 0x000fe4000fffe03f */
[----:B------:R-:W-:Y:S02]  /*7e630*/  IMAD.MOV.U32 R45, RZ, RZ, R12 ;  /* 0x000000ffff2d7224 */ /* 0x000fe400078e000c */
[----:B------:R-:W-:Y:S02]  /*7e640*/  IMAD.MOV.U32 R12, RZ, RZ, R123 ;  /* 0x000000ffff0c7224 */ /* 0x000fe400078e007b */
[----:B------:R-:W4:Y:S01]  /*7e650*/  LDL.LU R123, [R1+0x4a6c] ;  /* 0x004a6c00017b7983 */ /* 0x000f220000300800 */
[----:B------:R-:W-:Y:S01]  /*7e660*/  IMAD.MOV.U32 R44, RZ, RZ, R13 ;  /* 0x000000ffff2c7224 */ /* 0x000fe200078e000d */
[----:B------:R-:W-:Y:S02]  /*7e670*/  MOV R13, R151 ;  /* 0x00000097000d7202 */ /* 0x000fe40000000f00 */
[----:B------:R-:W3:Y:S01]  /*7e680*/  LDL.LU R151, [R1+0x4a68] ;  /* 0x004a680001977983 */ /* 0x000ee20000300800 */
[----:B------:R-:W-:Y:S01]  /*7e690*/  MOV R41, R14 ;  /* 0x0000000e00297202 */ /* 0x000fe20000000f00 */
[----:B------:R-:W-:-:S02]  /*7e6a0*/  IMAD.MOV.U32 R40, RZ, RZ, R15 ;  /* 0x000000ffff287224 */ /* 0x000fc400078e000f */
[----:B------:R-:W-:Y:S02]  /*7e6b0*/  IMAD.MOV.U32 R14, RZ, RZ, R118 ;  /* 0x000000ffff0e7224 */ /* 0x000fe400078e0076 */
[----:B------:R-:W-:Y:S01]  /*7e6c0*/  IMAD.MOV.U32 R15, RZ, RZ, R119 ;  /* 0x000000ffff0f7224 */ /* 0x000fe200078e0077 */
[----:B------:R-:W3:Y:S01]  /*7e6d0*/  LDL.LU R118, [R1+0x4a64] ;  /* 0x004a640001767983 */ /* 0x000ee20000300800 */
[----:B------:R-:W3:Y:S02]  /*7e6e0*/  LDL.LU R119, [R1+0x4a60] ;  /* 0x004a600001777983 */ /* 0x000ee40000300800 */
[----:B-1----:R-:W-:Y:S02]  /*7e6f0*/  IMAD.MOV.U32 R5, RZ, RZ, R23 ;  /* 0x000000ffff057224 */ /* 0x002fe400078e0017 */
[----:B------:R1:W-:Y:S01]  /*7e700*/  STL [R1+0x46f4], R40 ;  /* 0x0046f42801007387 */ /* 0x0003e20000100800 */
[----:B------:R1:W-:Y:S01]  /*7e710*/  STL [R1+0x46f0], R41 ;  /* 0x0046f02901007387 */ /* 0x0003e20000100800 */
[----:B------:R1:W-:Y:S01]  /*7e720*/  STL [R1+0x46ec], R44 ;  /* 0x0046ec2c01007387 */ /* 0x0003e20000100800 */
[C---:B--2---:R-:W-:Y:S01]  /*7e730*/  HMMA.1688.F32.TF32 R16, R232.reuse, R146, R16 ;  /* 0x00000092e810723c */ /* 0x044fe20000081010 */
[----:B------:R2:W-:Y:S11]  /*7e740*/  STL [R1+0x46e8], R45 ;  /* 0x0046e82d01007387 */ /* 0x0005f60000100800 */
[----:B------:R-:W-:Y:S11]  /*7e750*/  @!UPT UIADD3 URZ, URZ, URZ, URZ ;  /* 0x0000003f3f3ff290 */ /* 0x000ff6000fffe03f */
[----:B------:R-:W-:Y:S01]  /*7e760*/  @!UPT UIADD3 URZ, URZ, URZ, URZ ;  /* 0x0000003f3f3ff290 */ /* 0x000fe2000fffe03f */
[----:B------:R-:W-:Y:S02]  /*7e770*/  IMAD.MOV.U32 R77, RZ, RZ, R16 ;  /* 0x000000ffff4d7224 */ /* 0x000fe400078e0010 */
[----:B------:R-:W-:Y:S02]  /*7e780*/  IMAD.MOV.U32 R76, RZ, RZ, R17 ;  /* 0x000000ffff4c7224 */ /* 0x000fe400078e0011 */
[----:B------:R-:W-:Y:S02]  /*7e790*/  IMAD.MOV.U32 R16, RZ, RZ, R110 ;  /* 0x000000ffff107224 */ /* 0x000fe400078e006e */
[----:B------:R-:W-:Y:S02]  /*7e7a0*/  IMAD.MOV.U32 R73, RZ, RZ, R18 ;  /* 0x000000ffff497224 */ /* 0x000fe400078e0012 */
[----:B------:R-:W-:Y:S02]  /*7e7b0*/  IMAD.MOV.U32 R17, RZ, RZ, R138 ;  /* 0x000000ffff117224 */ /* 0x000fe400078e008a */
[----:B------:R-:W-:Y:S01]  /*7e7c0*/  IMAD.MOV.U32 R18, RZ, RZ, R139 ;  /* 0x000000ffff127224 */ /* 0x000fe200078e008b */
[C---:B----4-:R-:W-:Y:S08]  /*7e7d0*/  HMMA.1688.F32.TF32 R20, R232.reuse, R122, R224 ;  /* 0x0000007ae814723c */ /* 0x050ff000000810e0 */
[C---:B---3--:R-:W-:Y:S11]  /*7e7e0*/  HMMA.1688.F32.TF32 R8, R232.reuse, R150, R8 ;  /* 0x00000096e808723c */ /* 0x048ff60000081008 */
[----:B------:R-:W-:Y:S05]  /*7e7f0*/  @!UPT UIADD3 URZ, URZ, URZ, URZ ;  /* 0x0000003f3f3ff290 */ /* 0x000fea000fffe03f */
[----:B------:R-:W-:Y:S02]  /*7e800*/  IMAD.MOV.U32 R53, RZ, RZ, R20 ;  /* 0x000000ffff357224 */ /* 0x000fe400078e0014 */
[----:B------:R-:W-:Y:S02]  /*7e810*/  IMAD.MOV.U32 R52, RZ, RZ, R21 ;  /* 0x000000ffff347224 */ /* 0x000fe400078e0015 */
[----:B------:R-:W-:Y:S02]  /*7e820*/  IMAD.MOV.U32 R49, RZ, RZ, R22 ;  /* 0x000000ffff317224 */ /* 0x000fe400078e0016 */
[----:B------:R-:W-:Y:S02]  /*7e830*/  IMAD.MOV.U32 R48, RZ, RZ, R23 ;  /* 0x000000ffff307224 */ /* 0x000fe400078e0017 */
[----:B------:R-:W-:Y:S03]  /*7e840*/  HMMA.1688.F32.TF32 R20, R232, R118, R220 ;  /* 0x00000076e814723c */ /* 0x000fe600000810dc */
[----:B------:R3:W-:Y:S01]  /*7e850*/  STL [R1+0x4704], R48 ;  /* 0x0047043001007387 */ /* 0x0007e20000100800 */
[----:B------:R4:W-:Y:S02]  /*7e860*/  STL [R1+0x4700], R49 ;  /* 0x0047003101007387 */ /* 0x0009e40000100800 */
[----:B------:R1:W-:Y:S02]  /*7e870*/  STL [R1+0x46fc], R52 ;  /* 0x0046fc3401007387 */ /* 0x0003e40000100800 */
[----:B------:R1:W-:Y:S02]  /*7e880*/  STL [R1+0x46f8], R53 ;  /* 0x0046f83501007387 */ /* 0x0003e40000100800 */
[----:B------:R-:W-:-:S02]  /*7e890*/  IMAD.MOV.U32 R69, RZ, RZ, R8 ;  /* 0x000000ffff457224 */ /* 0x000fc400078e0008 */
[----:B------:R-:W-:Y:S02]  /*7e8a0*/  IMAD.MOV.U32 R68, RZ, RZ, R9 ;  /* 0x000000ffff447224 */ /* 0x000fe400078e0009 */
[----:B------:R-:W-:Y:S01]  /*7e8b0*/  IMAD.MOV.U32 R65, RZ, RZ, R10 ;  /* 0x000000ffff417224 */ /* 0x000fe200078e000a */
[----:B------:R-:W2:Y:S01]  /*7e8c0*/  LDL.LU R8, [R1+0x500] ;  /* 0x0005000001087983 */ /* 0x000ea20000300800 */
[----:B------:R-:W-:Y:S01]  /*7e8d0*/  MOV R64, R11 ;  /* 0x0000000b00407202 */ /* 0x000fe20000000f00 */
[----:B------:R-:W2:Y:S02]  /*7e8e0*/  LDL.LU R9, [R1+0x504] ;  /* 0x0005040001097983 */ /* 0x000ea40000300800 */
[----:B------:R-:W-:Y:S02]  /*7e8f0*/  IMAD.MOV.U32 R10, RZ, RZ, R142 ;  /* 0x000000ffff0a7224 */ /* 0x000fe400078e008e */
[----:B------:R-:W-:Y:S01]  /*7e900*/  IMAD.MOV.U32 R11, RZ, RZ, R143 ;  /* 0x000000ffff0b7224 */ /* 0x000fe200078e008f */
[----:B------:R-:W2:Y:S01]  /*7e910*/  LDL.LU R142, [R1+0x4a5c] ;  /* 0x004a5c00018e7983 */ /* 0x000ea20000300800 */
[----:B------:R-:W2:Y:S02]  /*7e920*/  LDL.LU R143, [R1+0x4a58] ;  /* 0x004a5800018f7983 */ /* 0x000ea40000300800 */
[----:B------:R-:W3:Y:S02]  /*7e930*/  LDL.LU R24, [R1+0x4f0] ;  /* 0x0004f00001187983 */ /* 0x000ee40000300800 */
[----:B------:R-:W3:Y:S01]  /*7e940*/  LDL.LU R25, [R1+0x4f4] ;  /* 0x0004f40001197983 */ /* 0x000ee20000300800 */
[----:B------:R-:W3:Y:S01]  /*7e950*/  LDL.LU R26, [R1+0x4f8] ;  /* 0x0004f800011a7983 */ /* 0x000ee20000300800 */
[----:B------:R-:W3:Y:S01]  /*7e960*/  LDL.LU R27, [R1+0x4fc] ;  /* 0x0004fc00011b7983 */ /* 0x000ee20000300800 */
[----:B------:R-:W-:Y:S01]  /*7e970*/  MOV R61, R20 ;  /* 0x00000014003d7202 */ /* 0x000fe20000000f00 */
[----:B------:R-:W-:Y:S01]  /*7e980*/  IMAD.MOV.U32 R60, RZ, RZ, R21 ;  /* 0x000000ffff3c7224 */ /* 0x000fe200078e0015 */
[----:B------:R-:W3:Y:S01]  /*7e990*/  LDL.LU R20, [R1+0x4e0] ;  /* 0x0004e00001147983 */ /* 0x000ee20000300800 */
[----:B------:R-:W-:-:S02]  /*7e9a0*/  IMAD.MOV.U32 R57, RZ, RZ, R22 ;  /* 0x000000ffff397224 */ /* 0x000fc400078e0016 */
[----:B------:R-:W3:Y:S02]  /*7e9b0*/  LDL.LU R21, [R1+0x4e4] ;  /* 0x0004e40001157983 */ /* 0x000ee40000300800 */
[----:B------:R-:W-:Y:S01]  /*7e9c0*/  IMAD.MOV.U32 R56, RZ, RZ, R23 ;  /* 0x000000ffff387224 */ /* 0x000fe200078e0017 */
[----:B------:R-:W3:Y:S01]  /*7e9d0*/  LDL.LU R22, [R1+0x4e8] ;  /* 0x0004e80001167983 */ /* 0x000ee20000300800 */
[----:B------:R-:W3:Y:S02]  /*7e9e0*/  LDL.LU R23, [R1+0x4ec] ;  /* 0x0004ec0001177983 */ /* 0x000ee40000300800 */
[----:B------:R-:W3:Y:S02]  /*7e9f0*/  LDL.LU R224, [R1+0x4d0] ;  /* 0x0004d00001e07983 */ /* 0x000ee40000300800 */
[----:B------:R-:W3:Y:S01]  /*7ea00*/  LDL.LU R225, [R1+0x4d4] ;  /* 0x0004d40001e17983 */ /* 0x000ee20000300800 */
[----:B------:R-:W3:Y:S01]  /*7ea10*/  LDL.LU R226, [R1+0x4d8] ;  /* 0x0004d80001e27983 */ /* 0x000ee20000300800 */
[----:B------:R-:W3:Y:S02]  /*7ea20*/  LDL.LU R227, [R1+0x4dc] ;  /* 0x0004dc0001e37983 */ /* 0x000ee40000300800 */
[----:B------:R-:W-:-:S02]  /*7ea30*/  IMAD.MOV.U32 R220, RZ, RZ, R102 ;  /* 0x000000ffffdc7224 */ /* 0x000fc400078e0066 */
[----:B------:R-:W-:Y:S01]  /*7ea40*/  IMAD.MOV.U32 R221, RZ, RZ, R103 ;  /* 0x000000ffffdd7224 */ /* 0x000fe200078e0067 */
[----:B------:R-:W3:Y:S01]  /*7ea50*/  LDL.LU R102, [R1+0x4a54] ;  /* 0x004a540001667983 */ /* 0x000ee20000300800 */
[----:B------:R-:W3:Y:S02]  /*7ea60*/  LDL.LU R103, [R1+0x4a50] ;  /* 0x004a500001677983 */ /* 0x000ee40000300800 */
[----:B------:R-:W-:Y:S01]  /*7ea70*/  IMAD.MOV.U32 R222, RZ, RZ, R106 ;  /* 0x000000ffffde7224 */ /* 0x000fe200078e006a */
[----:B------:R-:W-:Y:S01]  /*7ea80*/  MOV R223, R107 ;  /* 0x0000006b00df7202 */ /* 0x000fe20000000f00 */
[----:B------:R-:W3:Y:S01]  /*7ea90*/  LDL.LU R106, [R1+0x4a4c] ;  /* 0x004a4c00016a7983 */ /* 0x000ee20000300800 */
[----:B------:R-:W3:Y:S02]  /*7eaa0*/  LDL.LU R107, [R1+0x4a48] ;  /* 0x004a4800016b7983 */ /* 0x000ee40000300800 */
[----:B------:R-:W3:Y:S02]  /*7eab0*/  LDL.LU R110, [R1+0x4a44] ;  /* 0x004a4400016e7983 */ /* 0x000ee40000300800 */
[----:B------:R-:W3:Y:S01]  /*7eac0*/  LDL.LU R138, [R1+0x4a40] ;  /* 0x004a4000018a7983 */ /* 0x000ee20000300800 */
[----:B------:R-:W3:Y:S01]  /*7ead0*/  LDL.LU R139, [R1+0x4a3c] ;  /* 0x004a3c00018b7983 */ /* 0x000ee20000300800 */
[----:B------:R-:W-:-:S02]  /*7eae0*/  IMAD.MOV.U32 R72, RZ, RZ, R19 ;  /* 0x000000ffff487224 */ /* 0x000fc400078e0013 */
[----:B------:R-:W-:Y:S02]  /*7eaf0*/  IMAD.MOV.U32 R19, RZ, RZ, R111 ;  /* 0x000000ffff137224 */ /* 0x000fe400078e006f */
[----:B------:R-:W4:Y:S01]  /*7eb00*/  LDL.LU R111, [R1+0x4a38] ;  /* 0x004a3800016f7983 */ /* 0x000f220000300800 */
[C---:B--2---:R-:W-:Y:S08]  /*7eb10*/  HMMA.1688.F32.TF32 R12, R232.reuse, R142, R12 ;  /* 0x0000008ee80c723c */ /* 0x044ff0000008100c */
[----:B---3--:R-:W-:Y:S11]  /*7eb20*/  HMMA.1688.F32.TF32 R8, R232, R138, R8 ;  /* 0x0000008ae808723c */ /* 0x008ff60000081008 */
[----:B------:R-:W-:Y:S05]  /*7eb30*/  @!UPT UIADD3 URZ, URZ, URZ, URZ ;  /* 0x0000003f3f3ff290 */ /* 0x000fea000fffe03f */
[----:B------:R-:W-:Y:S01]  /*7eb40*/  MOV R85, R12 ;  /* 0x0000000c00557202 */ /* 0x000fe20000000f00 */
[----:B------:R-:W-:Y:S02]  /*7eb50*/  IMAD.MOV.U32 R84, RZ, RZ, R13 ;  /* 0x000000ffff547224 */ /* 0x000fe400078e000d */
[----:B------:R-:W-:Y:S02]  /*7eb60*/  IMAD.MOV.U32 R12, RZ, RZ, R114 ;  /* 0x000000ffff0c7224 */ /* 0x000fe400078e0072 */
[----:B------:R-:W-:Y:S01]  /*7eb70*/  IMAD.MOV.U32 R81, RZ, RZ, R14 ;  /* 0x000000ffff517224 */ /* 0x000fe200078e000e */
[----:B------:R-:W2:Y:S01]  /*7eb80*/  LDL.LU R114, [R1+0x4a34] ;  /* 0x004a340001727983 */ /* 0x000ea20000300800 */
[----:B------:R-:W-:Y:S02]  /*7eb90*/  IMAD.MOV.U32 R13, RZ, RZ, R130 ;  /* 0x000000ffff0d7224 */ /* 0x000fe400078e0082 */
[----:B------:R-:W-:Y:S02]  /*7eba0*/  IMAD.MOV.U32 R80, RZ, RZ, R15 ;  /* 0x000000ffff507224 */ /* 0x000fe400078e000f */
[----:B------:R-:W3:Y:S01]  /*7ebb0*/  LDL.LU R130, [R1+0x4a30] ;  /* 0x004a300001827983 */ /* 0x000ee20000300800 */
[----:B------:R-:W-:Y:S01]  /*7ebc0*/  MOV R14, R134 ;  /* 0x00000086000e7202 */ /* 0x000fe20000000f00 */
[----:B------:R-:W-:Y:S01]  /*7ebd0*/  IMAD.MOV.U32 R15, RZ, RZ, R135 ;  /* 0x000000ffff0f7224 */ /* 0x000fe200078e0087 */
[----:B------:R-:W2:Y:S01]  /*7ebe0*/  LDL.LU R134, [R1+0x4a2c] ;  /* 0x004a2c0001867983 */ /* 0x000ea20000300800 */
[----:B------:R-:W2:Y:S02]  /*7ebf0*/  LDL.LU R135, [R1+0x4a28] ;  /* 0x004a280001877983 */ /* 0x000ea40000300800 */
[----:B------:R-:W-:-:S02]  /*7ec00*/  IMAD.MOV.U32 R93, RZ, RZ, R8 ;  /* 0x000000ffff5d7224 */ /* 0x000fc400078e0008 */
[----:B------:R-:W-:Y:S02]  /*7ec10*/  IMAD.MOV.U32 R8, RZ, RZ, R131 ;  /* 0x000000ffff087224 */ /* 0x000fe400078e0083 */
[----:B------:R-:W3:Y:S01]  /*7ec20*/  LDL.LU R131, [R1+0x4a24] ;  /* 0x004a240001837983 */ /* 0x000ee20000300800 */
[----:B------:R-:W-:Y:S02]  /*7ec30*/  IMAD.MOV.U32 R92, RZ, RZ, R9 ;  /* 0x000000ffff5c7224 */ /* 0x000fe400078e0009 */
[----:B------:R-:W-:Y:S01]  /*7ec40*/  IMAD.MOV.U32 R89, RZ, RZ, R10 ;  /* 0x000000ffff597224 */ /* 0x000fe200078e000a */
[----:B------:R-:W-:Y:S01]  /*7ec50*/  MOV R9, R115 ;  /* 0x0000007300097202 */ /* 0x000fe20000000f00 */
[----:B------:R-:W-:Y:S01]  /*7ec60*/  IMAD.MOV.U32 R88, RZ, RZ, R11 ;  /* 0x000000ffff587224 */ /* 0x000fe200078e000b */
[----:B------:R-:W2:Y:S01]  /*7ec70*/  LDL.LU R115, [R1+0x4a20] ;  /* 0x004a200001737983 */ /* 0x000ea20000300800 */
[----:B------:R-:W-:Y:S02]  /*7ec80*/  IMAD.MOV.U32 R10, RZ, RZ, R126 ;  /* 0x000000ffff0a7224 */ /* 0x000fe400078e007e */
[----:B------:R-:W2:Y:S02]  /*7ec90*/  LDL.LU R126, [R1+0x4a1c] ;  /* 0x004a1c00017e7983 */ /* 0x000ea40000300800 */
[----:B------:R-:W-:-:S02]  /*7eca0*/  IMAD.MOV.U32 R11, RZ, RZ, R127 ;  /* 0x000000ffff0b7224 */ /* 0x000fc400078e007f */
[----:B------:R-:W2:Y:S01]  /*7ecb0*/  LDL.LU R127, [R1+0x4a18] ;  /* 0x004a1800017f7983 */ /* 0x000ea20000300800 */
[C---:B------:R-:W-:Y:S08]  /*7ecc0*/  HMMA.1688.F32.TF32 R12, R232.reuse, R106, R12 ;  /* 0x0000006ae80c723c */ /* 0x040ff0000008100c */
[----:B------:R-:W-:Y:S11]  /*7ecd0*/  HMMA.1688.F32.TF32 R8, R232, R102, R8 ;  /* 0x00000066e808723c */ /* 0x000ff60000081008 */
[----:B------:R-:W-:Y:S11]  /*7ece0*/  @!UPT UIADD3 URZ, URZ, URZ, URZ ;  /* 0x0000003f3f3ff290 */ /* 0x000ff6000fffe03f */
[----:B------:R-:W-:Y:S02]  /*7ecf0*/  @!UPT UIADD3 URZ, URZ, URZ, URZ ;  /* 0x0000003f3f3ff290 */ /* 0x000fe4000fffe03f */
[----:B------:R-:W-:Y:S01]  /*7ed00*/  IMAD.MOV.U32 R32, RZ, RZ, R8 ;  /* 0x000000ffff207224 */ /* 0x000fe200078e0008 */
[----:B------:R-:W-:Y:S01]  /*7ed10*/  MOV R33, R9 ;  /* 0x0000000900217202 */ /* 0x000fe20000000f00 */
[----:B------:R-:W-:Y:S02]  /*7ed20*/  IMAD.MOV.U32 R8, RZ, RZ, R250 ;  /* 0x000000ffff087224 */ /* 0x000fe400078e00fa */
[----:B------:R-:W-:Y:S01]  /*7ed30*/  IMAD.MOV.U32 R36, RZ, RZ, R10 ;  /* 0x000000ffff247224 */ /* 0x000fe200078e000a */
[----:B------:R-:W4:Y:S01]  /*7ed40*/  LDL.LU R250, [R1+0x4a14] ;  /* 0x004a140001fa7983 */ /* 0x000f220000300800 */
[----:B------:R-:W-:Y:S02]  /*7ed50*/  IMAD.MOV.U32 R9, RZ, RZ, R251 ;  /* 0x000000ffff097224 */ /* 0x000fe400078e00fb */
[----:B------:R-:W-:Y:S02]  /*7ed60*/  IMAD.MOV.U32 R37, RZ, RZ, R11 ;  /* 0x000000ffff257224 */ /* 0x000fe400078e000b */
[----:B------:R-:W4:Y:S02]  /*7ed70*/  LDL.LU R251, [R1+0x4a10] ;  /* 0x004a100001fb7983 */ /* 0x000f240000300800 */
[----:B------:R-:W-:-:S02]  /*7ed80*/  IMAD.MOV.U32 R10, RZ, RZ, R59 ;  /* 0x000000ffff0a7224 */ /* 0x000fc400078e003b */
[----:B------:R-:W-:Y:S01]  /*7ed90*/  IMAD.MOV.U32 R157, RZ, RZ, R12 ;  /* 0x000000ffff9d7224 */ /* 0x000fe200078e000c */
[----:B------:R-:W4:Y:S01]  /*7eda0*/  LDL.LU R59, [R1+0x4a0c] ;  /* 0x004a0c00013b7983 */ /* 0x000f220000300800 */
[----:B------:R-:W-:Y:S02]  /*7edb0*/  IMAD.MOV.U32 R11, RZ, RZ, R58 ;  /* 0x000000ffff0b7224 */ /* 0x000fe400078e003a */
[----:B------:R-:W-:Y:S02]  /*7edc0*/  IMAD.MOV.U32 R156, RZ, RZ, R13 ;  /* 0x000000ffff9c7224 */ /* 0x000fe400078e000d */
[----:B------:R-:W4:Y:S01]  /*7edd0*/  LDL.LU R58, [R1+0x4a08] ;  /* 0x004a0800013a7983 */ /* 0x000f220000300800 */
[----:B------:R-:W-:Y:S01]  /*7ede0*/  MOV R12, R63 ;  /* 0x0000003f000c7202 */ /* 0x000fe20000000f00 */
[----:B------:R-:W-:Y:S01]  /*7edf0*/  IMAD.MOV.U32 R137, RZ, RZ, R14 ;  /* 0x000000ffff897224 */ /* 0x000fe200078e000e */
[----:B------:R-:W4:Y:S01]  /*7ee00*/  LDL.LU R63, [R1+0x4a04] ;  /* 0x004a0400013f7983 */ /* 0x000f220000300800 */
[----:B------:R-:W-:-:S02]  /*7ee10*/  IMAD.MOV.U32 R13, RZ, RZ, R62 ;  /* 0x000000ffff0d7224 */ /* 0x000fc400078e003e */
[----:B------:R-:W-:Y:S02]  /*7ee20*/  IMAD.MOV.U32 R136, RZ, RZ, R15 ;  /* 0x000000ffff887224 */ /* 0x000fe400078e000f */
[----:B------:R-:W4:Y:S02]  /*7ee30*/  LDL.LU R62, [R1+0x4a00] ;  /* 0x004a0000013e7983 */ /* 0x000f240000300800 */
[----:B------:R-:W-:Y:S02]  /*7ee40*/  IMAD.MOV.U32 R14, RZ, RZ, R75 ;  /* 0x000000ffff0e7224 */ /* 0x000fe400078e004b */
[----:B------:R-:W-:Y:S01]  /*7ee50*/  IMAD.MOV.U32 R15, RZ, RZ, R74 ;  /* 0x000000ffff0f7224 */ /* 0x000fe200078e004a */
[----:B------:R-:W4:Y:S01]  /*7ee60*/  LDL.LU R75, [R1+0x49fc] ;  /* 0x0049fc00014b7983 */ /* 0x000f220000300800 */
[----:B------:R-:W4:Y:S01]  /*7ee70*/  LDL.LU R74, [R1+0x49f8] ;  /* 0x0049f800014a7983 */ /* 0x000f220000300800 */
[C---:B---3--:R-:W-:Y:S11]  /*7ee80*/  HMMA.1688.F32.TF32 R20, R232.reuse, R130, R20 ;  /* 0x00000082e814723c */ /* 0x048ff60000081014 */
[----:B------:R-:W-:Y:S11]  /*7ee90*/  @!UPT UIADD3 URZ, URZ, URZ, URZ ;  /* 0x0000003f3f3ff290 */ /* 0x000ff6000fffe03f */
[----:B------:R-:W-:Y:S02]  /*7eea0*/  @!UPT UIADD3 URZ, URZ, URZ, URZ ;  /* 0x0000003f3f3ff290 */ /* 0x000fe4000fffe03f */
[----:B------:R-:W-:Y:S01]  /*7eeb0*/  MOV R109, R20 ;  /* 0x00000014006d7202 */ /* 0x000fe20000000f00 */
[----:B------:R-:W-:Y:S02]  /*7eec0*/  IMAD.MOV.U32 R108, RZ, RZ, R21 ;  /* 0x000000ffff6c7224 */ /* 0x000fe400078e0015 */
[----:B------:R-:W-:Y:S02]  /*7eed0*/  IMAD.MOV.U32 R105, RZ, RZ, R22 ;  /* 0x000000ffff697224 */ /* 0x000fe400078e0016 */
[----:B------:R-:W-:Y:S02]  /*7eee0*/  IMAD.MOV.U32 R104, RZ, RZ, R23 ;  /* 0x000000ffff687224 */ /* 0x000fe400078e0017 */
[----:B--2---:R-:W-:Y:S07]  /*7eef0*/  HMMA.1688.F32.TF32 R20, R232, R126, R224 ;  /* 0x0000007ee814723c */ /* 0x004fee00000810e0 */
[----:B------:R-:W-:-:S02]  /*7ef00*/  IMAD.MOV.U32 R224, RZ, RZ, R54 ;  /* 0x000000ffffe07224 */ /* 0x000fc400078e0036 */
[----:B------:R-:W-:Y:S11]  /*7ef10*/  IMAD.MOV.U32 R225, RZ, RZ, R55 ;  /* 0x000000ffffe17224 */ /* 0x000ff600078e0037 */
[----:B------:R-:W-:Y:S04]  /*7ef20*/  @!UPT UIADD3 URZ, URZ, URZ, URZ ;  /* 0x0000003f3f3ff290 */ /* 0x000fe8000fffe03f */
[----:B------:R-:W-:Y:S02]  /*7ef30*/  IMAD.MOV.U32 R117, RZ, RZ, R20 ;  /* 0x000000ffff757224 */ /* 0x000fe400078e0014 */
[----:B------:R-:W-:Y:S02]  /*7ef40*/  IMAD.MOV.U32 R116, RZ, RZ, R21 ;  /* 0x000000ffff747224 */ /* 0x000fe400078e0015 */
[----:B------:R-:W-:Y:S01]  /*7ef50*/  IMAD.MOV.U32 R113, RZ, RZ, R22 ;  /* 0x000000ffff717224 */ /* 0x000fe200078e0016 */
[----:B------:R-:W-:Y:S02]  /*7ef60*/  MOV R112, R23 ;  /* 0x0000001700707202 */ /* 0x000fe40000000f00 */
[----:B------:R-:W-:Y:S07]  /*7ef70*/  HMMA.1688.F32.TF32 R20, R232, R114, R220 ;  /* 0x00000072e814723c */ /* 0x000fee00000810dc */
[----:B------:R-:W-:-:S02]  /*7ef80*/  IMAD.MOV.U32 R220, RZ, RZ, R71 ;  /* 0x000000ffffdc7224 */ /* 0x000fc400078e0047 */
[----:B------:R-:W-:Y:S01]  /*7ef90*/  IMAD.MOV.U32 R221, RZ, RZ, R70 ;  /* 0x000000ffffdd7224 */ /* 0x000fe200078e0046 */
[----:B------:R-:W2:Y:S01]  /*7efa0*/  LDL.LU R71, [R1+0x49f4] ;  /* 0x0049f40001477983 */ /* 0x000ea20000300800 */
[----:B------:R-:W3:Y:S02]  /*7efb0*/  LDL.LU R70, [R1+0x49f0] ;  /* 0x0049f00001467983 */ /* 0x000ee40000300800 */
[----:B------:R-:W-:Y:S01]  /*7efc0*/  IMAD.MOV.U32 R222, RZ, RZ, R66 ;  /* 0x000000ffffde7224 */ /* 0x000fe200078e0042 */
[----:B------:R-:W-:Y:S01]  /*7efd0*/  MOV R223, R67 ;  /* 0x0000004300df7202 */ /* 0x000fe20000000f00 */
[----:B------:R-:W2:Y:S01]  /*7efe0*/  LDL.LU R66, [R1+0x49ec] ;  /* 0x0049ec0001427983 */ /* 0x000ea20000300800 */
[----:B------:R-:W2:Y:S02]  /*7eff0*/  LDL.LU R67, [R1+0x49e8] ;  /* 0x0049e80001437983 */ /* 0x000ea40000300800 */
[----:B------:R-:W2:Y:S02]  /*7f000*/  LDL.LU R54, [R1+0x49e4] ;  /* 0x0049e40001367983 */ /* 0x000ea40000300800 */
[----:B------:R-:W3:Y:S02]  /*7f010*/  LDL.LU R55, [R1+0x49e0] ;  /* 0x0049e00001377983 */ /* 0x000ee40000300800 */
[----:B------:R-:W-:-:S02]  /*7f020*/  IMAD.MOV.U32 R226, RZ, RZ, R51 ;  /* 0x000000ffffe27224 */ /* 0x000fc400078e0033 */
[----:B------:R-:W-:Y:S01]  /*7f030*/  IMAD.MOV.U32 R227, RZ, RZ, R50 ;  /* 0x000000ffffe37224 */ /* 0x000fe200078e0032 */
[----:B------:R-:W3:Y:S01]  /*7f040*/  LDL.LU R51, [R1+0x49dc] ;  /* 0x0049dc0001337983 */ /* 0x000ee20000300800 */
[----:B------:R-:W3:Y:S02]  /*7f050*/  LDL.LU R50, [R1+0x49d8] ;  /* 0x0049d80001327983 */ /* 0x000ee40000300800 */
[----:B----4-:R-:W-:Y:S02]  /*7f060*/  IMAD.MOV.U32 R28, RZ, RZ, R62 ;  /* 0x000000ffff1c7224 */ /* 0x010fe400078e003e */
[----:B------:R-:W-:Y:S01]  /*7f070*/  IMAD.MOV.U32 R29, RZ, RZ, R63 ;  /* 0x000000ffff1d7224 */ /* 0x000fe200078e003f */
[----:B------:R-:W4:Y:S01]  /*7f080*/  LDL.LU R62, [R1+0x49d4] ;  /* 0x0049d400013e7983 */ /* 0x000f220000300800 */
[----:B------:R-:W4:Y:S01]  /*7f090*/  LDL.LU R63, [R1+0x49d0] ;  /* 0x0049d000013f7983 */ /* 0x000f220000300800 */
[----:B------:R-:W-:Y:S01]  /*7f0a0*/  MOV R30, R58 ;  /* 0x0000003a001e7202 */ /* 0x000fe20000000f00 */
[----:B------:R-:W-:Y:S01]  /*7f0b0*/  IMAD.MOV.U32 R31, RZ, RZ, R59 ;  /* 0x000000ffff1f7224 */ /* 0x000fe200078e003b */
[----:B------:R-:W4:Y:S01]  /*7f0c0*/  LDL.LU R58, [R1+0x49cc] ;  /* 0x0049cc00013a7983 */ /* 0x000f220000300800 */
[----:B------:R-:W4:Y:S02]  /*7f0d0*/  LDL.LU R59, [R1+0x49c8] ;  /* 0x0049c800013b7983 */ /* 0x000f240000300800 */
[----:B--2---:R-:W-:-:S02]  /*7f0e0*/  IMAD.MOV.U32 R165, RZ, RZ, R54 ;  /* 0x000000ffffa57224 */ /* 0x004fc400078e0036 */
[----:B---3--:R-:W-:Y:S02]  /*7f0f0*/  IMAD.MOV.U32 R164, RZ, RZ, R55 ;  /* 0x000000ffffa47224 */ /* 0x008fe400078e0037 */
[----:B------:R-:W2:Y:S01]  /*7f100*/  LDL.LU R55, [R1+0x49c4] ;  /* 0x0049c40001377983 */ /* 0x000ea20000300800 */
[----:B------:R-:W3:Y:S02]  /*7f110*/  LDL.LU R54, [R1+0x49c0] ;  /* 0x0049c00001367983 */ /* 0x000ee40000300800 */
[----:B------:R-:W-:Y:S02]  /*7f120*/  IMAD.MOV.U32 R166, RZ, RZ, R67 ;  /* 0x000000ffffa67224 */ /* 0x000fe400078e0043 */
[----:B------:R-:W-:Y:S01]  /*7f130*/  IMAD.MOV.U32 R167, RZ, RZ, R66 ;  /* 0x000000ffffa77224 */ /* 0x000fe200078e0042 */
[----:B------:R-:W3:Y:S01]  /*7f140*/  LDL.LU R67, [R1+0x49bc] ;  /* 0x0049bc0001437983 */ /* 0x000ee20000300800 */
[----:B------:R-:W3:Y:S02]  /*7f150*/  LDL.LU R66, [R1+0x49b8] ;  /* 0x0049b80001427983 */ /* 0x000ee40000300800 */
[----:B----4-:R-:W-:Y:S01]  /*7f160*/  IMAD.MOV.U32 R168, RZ, RZ, R63 ;  /* 0x000000ffffa87224 */ /* 0x010fe200078e003f */
[----:B------:R-:W-:Y:S01]  /*7f170*/  MOV R169, R62 ;  /* 0x0000003e00a97202 */ /* 0x000fe20000000f00 */
[----:B------:R-:W4:Y:S01]  /*7f180*/  LDL.LU R63, [R1+0x49b4] ;  /* 0x0049b400013f7983 */ /* 0x000f220000300800 */
[----:B------:R-:W4:Y:S02]  /*7f190*/  LDL.LU R62, [R1+0x49b0] ;  /* 0x0049b000013e7983 */ /* 0x000f240000300800 */
[----:B------:R-:W-:-:S02]  /*7f1a0*/  IMAD.MOV.U32 R170, RZ, RZ, R50 ;  /* 0x000000ffffaa7224 */ /* 0x000fc400078e0032 */
[----:B------:R-:W-:Y:S01]  /*7f1b0*/  IMAD.MOV.U32 R171, RZ, RZ, R51 ;  /* 0x000000ffffab7224 */ /* 0x000fe200078e0033 */
[----:B------:R-:W4:Y:S01]  /*7f1c0*/  LDL.LU R50, [R1+0x49ac] ;  /* 0x0049ac0001327983 */ /* 0x000f220000300800 */
[----:B------:R-:W4:Y:S02]  /*7f1d0*/  LDL.LU R51, [R1+0x49a8] ;  /* 0x0049a80001337983 */ /* 0x000f240000300800 */
[----:B------:R-:W-:Y:S02]  /*7f1e0*/  IMAD.MOV.U32 R174, RZ, RZ, R59 ;  /* 0x000000ffffae7224 */ /* 0x000fe400078e003b */
[----:B------:R-:W-:Y:S02]  /*7f1f0*/  IMAD.MOV.U32 R175, RZ, RZ, R58 ;  /* 0x000000ffffaf7224 */ /* 0x000fe400078e003a */
[----:B--2---:R-:W-:Y:S02]  /*7f200*/  IMAD.MOV.U32 R173, RZ, RZ, R55 ;  /* 0x000000ffffad7224 */ /* 0x004fe400078e0037 */
[----:B---3--:R-:W-:-:S02]  /*7f210*/  IMAD.MOV.U32 R172, RZ, RZ, R54 ;  /* 0x000000ffffac7224 */ /* 0x008fc400078e0036 */
[----:B------:R-:W2:Y:S01]  /*7f220*/  LDL.LU R54, [R1+0x49a4] ;  /* 0x0049a40001367983 */ /* 0x000ea20000300800 */
[----:B------:R-:W3:Y:S02]  /*7f230*/  LDL.LU R55, [R1+0x49a0] ;  /* 0x0049a00001377983 */ /* 0x000ee40000300800 */
[----:B------:R-:W2:Y:S02]  /*7f240*/  LDL.LU R59, [R1+0x499c] ;  /* 0x00499c00013b7983 */ /* 0x000ea40000300800 */
[----:B------:R-:W3:Y:S01]  /*7f250*/  LDL.LU R58, [R1+0x4998] ;  /* 0x00499800013a7983 */ /* 0x000ee20000300800 */
[----:B------:R-:W3:Y:S01]  /*7f260*/  LDL.LU R180, [R1+0x430] ;  /* 0x0004300001b47983 */ /* 0x000ee20000300800 */
[----:B------:R-:W3:Y:S02]  /*7f270*/  LDL.LU R181, [R1+0x434] ;  /* 0x0004340001b57983 */ /* 0x000ee40000300800 */
[----:B----4-:R-:W-:Y:S01]  /*7f280*/  IMAD.MOV.U32 R183, RZ, RZ, R50 ;  /* 0x000000ffffb77224 */ /* 0x010fe200078e0032 */
[----:B------:R-:W-:-:S02]  /*7f290*/  MOV R182, R51 ;  /* 0x0000003300b67202 */ /* 0x000fc40000000f00 */
[----:B------:R-:W4:Y:S01]  /*7f2a0*/  LDL.LU R51, [R1+0x4994] ;  /* 0x0049940001337983 */ /* 0x000f220000300800 */
[----:B------:R-:W4:Y:S02]  /*7f2b0*/  LDL.LU R50, [R1+0x4990] ;  /* 0x0049900001327983 */ /* 0x000f240000300800 */
[----:B--2---:R-:W-:Y:S02]  /*7f2c0*/  IMAD.MOV.U32 R184, RZ, RZ, R59 ;  /* 0x000000ffffb87224 */ /* 0x004fe400078e003b */
[----:B---3--:R-:W-:Y:S01]  /*7f2d0*/  IMAD.MOV.U32 R185, RZ, RZ, R58 ;  /* 0x000000ffffb97224 */ /* 0x008fe200078e003a */
[----:B------:R-:W2:Y:S01]  /*7f2e0*/  LDL.LU R59, [R1+0x498c] ;  /* 0x00498c00013b7983 */ /* 0x000ea20000300800 */
[----:B------:R-:W3:Y:S02]  /*7f2f0*/  LDL.LU R58, [R1+0x4988] ;  /* 0x00498800013a7983 */ /* 0x000ee40000300800 */
[----:B------:R-:W-:Y:S02]  /*7f300*/  IMAD.MOV.U32 R186, RZ, RZ, R55 ;  /* 0x000000ffffba7224 */ /* 0x000fe400078e0037 */
[----:B------:R-:W-:Y:S01]  /*7f310*/  IMAD.MOV.U32 R187, RZ, RZ, R54 ;  /* 0x000000ffffbb7224 */ /* 0x000fe200078e0036 */
[----:B------:R-:W3:Y:S01]  /*7f320*/  LDL.LU R55, [R1+0x4984] ;  /* 0x0049840001377983 */ /* 0x000ee20000300800 */
[----:B------:R-:W3:Y:S02]  /*7f330*/  LDL.LU R54, [R1+0x4980] ;  /* 0x0049800001367983 */ /* 0x000ee40000300800 */
[----:B------:R-:W3:Y:S02]  /*7f340*/  LDL.LU R200, [R1+0x480] ;  /* 0x0004800001c87983 */ /* 0x000ee40000300800 */
[----:B------:R-:W3:Y:S01]  /*7f350*/  LDL.LU R201, [R1+0x484] ;  /* 0x0004840001c97983 */ /* 0x000ee20000300800 */
[C---:B------:R-:W-:Y:S01]  /*7f360*/  HMMA.1688.F32.TF32 R24, R232.reuse, R134, R24 ;  /* 0x00000086e818723c */ /* 0x040fe20000081018 */
[----:B------:R-:W3:Y:S01]  /*7f370*/  LDL.LU R202, [R1+0x488] ;  /* 0x0004880001ca7983 */ /* 0x000ee20000300800 */
[----:B------:R-:W3:Y:S02]  /*7f380*/  LDL.LU R203, [R1+0x48c] ;  /* 0x00048c0001cb7983 */ /* 0x000ee40000300800 */
[----:B------:R-:W3:Y:S02]  /*7f390*/  LDL.LU R196, [R1+0x470] ;  /* 0x0004700001c47983 */ /* 0x000ee40000300800 */
[----:B------:R-:W3:Y:S02]  /*7f3a0*/  LDL.LU R197, [R1+0x474] ;  /* 0x0004740001c57983 */ /* 0x000ee40000300800 */
[----:B------:R-:W-:Y:S01]  /*7f3b0*/  HMMA.1688.F32.TF32 R16, R232, R110, R16 ;  /* 0x0000006ee810723c */ /* 0x000fe20000081010 */
[----:B------:R-:W3:Y:S01]  /*7f3c0*/  LDL.LU R198, [R1+0x478] ;  /* 0x0004780001c67983 */ /* 0x000ee20000300800 */
[----:B------:R-:W3:Y:S02]  /*7f3d0*/  LDL.LU R199, [R1+0x47c] ;  /* 0x00047c0001c77983 */ /* 0x000ee40000300800 */
[----:B------:R-:W3:Y:S02]  /*7f3e0*/  LDL.LU R188, [R1+0x450] ;  /* 0x0004500001bc7983 */ /* 0x000ee40000300800 */
[----:B------:R-:W3:Y:S02]  /*7f3f0*/  LDL.LU R189, [R1+0x454] ;  /* 0x0004540001bd7983 */ /* 0x000ee40000300800 */
[----:B----4-:R-:W-:Y:S01]  /*7f400*/  IMAD.MOV.U32 R190, RZ, RZ, R50 ;  /* 0x000000ffffbe7224 */ /* 0x010fe200078e0032 */
[----:B------:R-:W-:Y:S01]  /*7f410*/  MOV R191, R51 ;  /* 0x0000003300bf7202 */ /* 0x000fe20000000f00 */
[----:B------:R-:W4:Y:S01]  /*7f420*/  LDL.LU R50, [R1+0x497c] ;  /* 0x00497c0001327983 */ /* 0x000f220000300800 */
[----:B------:R-:W4:Y:S02]  /*7f430*/  LDL.LU R51, [R1+0x4978] ;  /* 0x0049780001337983 */ /* 0x000f240000300800 */
[----:B------:R-:W-:-:S02]  /*7f440*/  IMAD.MOV.U32 R176, RZ, RZ, R62 ;  /* 0x000000ffffb07224 */ /* 0x000fc400078e003e */
[----:B------:R-:W-:Y:S01]  /*7f450*/  IMAD.MOV.U32 R177, RZ, RZ, R63 ;  /* 0x000000ffffb17224 */ /* 0x000fe200078e003f */
[----:B------:R-:W-:Y:S01]  /*7f460*/  MOV R178, R66 ;  /* 0x0000004200b27202 */ /* 0x000fe20000000f00 */
        /* <DEDUP_REMOVED lines=29> */
[----:B--2---:R-:W-:Y:S02]  /*7f640*/  IMAD.MOV.U32 R195, RZ, RZ, R59 ;  /* 0x000000ffffc37224 */ /* 0x004fe400078e003b */
[----:B---3--:R-:W-:Y:S02]  /*7f650*/  IMAD.MOV.U32 R194, RZ, RZ, R58 ;  /* 0x000000ffffc27224 */ /* 0x008fe400078e003a */
[----:B------:R-:W-:-:S02]  /*7f660*/  IMAD.MOV.U32 R193, RZ, RZ, R55 ;  /* 0x000000ffffc17224 */ /* 0x000fc400078e0037 */
[----:B------:R-:W-:Y:S02]  /*7f670*/  IMAD.MOV.U32 R192, RZ, RZ, R54 ;  /* 0x000000ffffc07224 */ /* 0x000fe400078e0036 */
[----:B------:R-:W2:Y:S01]  /*7f680*/  LDL.LU R54, [R1+0x4974] ;  /* 0x0049740001367983 */ /* 0x000ea20000300800 */
[----:B------:R-:W2:Y:S02]  /*7f690*/  LDL.LU R55, [R1+0x4970] ;  /* 0x0049700001377983 */ /* 0x000ea40000300800 */
        /* <DEDUP_REMOVED lines=17> */
[----:B------:R-:W3:Y:S01]  /*7f7b0*/  LDL.LU R94, [R1+0x4928] ;  /* 0x00492800015e7983 */ /* 0x000ee20000300800 */
[----:B------:R-:W3:Y:S01]  /*7f7c0*/  LDL.LU R95, [R1+0x4924] ;  /* 0x00492400015f7983 */ /* 0x000ee20000300800 */
[----:B------:R-:W4:Y:S02]  /*7f7d0*/  LDL.LU R87, [R1+0x4920] ;  /* 0x0049200001577983 */ /* 0x000f240000300800 */
[----:B------:R-:W4:Y:S02]  /*7f7e0*/  LDL.LU R90, [R1+0x491c] ;  /* 0x00491c00015a7983 */ /* 0x000f240000300800 */
[----:B------:R-:W4:Y:S01]  /*7f7f0*/  LDL.LU R91, [R1+0x4918] ;  /* 0x00491800015b7983 */ /* 0x000f220000300800 */
[C---:B------:R-:W-:Y:S08]  /*7f800*/  HMMA.1688.F32.TF32 R16, R228.reuse, R154, R16 ;  /* 0x0000009ae410723c */ /* 0x040ff00000081010 */
[C---:B------:R-:W-:Y:S08]  /*7f810*/  HMMA.1688.F32.TF32 R12, R228.reuse, R122, R12 ;  /* 0x0000007ae40c723c */ /* 0x040ff0000008100c */
[----:B------:R-:W-:Y:S08]  /*7f820*/  HMMA.1688.F32.TF32 R8, R228, R118, R8 ;  /* 0x00000076e408723c */ /* 0x000ff00000081008 */
[C---:B--2---:R-:W-:Y:S08]  /*7f830*/  HMMA.1688.F32.TF32 R200, R232.reuse, R98, R200 ;  /* 0x00000062e8c8723c */ /* 0x044ff000000810c8 */
[----:B---3--:R-:W-:Y:S11]  /*7f840*/  HMMA.1688.F32.TF32 R196, R232, R94, R196 ;  /* 0x0000005ee8c4723c */ /* 0x008ff600000810c4 */
[----:B------:R-:W-:Y:S05]  /*7f850*/  @!UPT UIADD3 URZ, URZ, URZ, URZ ;  /* 0x0000003f3f3ff290 */ /* 0x000fea000fffe03f */
[----:B-1----:R-:W-:Y:S02]  /*7f860*/  IMAD.MOV.U32 R40, RZ, RZ, R200 ;  /* 0x000000ffff287224 */ /* 0x002fe400078e00c8 */
[----:B------:R-:W-:Y:S02]  /*7f870*/  IMAD.MOV.U32 R41, RZ, RZ, R201 ;  /* 0x000000ffff297224 */ /* 0x000fe400078e00c9 */
[----:B------:R-:W-:Y:S01]  /*7f880*/  IMAD.MOV.U32 R44, RZ, RZ, R202 ;  /* 0x000000ffff2c7224 */ /* 0x000fe200078e00ca */
[----:B------:R-:W-:-:S03]  /*7f890*/  MOV R45, R203 ;  /* 0x000000cb002d7202 */ /* 0x000fc60000000f00 */
[----:B------:R-:W-:Y:S01]  /*7f8a0*/  IMAD.MOV.U32 R48, RZ, RZ, R196 ;  /* 0x000000ffff307224 */ /* 0x000fe200078e00c4 */
[----:B----4-:R-:W-:Y:S01]  /*7f8b0*/  HMMA.1688.F32.TF32 R200, R232, R90, R192 ;  /* 0x0000005ae8c8723c */ /* 0x010fe200000810c0 */
[----:B------:R-:W-:Y:S02]  /*7f8c0*/  IMAD.MOV.U32 R49, RZ, RZ, R197 ;  /* 0x000000ffff317224 */ /* 0x000fe400078e00c5 */
[----:B------:R-:W-:Y:S02]  /*7f8d0*/  IMAD.MOV.U32 R52, RZ, RZ, R198 ;  /* 0x000000ffff347224 */ /* 0x000fe400078e00c6 */
[----:B------:R-:W-:-:S03]  /*7f8e0*/  IMAD.MOV.U32 R53, RZ, RZ, R199 ;  /* 0x000000ffff357224 */ /* 0x000fc600078e00c7 */
        /* <DEDUP_REMOVED lines=38> */
[----:B------:R3:W-:Y:S01]  /*7fb50*/  STL.64 [R1+0x2c08], R30 ;  /* 0x002c081e01007387 */ /* 0x0007e20000100a00 */
[C---:B--2---:R-:W-:Y:S08]  /*7fb60*/  HMMA.1688.F32.TF32 R160, R228.reuse, R42, R24 ;  /* 0x0000002ae4a0723c */ /* 0x044ff00000081018 */
[C---:B---3--:R-:W-:Y:S08]  /*7fb70*/  HMMA.1688.F32.TF32 R28, R228.reuse, R38, R20 ;  /* 0x00000026e41c723c */ /* 0x048ff00000081014 */
[C---:B------:R-:W-:Y:S08]  /*7fb80*/  HMMA.1688.F32.TF32 R24, R228.reuse, R34, R224 ;  /* 0x00000022e418723c */ /* 0x040ff000000810e0 */
[----:B------:R-:W-:Y:S01]  /*7fb90*/  HMMA.1688.F32.TF32 R20, R228, R158, R220 ;  /* 0x0000009ee414723c */ /* 0x000fe200000810dc */
[----:B------:R-:W-:Y:S01]  /*7fba0*/  STL.64 [R1+0x2d10], R160 ;  /* 0x002d10a001007387 */ /* 0x000fe20000100a00 */
[----:B------:R-:W-:Y:S05]  /*7fbb0*/  STL.64 [R1+0x2d18], R162 ;  /* 0x002d18a201007387 */ /* 0x000fea0000100a00 */
[----:B------:R-:W-:Y:S02]  /*7fbc0*/  STL.64 [R1+0x2d00], R28 ;  /* 0x002d001c01007387 */ /* 0x000fe40000100a00 */
[----:B------:R-:W-:Y:S06]  /*7fbd0*/  STL.64 [R1+0x2d08], R30 ;  /* 0x002d081e01007387 */ /* 0x000fec0000100a00 */
[----:B------:R-:W-:Y:S01]  /*7fbe0*/  STL.64 [R1+0x2cf0], R24 ;  /* 0x002cf01801007387 */ /* 0x000fe20000100a00 */
[----:B------:R-:W-:Y:S07]  /*7fbf0*/  STL.64 [R1+0x2cf8], R26 ;  /* 0x002cf81a01007387 */ /* 0x000fee0000100a00 */
[----:B------:R-:W-:Y:S02]  /*7fc00*/  STL.64 [R1+0x2ce0], R20 ;  /* 0x002ce01401007387 */ /* 0x000fe40000100a00 */
[----:B------:R-:W-:Y:S01]  /*7fc10*/  STL.64 [R1+0x2ce8], R22 ;  /* 0x002ce81601007387 */ /* 0x000fe20000100a00 */
[----:B------:R2:W-:Y:S01]  /*7fc20*/  STL.64 [R1+0x2cd0], R16 ;  /* 0x002cd01001007387 */ /* 0x0005e20000100a00 */
[----:B------:R3:W-:Y:S03]  /*7fc30*/  STL.64 [R1+0x2cd8], R18 ;  /* 0x002cd81201007387 */ /* 0x0007e60000100a00 */
[----:B--2---:R-:W1:Y:S01]  /*7fc40*/  LDL.LU R16, [R1+0x40] ;  /* 0x0000400001107983 */ /* 0x004e620000300800 */
[----:B------:R2:W-:Y:S02]  /*7fc50*/  STL.64 [R1+0x2cc0], R12 ;  /* 0x002cc00c01007387 */ /* 0x0005e40000100a00 */
[----:B------:R4:W-:Y:S02]  /*7fc60*/  STL.64 [R1+0x2cc8], R14 ;  /* 0x002cc80e01007387 */ /* 0x0009e40000100a00 */
[----:B------:R2:W-:Y:S01]  /*7fc70*/  STL.64 [R1+0x2cb0], R8 ;  /* 0x002cb00801007387 */ /* 0x0005e20000100a00 */
[----:B------:R2:W-:Y:S01]  /*7fc80*/  STL.64 [R1+0x2cb8], R10 ;  /* 0x002cb80a01007387 */ /* 0x0005e20000100a00 */
[----:B------:R-:W1:Y:S02]  /*7fc90*/  LDL.LU R17, [R1+0x44] ;  /* 0x0000440001117983 */ /* 0x000e640000300800 */
[----:B---3--:R-:W1:Y:S02]  /*7fca0*/  LDL.LU R18, [R1+0x48] ;  /* 0x0000480001127983 */ /* 0x008e640000300800 */
[----:B------:R-:W1:Y:S01]  /*7fcb0*/  LDL.LU R19, [R1+0x4c] ;  /* 0x00004c0001137983 */ /* 0x000e620000300800 */
        /* <DEDUP_REMOVED lines=96> */
[----:B--2---:R-:W2:Y:S01]  /*802c0*/  LDL.LU R12, [R1+0x310] ;  /* 0x00031000010c7983 */ /* 0x004ea20000300800 */
[----:B------:R-:W2:Y:S02]  /*802d0*/  LDL.LU R13, [R1+0x314] ;  /* 0x00031400010d7983 */ /* 0x000ea40000300800 */
[----:B----4-:R-:W2:Y:S02]  /*802e0*/  LDL.LU R14, [R1+0x318] ;  /* 0x00031800010e7983 */ /* 0x010ea40000300800 */
[----:B------:R-:W2:Y:S01]  /*802f0*/  LDL.LU R15, [R1+0x31c] ;  /* 0x00031c00010f7983 */ /* 0x000ea20000300800 */
[----:B------:R-:W4:Y:S01]  /*80300*/  LDL.LU R8, [R1+0x300] ;  /* 0x0003000001087983 */ /* 0x000f220000300800 */
[----:B------:R-:W4:Y:S02]  /*80310*/  LDL.LU R9, [R1+0x304] ;  /* 0x0003040001097983 */ /* 0x000f240000300800 */
[----:B------:R-:W4:Y:S02]  /*80320*/  LDL.LU R10, [R1+0x308] ;  /* 0x00030800010a7983 */ /* 0x000f240000300800 */
[----:B------:R-:W4:Y:S01]  /*80330*/  LDL.LU R11, [R1+0x30c] ;  /* 0x00030c00010b7983 */ /* 0x000f220000300800 */
[----:B-1----:R-:W-:Y:S08]  /*80340*/  HMMA.1688.F32.TF32 R16, R232, R46, R16 ;  /* 0x0000002ee810723c */ /* 0x002ff00000081010 */
[C---:B---3--:R-:W-:Y:S08]  /*80350*/  HMMA.1688.F32.TF32 R248, R228.reuse, R146, R248 ;  /* 0x00000092e4f8723c */ /* 0x048ff000000810f8 */
[C---:B------:R-:W-:Y:S08]  /*80360*/  HMMA.1688.F32.TF32 R244, R228.reuse, R150, R244 ;  /* 0x00000096e4f4723c */ /* 0x040ff000000810f4 */
[C---:B------:R-:W-:Y:S11]  /*80370*/  HMMA.1688.F32.TF32 R236, R228.reuse, R142, R236 ;  /* 0x0000008ee4ec723c */ /* 0x040ff600000810ec */
[----:B------:R-:W-:Y:S04]  /*80380*/  @!UPT UIADD3 URZ, URZ, URZ, URZ ;  /* 0x0000003f3f3ff290 */ /* 0x000fe8000fffe03f */
[----:B------:R-:W-:Y:S01]  /*80390*/  STL.64 [R1+0x2ca0], R244 ;  /* 0x002ca0f401007387 */ /* 0x000fe20000100a00 */
[----:B------:R1:W-:Y:S02]  /*803a0*/  STL.64 [R1+0x2ca8], R246 ;  /* 0x002ca8f601007387 */ /* 0x0003e40000100a00 */
[----:B------:R-:W-:Y:S02]  /*803b0*/  STL.64 [R1+0x2c90], R248 ;  /* 0x002c90f801007387 */ /* 0x000fe40000100a00 */
[----:B------:R-:W-:Y:S03]  /*803c0*/  STL.64 [R1+0x2c98], R250 ;  /* 0x002c98fa01007387 */ /* 0x000fe60000100a00 */
[----:B------:R-:W-:Y:S01]  /*803d0*/  STL.64 [R1+0x2c80], R236 ;  /* 0x002c80ec01007387 */ /* 0x000fe20000100a00 */
[----:B------:R3:W-:Y:S01]  /*803e0*/  STL.64 [R1+0x2c88], R238 ;  /* 0x002c88ee01007387 */ /* 0x0007e20000100a00 */
[C---:B-1----:R-:W-:Y:S08]  /*803f0*/  HMMA.1688.F32.TF32 R244, R228.reuse, R138, R240 ;  /* 0x0000008ae4f4723c */ /* 0x042ff000000810f0 */
        /* <DEDUP_REMOVED lines=17> */
[----:B------:R1:W-:Y:S02]  /*80510*/  STL.64 [R1+0x2c60], R240 ;  /* 0x002c60f001007387 */ /* 0x0003e40000100a00 */
[----:B------:R3:W-:Y:S01]  /*80520*/  STL.64 [R1+0x2c68], R242 ;  /* 0x002c68f201007387 */ /* 0x0007e20000100a00 */
        /* <DEDUP_REMOVED lines=8> */
[----:B------:R-:W-:Y:S06]  /*805b0*/  STL.64 [R1+0x2c28], R210 ;  /* 0x002c28d201007387 */ /* 0x000fec0000100a00 */
[C---:B------:R-:W-:Y:S01]  /*805c0*/  HMMA.1688.F32.TF32 R160, R228.reuse, R62, R24 ;  /* 0x0000003ee4a0723c */ /* 0x040fe20000081018 */
[----:B------:R-:W-:Y:S02]  /*805d0*/  STL.64 [R1+0x2bf0], R204 ;  /* 0x002bf0cc01007387 */ /* 0x000fe40000100a00 */
[----:B------:R-:W-:Y:S05]  /*805e0*/  STL.64 [R1+0x2bf8], R206 ;  /* 0x002bf8ce01007387 */ /* 0x000fea0000100a00 */
[C---:B------:R-:W-:Y:S01]  /*805f0*/  HMMA.1688.F32.TF32 R28, R228.reuse, R58, R20 ;  /* 0x0000003ae41c723c */ /* 0x040fe20000081014 */
[----:B------:R-:W-:Y:S01]  /*80600*/  STL.64 [R1+0x2be0], R200 ;  /* 0x002be0c801007387 */ /* 0x000fe20000100a00 */
[----:B------:R-:W-:Y:S06]  /*80610*/  STL.64 [R1+0x2be8], R202 ;  /* 0x002be8ca01007387 */ /* 0x000fec0000100a00 */
[C---:B------:R-:W-:Y:S01]  /*80620*/  HMMA.1688.F32.TF32 R24, R228.reuse, R54, R224 ;  /* 0x00000036e418723c */ /* 0x040fe200000810e0 */
[----:B------:R-:W-:Y:S01]  /*80630*/  STL.64 [R1+0x2bd0], R196 ;  /* 0x002bd0c401007387 */ /* 0x000fe20000100a00 */
[----:B------:R-:W-:Y:S06]  /*80640*/  STL.64 [R1+0x2bd8], R198 ;  /* 0x002bd8c601007387 */ /* 0x000fec0000100a00 */
[----:B------:R-:W-:Y:S01]  /*80650*/  HMMA.1688.F32.TF32 R20, R228, R50, R220 ;  /* 0x00000032e414723c */ /* 0x000fe200000810dc */
[----:B------:R-:W-:Y:S02]  /*80660*/  STL.64 [R1+0x2bc0], R192 ;  /* 0x002bc0c001007387 */ /* 0x000fe40000100a00 */
[----:B------:R-:W-:Y:S01]  /*80670*/  STL.64 [R1+0x2bc8], R194 ;  /* 0x002bc8c201007387 */ /* 0x000fe20000100a00 */
[----:B------:R-:W-:Y:S01]  /*80680*/  STL.64 [R1+0x2bb0], R188 ;  /* 0x002bb0bc01007387 */ /* 0x000fe20000100a00 */
[----:B------:R-:W-:Y:S02]  /*80690*/  STL.64 [R1+0x2bb8], R190 ;  /* 0x002bb8be01007387 */ /* 0x000fe40000100a00 */
[----:B------:R-:W-:Y:S01]  /*806a0*/  STL.64 [R1+0x2ba0], R184 ;  /* 0x002ba0b801007387 */ /* 0x000fe20000100a00 */
[C---:B--2---:R-:W-:Y:S01]  /*806b0*/  HMMA.1688.F32.TF32 R12, R232.reuse, R42, R12 ;  /* 0x0000002ae80c723c */ /* 0x044fe2000008100c */
[----:B------:R-:W-:Y:S01]  /*806c0*/  STL.64 [R1+0x2ba8], R186 ;  /* 0x002ba8ba01007387 */ /* 0x000fe20000100a00 */
[----:B------:R-:W-:Y:S06]  /*806d0*/  STL.64 [R1+0x2b90], R180 ;  /* 0x002b90b401007387 */ /* 0x000fec0000100a00 */
[C---:B----4-:R-:W-:Y:S01]  /*806e0*/  HMMA.1688.F32.TF32 R8, R232.reuse, R38, R8 ;  /* 0x00000026e808723c */ /* 0x050fe20000081008 */
        /* <DEDUP_REMOVED lines=27> */
[----:B-1----:R-:W2:Y:S02]  /*808a0*/  LDL.LU R240, [R1+0x180] ;  /* 0x0001800001f07983 */ /* 0x002ea40000300800 */
[----:B------:R-:W2:Y:S01]  /*808b0*/  LDL.LU R241, [R1+0x184] ;  /* 0x0001840001f17983 */ /* 0x000ea20000300800 */
[----:B---3--:R-:W2:Y:S01]  /*808c0*/  LDL.LU R242, [R1+0x188] ;  /* 0x0001880001f27983 */ /* 0x008ea20000300800 */
[----:B------:R-:W2:Y:S02]  /*808d0*/  LDL.LU R243, [R1+0x18c] ;  /* 0x00018c0001f37983 */ /* 0x000ea40000300800 */
[----:B----4-:R-:W3:Y:S01]  /*808e0*/  LDL.LU R12, [R1+0x1a0] ;  /* 0x0001a000010c7983 */ /* 0x010ee20000300800 */
[----:B------:R-:W3:Y:S04]  /*808f0*/  LDL.LU R13, [R1+0x1a4] ;  /* 0x0001a400010d7983 */ /* 0x000ee80000300800 */
[----:B------:R-:W3:Y:S01]  /*80900*/  LDL.LU R14, [R1+0x1a8] ;  /* 0x0001a800010e7983 */ /* 0x000ee20000300800 */
        /* <DEDUP_REMOVED lines=98> */
[----:B------:R-:W-:Y:S04]  /*80f30*/  LDS R230, [R3+0x16180] ;  /* 0x0161800003e67984 */ /* 0x000fe80000000800 */
[----:B------:R-:W-:Y:S04]  /*80f40*/  LDS R229, [R4+0x14180] ;  /* 0x0141800004e57984 */ /* 0x000fe80000000800 */
[----:B------:R-:W1:Y:S01]  /*80f50*/  LDS R231, [R4+0x16180] ;  /* 0x0161800004e77984 */ /* 0x000e620000000800 */
        /* <DEDUP_REMOVED lines=11> */
[----:B------:R2:W-:Y:S03]  /*81010*/  STL.64 [R1+0x2ad8], R218 ;  /* 0x002ad8da01007387 */ /* 0x0005e60000100a00 */
[----:B--2---:R-:W2:Y:S01]  /*81020*/  LDL.LU.64 R218, [R1+0x4910] ;  /* 0x0049100001da7983 */ /* 0x004ea20000300a00 */
[----:B------:R-:W2:Y:S02]  /*81030*/  LDL.LU.64 R216, [R1+0x4908] ;  /* 0x0049080001d87983 */ /* 0x000ea40000300a00 */
[----:B------:R-:W-:Y:S02]  /*81040*/  STL.64 [R1+0x2ac0], R212 ;  /* 0x002ac0d401007387 */ /* 0x000fe40000100a00 */
[----:B------:R3:W-:Y:S01]  /*81050*/  STL.64 [R1+0x2ac8], R214 ;  /* 0x002ac8d601007387 */ /* 0x0007e20000100a00 */
[C---:B----4-:R-:W-:Y:S01]  /*81060*/  HMMA.1688.F32.TF32 R176, R232.reuse, R130, R176 ;  /* 0x00000082e8b0723c */ /* 0x050fe200000810b0 */
[----:B---3--:R-:W3:Y:S01]  /*81070*/  LDL.LU.64 R214, [R1+0x4900] ;  /* 0x0049000001d67983 */ /* 0x008ee20000300a00 */
[----:B------:R-:W3:Y:S02]  /*81080*/  LDL.LU.64 R212, [R1+0x48f8] ;  /* 0x0048f80001d47983 */ /* 0x000ee40000300a00 */
[----:B------:R-:W-:Y:S02]  /*81090*/  STL.64 [R1+0x2ab0], R208 ;  /* 0x002ab0d001007387 */ /* 0x000fe40000100a00 */
[----:B------:R4:W-:Y:S02]  /*810a0*/  STL.64 [R1+0x2ab8], R210 ;  /* 0x002ab8d201007387 */ /* 0x0009e40000100a00 */
[C---:B------:R-:W-:Y:S01]  /*810b0*/  HMMA.1688.F32.TF32 R172, R232.reuse, R126, R172 ;  /* 0x0000007ee8ac723c */ /* 0x040fe200000810ac */
[----:B----4-:R-:W4:Y:S01]  /*810c0*/  LDL.LU.64 R210, [R1+0x48f0] ;  /* 0x0048f00001d27983 */ /* 0x010f220000300a00 */
[----:B------:R-:W4:Y:S02]  /*810d0*/  LDL.LU.64 R208, [R1+0x48e8] ;  /* 0x0048e80001d07983 */ /* 0x000f240000300a00 */
[----:B------:R-:W-:Y:S02]  /*810e0*/  STL.64 [R1+0x2aa0], R204 ;  /* 0x002aa0cc01007387 */ /* 0x000fe40000100a00 */
[----:B------:R1:W-:Y:S02]  /*810f0*/  STL.64 [R1+0x2aa8], R206 ;  /* 0x002aa8ce01007387 */ /* 0x0003e40000100a00 */
[C---:B------:R-:W-:Y:S01]  /*81100*/  HMMA.1688.F32.TF32 R168, R232.reuse, R114, R168 ;  /* 0x00000072e8a8723c */ /* 0x040fe200000810a8 */
[----:B-1----:R-:W2:Y:S01]  /*81110*/  LDL.LU.64 R206, [R1+0x48e0] ;  /* 0x0048e00001ce7983 */ /* 0x002ea20000300a00 */
[----:B------:R-:W2:Y:S02]  /*81120*/  LDL.LU.64 R204, [R1+0x48d8] ;  /* 0x0048d80001cc7983 */ /* 0x000ea40000300a00 */
        /* <DEDUP_REMOVED lines=76> */
[----:B-1----:R-:W3:Y:S01]  /*815f0*/  LDL.LU.64 R18, [R1+0x47d0] ;  /* 0x0047d00001127983 */ /* 0x002ee20000300a00 */
[----:B------:R-:W3:Y:S02]  /*81600*/  LDL.LU.64 R16, [R1+0x47c8] ;  /* 0x0047c80001107983 */ /* 0x000ee40000300a00 */
[----:B------:R-:W-:Y:S02]  /*81610*/  STL.64 [R1+0x10d0], R12 ;  /* 0x0010d00c01007387 */ /* 0x000fe40000100a00 */
[----:B------:R1:W-:Y:S02]  /*81620*/  STL.64 [R1+0x10d8], R14 ;  /* 0x0010d80e01007387 */ /* 0x0003e40000100a00 */
[----:B-1----:R-:W3:Y:S01]  /*81630*/  LDL.LU.64 R14, [R1+0x47c0] ;  /* 0x0047c000010e7983 */ /* 0x002ee20000300a00 */
[----:B------:R-:W3:Y:S02]  /*81640*/  LDL.LU.64 R12, [R1+0x47b8] ;  /* 0x0047b800010c7983 */ /* 0x000ee40000300a00 */
[----:B------:R-:W-:Y:S02]  /*81650*/  STL.64 [R1+0x10c0], R8 ;  /* 0x0010c00801007387 */ /* 0x000fe40000100a00 */
[----:B------:R1:W-:Y:S02]  /*81660*/  STL.64 [R1+0x10c8], R10 ;  /* 0x0010c80a01007387 */ /* 0x0003e40000100a00 */
[----:B-1----:R-:W3:Y:S01]  /*81670*/  LDL.LU.64 R10, [R1+0x47b0] ;  /* 0x0047b000010a7983 */ /* 0x002ee20000300a00 */
[----:B------:R-:W3:Y:S01]  /*81680*/  LDL.LU.64 R8, [R1+0x47a8] ;  /* 0x0047a80001087983 */ /* 0x000ee20000300a00 */
[C---:B------:R-:W-:Y:S11]  /*81690*/  HMMA.1688.F32.TF32 R240, R232.reuse, R70, R240 ;  /* 0x00000046e8f0723c */ /* 0x040ff600000810f0 */
[----:B------:R-:W-:Y:S11]  /*816a0*/  @!UPT UIADD3 URZ, URZ, URZ, URZ ;  /* 0x0000003f3f3ff290 */ /* 0x000ff6000fffe03f */
[----:B------:R-:W-:Y:S01]  /*816b0*/  @!UPT UIADD3 URZ, URZ, URZ, URZ ;  /* 0x0000003f3f3ff290 */ /* 0x000fe2000fffe03f */
[----:B------:R1:W-:Y:S01]  /*816c0*/  STL.64 [R1+0x10b0], R240 ;  /* 0x0010b0f001007387 */ /* 0x0003e20000100a00 */
[----:B------:R4:W-:Y:S03]  /*816d0*/  STL.64 [R1+0x10b8], R242 ;  /* 0x0010b8f201007387 */ /* 0x0009e60000100a00 */
[----:B-1----:R-:W3:Y:S01]  /*816e0*/  LDL.LU R240, [R1+0x13b0] ;  /* 0x0013b00001f07983 */ /* 0x002ee20000300800 */
[----:B------:R-:W3:Y:S02]  /*816f0*/  LDL.LU R241, [R1+0x13b4] ;  /* 0x0013b40001f17983 */ /* 0x000ee40000300800 */
[----:B----4-:R-:W4:Y:S02]  /*81700*/  LDL.LU R242, [R1+0x13b8] ;  /* 0x0013b80001f27983 */ /* 0x010f240000300800 */
[----:B------:R-:W4:Y:S01]  /*81710*/  LDL.LU R243, [R1+0x13bc] ;  /* 0x0013bc0001f37983 */ /* 0x000f220000300800 */
[C---:B------:R-:W-:Y:S08]  /*81720*/  HMMA.1688.F32.TF32 R244, R232.reuse, R66, R244 ;  /* 0x00000042e8f4723c */ /* 0x040ff000000810f4 */
[C---:B------:R-:W-:Y:S11]  /*81730*/  HMMA.1688.F32.TF32 R248, R232.reuse, R62, R248 ;  /* 0x0000003ee8f8723c */ /* 0x040ff600000810f8 */
[----:B------:R-:W-:Y:S04]  /*81740*/  @!UPT UIADD3 URZ, URZ, URZ, URZ ;  /* 0x0000003f3f3ff290 */ /* 0x000fe8000fffe03f */
[----:B------:R-:W-:Y:S01]  /*81750*/  STL.64 [R1+0x10a0], R244 ;  /* 0x0010a0f401007387 */ /* 0x000fe20000100a00 */
[----:B------:R1:W-:Y:S02]  /*81760*/  STL.64 [R1+0x10a8], R246 ;  /* 0x0010a8f601007387 */ /* 0x0003e40000100a00 */
[----:B-1----:R-:W-:Y:S05]  /*81770*/  HMMA.1688.F32.TF32 R244, R232, R58, R236 ;  /* 0x0000003ae8f4723c */ /* 0x002fea00000810ec */
[----:B------:R-:W-:Y:S01]  /*81780*/  STL.64 [R1+0x1090], R248 ;  /* 0x001090f801007387 */ /* 0x000fe20000100a00 */
[----:B------:R-:W-:Y:S11]  /*81790*/  STL.64 [R1+0x1098], R250 ;  /* 0x001098fa01007387 */ /* 0x000ff60000100a00 */
[----:B------:R-:W-:Y:S06]  /*817a0*/  @!UPT UIADD3 URZ, URZ, URZ, URZ ;  /* 0x0000003f3f3ff290 */ /* 0x000fec000fffe03f */
[----:B------:R-:W-:Y:S01]  /*817b0*/  STL.64 [R1+0x1080], R244 ;  /* 0x001080f401007387 */ /* 0x000fe20000100a00 */
[----:B------:R-:W-:Y:S01]  /*817c0*/  STL.64 [R1+0x1088], R246 ;  /* 0x001088f601007387 */ /* 0x000fe20000100a00 */
[----:B--2---:R-:W-:Y:S08]  /*817d0*/  HMMA.1688.F32.TF32 R220, R228, R42, R220 ;  /* 0x0000002ae4dc723c */ /* 0x004ff000000810dc */
[C---:B---3--:R-:W-:Y:S08]  /*817e0*/  HMMA.1688.F32.TF32 R236, R232.reuse, R54, R8 ;  /* 0x00000036e8ec723c */ /* 0x048ff00000081008 */
        /* <DEDUP_REMOVED lines=13> */
[C---:B--2---:R-:W-:Y:S01]  /*818c0*/  HMMA.1688.F32.TF32 R8, R228.reuse, R34, R20 ;  /* 0x00000022e408723c */ /* 0x044fe20000081014 */
[----:B------:R-:W-:Y:S01]  /*818d0*/  STL.64 [R1+0x1030], R220 ;  /* 0x001030dc01007387 */ /* 0x000fe20000100a00 */
[----:B------:R-:W-:Y:S06]  /*818e0*/  STL.64 [R1+0x1038], R222 ;  /* 0x001038de01007387 */ /* 0x000fec0000100a00 */
[C---:B------:R-:W-:Y:S01]  /*818f0*/  HMMA.1688.F32.TF32 R20, R228.reuse, R158, R24 ;  /* 0x0000009ee414723c */ /* 0x040fe20000081018 */
[----:B------:R-:W-:Y:S01]  /*81900*/  STL.64 [R1+0x1020], R16 ;  /* 0x0010201001007387 */ /* 0x000fe20000100a00 */
[----:B------:R2:W-:Y:S06]  /*81910*/  STL.64 [R1+0x1028], R18 ;  /* 0x0010281201007387 */ /* 0x0005ec0000100a00 */
[C---:B--2---:R-:W-:Y:S07]  /*81920*/  HMMA.1688.F32.TF32 R16, R228.reuse, R154, R28 ;  /* 0x0000009ae410723c */ /* 0x044fee000008101c */
[----:B------:R-:W-:Y:S01]  /*81930*/  STL.64 [R1+0x1010], R8 ;  /* 0x0010100801007387 */ /* 0x000fe20000100a00 */
[----:B------:R2:W-:Y:S02]  /*81940*/  STL.64 [R1+0x1018], R10 ;  /* 0x0010180a01007387 */ /* 0x0005e40000100a00 */
[C---:B--2---:R-:W-:Y:S05]  /*81950*/  HMMA.1688.F32.TF32 R8, R228.reuse, R122, R160 ;  /* 0x0000007ae408723c */ /* 0x044fea00000810a0 */
        /* <DEDUP_REMOVED lines=44> */
[C---:B----4-:R-:W-:Y:S07]  /*81c20*/  HMMA.1688.F32.TF32 R8, R228.reuse, R90, R240 ;  /* 0x0000005ae408723c */ /* 0x050fee00000810f0 */
[----:B------:R-:W-:Y:S01]  /*81c30*/  STL.64 [R1+0xe80], R20 ;  /* 0x000e801401007387 */ /* 0x000fe20000100a00 */
[----:B------:R-:W-:Y:S02]  /*81c40*/  STL.64 [R1+0xe88], R22 ;  /* 0x000e881601007387 */ /* 0x000fe40000100a00 */
[----:B------:R-:W2:Y:S05]  /*81c50*/  LDL.LU R248, [R1+0x18b0] ;  /* 0x0018b00001f87983 */ /* 0x000eaa0000300800 */
[----:B------:R3:W-:Y:S01]  /*81c60*/  STL.64 [R1+0xe50], R16 ;  /* 0x000e501001007387 */ /* 0x0007e20000100a00 */
[----:B------:R4:W-:Y:S07]  /*81c70*/  STL.64 [R1+0xe58], R18 ;  /* 0x000e581201007387 */ /* 0x0009ee0000100a00 */
        /* <DEDUP_REMOVED lines=116> */
[C---:B------:R-:W-:Y:S01]  /*823c0*/  HMMA.1688.F32.TF32 R240, R12.reuse, R46, R240 ;  /* 0x0000002e0cf0723c */ /* 0x040fe200000810f0 */
[----:B------:R1:W-:Y:S02]  /*823d0*/  STL.64 [R1+0xdd8], R178 ;  /* 0x000dd8b201007387 */ /* 0x0003e40000100a00 */
[----:B------:R-:W-:Y:S01]  /*823e0*/  STL.64 [R1+0xdc0], R172 ;  /* 0x000dc0ac01007387 */ /* 0x000fe20000100a00 */
[----:B------:R2:W-:Y:S04]  /*823f0*/  STL.64 [R1+0xdc8], R174 ;  /* 0x000dc8ae01007387 */ /* 0x0005e80000100a00 */
[C---:B-1----:R-:W-:Y:S08]  /*82400*/  HMMA.1688.F32.TF32 R176, R12.reuse, R42, R168 ;  /* 0x0000002a0cb0723c */ /* 0x042ff000000810a8 */
[C---:B--2---:R-:W-:Y:S08]  /*82410*/  HMMA.1688.F32.TF32 R172, R12.reuse, R38, R164 ;  /* 0x000000260cac723c */ /* 0x044ff000000810a4 */
        /* <DEDUP_REMOVED lines=8> */
[----:B------:R-:W-:Y:S02]  /*824a0*/  STL.64 [R1+0xdb0], R8 ;  /* 0x000db00801007387 */ /* 0x000fe40000100a00 */
[----:B------:R-:W-:Y:S01]  /*824b0*/  STL.64 [R1+0xdb8], R10 ;  /* 0x000db80a01007387 */ /* 0x000fe20000100a00 */
[----:B------:R-:W-:Y:S01]  /*824c0*/  STL.64 [R1+0x46b8], R244 ;  /* 0x0046b8f401007387 */ /* 0x000fe20000100a00 */
        /* <DEDUP_REMOVED lines=22> */
[----:B------:R-:W-:Y:S01]  /*82630*/  STL.64 [R1+0xd20], R16 ;  /* 0x000d201001007387 */ /* 0x000fe20000100a00 */
[----:B------:R4:W-:Y:S01]  /*82640*/  STL.64 [R1+0xd28], R18 ;  /* 0x000d281201007387 */ /* 0x0009e20000100a00 */
[C---:B--2---:R-:W-:Y:S08]  /*82650*/  HMMA.1688.F32.TF32 R24, R12.reuse, R142, R232 ;  /* 0x0000008e0c18723c */ /* 0x044ff000000810e8 */
[C---:B---3--:R-:W-:Y:S08]  /*82660*/  HMMA.1688.F32.TF32 R20, R12.reuse, R138, R248 ;  /* 0x0000008a0c14723c */ /* 0x048ff000000810f8 */
[----:B----4-:R-:W-:Y:S07]  /*82670*/  HMMA.1688.F32.TF32 R16, R12, R134, R236 ;  /* 0x000000860c10723c */ /* 0x010fee00000810ec */
[----:B------:R-:W-:Y:S01]  /*82680*/  STL.64 [R1+0xd10], R24 ;  /* 0x000d101801007387 */ /* 0x000fe20000100a00 */
[----:B------:R-:W-:Y:S02]  /*82690*/  STL.64 [R1+0xd18], R26 ;  /* 0x000d181a01007387 */ /* 0x000fe40000100a00 */
[----:B------:R-:W1:Y:S05]  /*826a0*/  LDL.LU R248, [R1+0x1c30] ;  /* 0x001c300001f87983 */ /* 0x000e6a0000300800 */
[----:B------:R2:W-:Y:S01]  /*826b0*/  STL.64 [R1+0xd00], R20 ;  /* 0x000d001401007387 */ /* 0x0005e20000100a00 */
[----:B------:R3:W-:Y:S07]  /*826c0*/  STL.64 [R1+0xd08], R22 ;  /* 0x000d081601007387 */ /* 0x0007ee0000100a00 */
[----:B------:R3:W-:Y:S02]  /*826d0*/  STL.64 [R1+0xcf0], R16 ;  /* 0x000cf01001007387 */ /* 0x0007e40000100a00 */
[----:B------:R3:W-:Y:S02]  /*826e0*/  STL.64 [R1+0xcf8], R18 ;  /* 0x000cf81201007387 */ /* 0x0007e40000100a00 */
[----:B------:R-:W1:Y:S01]  /*826f0*/  LDL.LU R249, [R1+0x1c34] ;  /* 0x001c340001f97983 */ /* 0x000e620000300800 */
[----:B------:R-:W1:Y:S01]  /*82700*/  LDL.LU R250, [R1+0x1c38] ;  /* 0x001c380001fa7983 */ /* 0x000e620000300800 */
[----:B------:R-:W1:Y:S02]  /*82710*/  LDL.LU R251, [R1+0x1c3c] ;  /* 0x001c3c0001fb7983 */ /* 0x000e640000300800 */
[----:B------:R-:W4:Y:S02]  /*82720*/  LDL.LU R224, [R1+0x27a0] ;  /* 0x0027a00001e07983 */ /* 0x000f240000300800 */
[----:B------:R-:W4:Y:S01]  /*82730*/  LDL.LU R225, [R1+0x27a4] ;  /* 0x0027a40001e17983 */ /* 0x000f220000300800 */
[----:B------:R-:W4:Y:S01]  /*82740*/  LDL.LU R226, [R1+0x27a8] ;  /* 0x0027a80001e27983 */ /* 0x000f220000300800 */
[----:B------:R-:W4:Y:S02]  /*82750*/  LDL.LU R227, [R1+0x27ac] ;  /* 0x0027ac0001e37983 */ /* 0x000f240000300800 */
[----:B--2---:R-:W2:Y:S02]  /*82760*/  LDL.LU R20, [R1+0x27b0] ;  /* 0x0027b00001147983 */ /* 0x004ea40000300800 */
        /* <DEDUP_REMOVED lines=83> */
[----:B-1----:R-:W-:Y:S08]  /*82ca0*/  HMMA.1688.F32.TF32 R248, R8, R46, R248 ;  /* 0x0000002e08f8723c */ /* 0x002ff000000810f8 */
[C---:B--2---:R-:W-:Y:S08]  /*82cb0*/  HMMA.1688.F32.TF32 R216, R12.reuse, R130, R212 ;  /* 0x000000820cd8723c */ /* 0x044ff000000810d4 */
[C---:B------:R-:W-:Y:S08]  /*82cc0*/  HMMA.1688.F32.TF32 R212, R12.reuse, R126, R208 ;  /* 0x0000007e0cd4723c */ /* 0x040ff000000810d0 */
[C---:B---3--:R-:W-:Y:S08]  /*82cd0*/  HMMA.1688.F32.TF32 R208, R12.reuse, R114, R204 ;  /* 0x000000720cd0723c */ /* 0x048ff000000810cc */
[C---:B------:R-:W-:Y:S08]  /*82ce0*/  HMMA.1688.F32.TF32 R204, R12.reuse, R110, R200 ;  /* 0x0000006e0ccc723c */ /* 0x040ff000000810c8 */
[C---:B------:R-:W-:Y:S08]  /*82cf0*/  HMMA.1688.F32.TF32 R200, R12.reuse, R106, R196 ;  /* 0x0000006a0cc8723c */ /* 0x040ff000000810c4 */
        /* <DEDUP_REMOVED lines=24> */
[----:B------:R-:W-:Y:S05]  /*82e80*/  STL.64 [R1+0xc80], R192 ;  /* 0x000c80c001007387 */ /* 0x000fea0000100a00 */
        /* <DEDUP_REMOVED lines=18> */
[----:B------:R-:W-:Y:S01]  /*82fb0*/  HMMA.1688.F32.TF32 R12, R12, R50, R220 ;  /* 0x000000320c0c723c */ /* 0x000fe200000810dc */
[----:B------:R-:W-:Y:S01]  /*82fc0*/  STL.64 [R1+0xbf0], R28 ;  /* 0x000bf01c01007387 */ /* 0x000fe20000100a00 */
[----:B------:R-:W-:Y:S02]  /*82fd0*/  STL.64 [R1+0xbf8], R30 ;  /* 0x000bf81e01007387 */ /* 0x000fe40000100a00 */
[----:B------:R-:W-:Y:S02]  /*82fe0*/  STL.64 [R1+0xbe0], R24 ;  /* 0x000be01801007387 */ /* 0x000fe40000100a00 */
[----:B------:R1:W-:Y:S01]  /*82ff0*/  STL.64 [R1+0xbe8], R26 ;  /* 0x000be81a01007387 */ /* 0x0003e20000100a00 */
[----:B------:R-:W-:Y:S01]  /*83000*/  STL.64 [R1+0xbd0], R20 ;  /* 0x000bd01401007387 */ /* 0x000fe20000100a00 */
[----:B------:R2:W-:Y:S01]  /*83010*/  STL.64 [R1+0xbd8], R22 ;  /* 0x000bd81601007387 */ /* 0x0005e20000100a00 */
[C---:B-1----:R-:W-:Y:S08]  /*83020*/  HMMA.1688.F32.TF32 R24, R8.reuse, R42, R16 ;  /* 0x0000002a0818723c */ /* 0x042ff00000081010 */
[C---:B--2---:R-:W-:Y:S08]  /*83030*/  HMMA.1688.F32.TF32 R20, R8.reuse, R38, R232 ;  /* 0x000000260814723c */ /* 0x044ff000000810e8 */
[C---:B------:R-:W-:Y:S01]  /*83040*/  HMMA.1688.F32.TF32 R16, R8.reuse, R34, R236 ;  /* 0x000000220810723c */ /* 0x040fe200000810ec */
[----:B------:R-:W-:Y:S04]  /*83050*/  STL [R1+0x464c], R248 ;  /* 0x00464cf801007387 */ /* 0x000fe80000100800 */
[----:B------:R-:W-:Y:S01]  /*83060*/  STL.64 [R1], R12 ;  /* 0x0000000c01007387 */ /* 0x000fe20000100a00 */
[----:B------:R-:W-:Y:S02]  /*83070*/  STL.64 [R1+0x8], R14 ;  /* 0x0000080e01007387 */ /* 0x000fe40000100a00 */
[----:B------:R-:W-:Y:S02]  /*83080*/  STL [R1+0x4648], R249 ;  /* 0x004648f901007387 */ /* 0x000fe40000100800 */
[----:B------:R-:W-:Y:S01]  /*83090*/  STL [R1+0x4644], R250 ;  /* 0x004644fa01007387 */ /* 0x000fe20000100800 */
[----:B------:R-:W-:Y:S04]  /*830a0*/  STL [R1+0x4640], R251 ;  /* 0x004640fb01007387 */ /* 0x000fe80000100800 */
        /* <DEDUP_REMOVED lines=86> */
[C---:B--2---:R-:W-:Y:S08]  /*83610*/  HMMA.1688.F32.TF32 R204, R8.reuse, R154, R236 ;  /* 0x0000009a08cc723c */ /* 0x044ff000000810ec */
[C---:B---3--:R-:W-:Y:S01]  /*83620*/  HMMA.1688.F32.TF32 R208, R8.reuse, R158, R232 ;  /* 0x0000009e08d0723c */ /* 0x048fe200000810e8 */
[----:B------:R-:W2:Y:S11]  /*83630*/  LDL.LU R232, [R1+0x2630] ;  /* 0x0026300001e87983 */ /* 0x000eb60000300800 */
[----:B------:R-:W-:Y:S11]  /*83640*/  @!UPT UIADD3 URZ, URZ, URZ, URZ ;  /* 0x0000003f3f3ff290 */ /* 0x000ff6000fffe03f */
[----:B------:R-:W-:Y:S01]  /*83650*/  STL.64 [R1+0xb90], R208 ;  /* 0x000b90d001007387 */ /* 0x000fe20000100a00 */
[----:B------:R-:W-:Y:S02]  /*83660*/  STL.64 [R1+0xb98], R210 ;  /* 0x000b98d201007387 */ /* 0x000fe40000100a00 */
[----:B------:R-:W-:Y:S02]  /*83670*/  STL.64 [R1+0xb80], R204 ;  /* 0x000b80cc01007387 */ /* 0x000fe40000100a00 */
[----:B------:R-:W-:Y:S01]  /*83680*/  STL.64 [R1+0xb88], R206 ;  /* 0x000b88ce01007387 */ /* 0x000fe20000100a00 */
[----:B------:R-:W2:Y:S01]  /*83690*/  LDL.LU R233, [R1+0x2634] ;  /* 0x0026340001e97983 */ /* 0x000ea20000300800 */
[----:B------:R-:W2:Y:S02]  /*836a0*/  LDL.LU R234, [R1+0x2638] ;  /* 0x0026380001ea7983 */ /* 0x000ea40000300800 */
[----:B------:R-:W2:Y:S02]  /*836b0*/  LDL.LU R235, [R1+0x263c] ;  /* 0x00263c0001eb7983 */ /* 0x000ea40000300800 */
[----:B------:R-:W3:Y:S01]  /*836c0*/  LDL.LU R236, [R1+0x2620] ;  /* 0x0026200001ec7983 */ /* 0x000ee20000300800 */
[----:B------:R-:W3:Y:S01]  /*836d0*/  LDL.LU R237, [R1+0x2624] ;  /* 0x0026240001ed7983 */ /* 0x000ee20000300800 */
[----:B------:R-:W3:Y:S02]  /*836e0*/  LDL.LU R238, [R1+0x2628] ;  /* 0x0026280001ee7983 */ /* 0x000ee40000300800 */
[----:B------:R-:W3:Y:S01]  /*836f0*/  LDL.LU R239, [R1+0x262c] ;  /* 0x00262c0001ef7983 */ /* 0x000ee20000300800 */
        /* <DEDUP_REMOVED lines=38> */
[----:B------:R1:W-:Y:S02]  /*83960*/  STL [R1+0xf8], R26 ;  /* 0x0000f81a01007387 */ /* 0x0003e40000100800 */
[----:B------:R-:W-:-:S02]  /*83970*/  IMAD.MOV.U32 R248, RZ, RZ, R27 ;  /* 0x000000fffff87224 */ /* 0x000fc400078e001b */
[C---:B-1----:R-:W-:Y:S08]  /*83980*/  HMMA.1688.F32.TF32 R24, R8.reuse, R98, R20 ;  /* 0x000000620818723c */ /* 0x042ff00000081014 */
[C---:B------:R-:W-:Y:S01]  /*83990*/  HMMA.1688.F32.TF32 R20, R8.reuse, R94, R224 ;  /* 0x0000005e0814723c */ /* 0x040fe200000810e0 */
[----:B------:R1:W-:Y:S07]  /*839a0*/  STL [R1+0x4650], R248 ;  /* 0x004650f801007387 */ /* 0x0003ee0000100800 */
[C---:B------:R-:W-:Y:S11]  /*839b0*/  HMMA.1688.F32.TF32 R16, R8.reuse, R86, R16 ;  /* 0x000000560810723c */ /* 0x040ff60000081010 */
[----:B------:R-:W-:Y:S04]  /*839c0*/  @!UPT UIADD3 URZ, URZ, URZ, URZ ;  /* 0x0000003f3f3ff290 */ /* 0x000fe8000fffe03f */
[----:B------:R-:W-:Y:S01]  /*839d0*/  STL.64 [R1+0xd0], R20 ;  /* 0x0000d01401007387 */ /* 0x000fe20000100a00 */
[----:B------:R-:W-:Y:S02]  /*839e0*/  STL.64 [R1+0xe0], R24 ;  /* 0x0000e01801007387 */ /* 0x000fe40000100a00 */
[----:B------:R-:W-:Y:S02]  /*839f0*/  STL.64 [R1+0xe8], R26 ;  /* 0x0000e81a01007387 */ /* 0x000fe40000100a00 */
[----:B------:R4:W-:Y:S02]  /*83a00*/  STL [R1+0xd8], R22 ;  /* 0x0000d81601007387 */ /* 0x0009e40000100800 */
[----:B-1----:R-:W-:Y:S02]  /*83a10*/  IMAD.MOV.U32 R248, RZ, RZ, R23 ;  /* 0x000000fffff87224 */ /* 0x002fe400078e0017 */
[----:B----4-:R-:W-:Y:S03]  /*83a20*/  HMMA.1688.F32.TF32 R20, R8, R90, R220 ;  /* 0x0000005a0814723c */ /* 0x010fe600000810dc */
[----:B------:R-:W-:Y:S01]  /*83a30*/  STL [R1+0x4654], R248 ;  /* 0x004654f801007387 */ /* 0x000fe20000100800 */
[----:B------:R-:W-:Y:S01]  /*83a40*/  MOV R249, R16 ;  /* 0x0000001000f97202 */ /* 0x000fe20000000f00 */
[----:B------:R-:W-:-:S02]  /*83a50*/  IMAD.MOV.U32 R250, RZ, RZ, R17 ;  /* 0x000000fffffa7224 */ /* 0x000fc400078e0011 */
[----:B------:R-:W-:Y:S11]  /*83a60*/  IMAD.MOV.U32 R251, RZ, RZ, R18 ;  /* 0x000000fffffb7224 */ /* 0x000ff600078e0012 */
[----:B------:R-:W-:Y:S05]  /*83a70*/  @!UPT UIADD3 URZ, URZ, URZ, URZ ;  /* 0x0000003f3f3ff290 */ /* 0x000fea000fffe03f */
[----:B------:R-:W-:Y:S01]  /*83a80*/  STL.64 [R1+0xc0], R20 ;  /* 0x0000c01401007387 */ /* 0x000fe20000100a00 */
[----:B------:R-:W-:Y:S02]  /*83a90*/  STL.64 [R1+0xc8], R22 ;  /* 0x0000c81601007387 */ /* 0x000fe40000100a00 */
[----:B------:R2:W-:Y:S02]  /*83aa0*/  STL [R1+0xbc], R19 ;  /* 0x0000bc1301007387 */ /* 0x0005e40000100800 */
[----:B------:R-:W-:Y:S01]  /*83ab0*/  STL [R1+0x4660], R251 ;  /* 0x004660fb01007387 */ /* 0x000fe20000100800 */
[----:B------:R-:W-:Y:S01]  /*83ac0*/  STL [R1+0x465c], R250 ;  /* 0x00465cfa01007387 */ /* 0x000fe20000100800 */
[----:B------:R-:W-:Y:S01]  /*83ad0*/  STL [R1+0x4658], R249 ;  /* 0x004658f901007387 */ /* 0x000fe20000100800 */
[C---:B--2---:R-:W-:Y:S11]  /*83ae0*/  HMMA.1688.F32.TF32 R16, R8.reuse, R82, R232 ;  /* 0x000000520810723c */ /* 0x044ff600000810e8 */
[----:B------:R-:W-:Y:S11]  /*83af0*/  @!UPT UIADD3 URZ, URZ, URZ, URZ ;  /* 0x0000003f3f3ff290 */ /* 0x000ff6000fffe03f */
[----:B------:R-:W-:Y:S01]  /*83b00*/  @!UPT UIADD3 URZ, URZ, URZ, URZ ;  /* 0x0000003f3f3ff290 */ /* 0x000fe2000fffe03f */
[----:B------:R-:W-:Y:S01]  /*83b10*/  STL.64 [R1+0xa0], R16 ;  /* 0x0000a01001007387 */ /* 0x000fe20000100a00 */
[----:B------:R3:W-:Y:S02]  /*83b20*/  STL [R1+0xa8], R18 ;  /* 0x0000a81201007387 */ /* 0x0007e40000100800 */
[----:B------:R-:W-:Y:S02]  /*83b30*/  IMAD.MOV.U32 R248, RZ, RZ, R19 ;  /* 0x000000fffff87224 */ /* 0x000fe400078e0013 */
[C---:B---3--:R-:W-:Y:S03]  /*83b40*/  HMMA.1688.F32.TF32 R16, R8.reuse, R78, R236 ;  /* 0x0000004e0810723c */ /* 0x048fe600000810ec */
[----:B------:R-:W-:Y:S11]  /*83b50*/  STL [R1+0x4664], R248 ;  /* 0x004664f801007387 */ /* 0x000ff60000100800 */
[----:B------:R-:W-:Y:S09]  /*83b60*/  @!UPT UIADD3 URZ, URZ, URZ, URZ ;  /* 0x0000003f3f3ff290 */ /* 0x000ff2000fffe03f */
[----:B------:R1:W-:Y:S01]  /*83b70*/  STL [R1+0x90], R16 ;  /* 0x0000901001007387 */ /* 0x0003e20000100800 */
[----:B------:R-:W2:Y:S02]  /*83b80*/  LDL.LU R236, [R1+0x24b0] ;  /* 0x0024b00001ec7983 */ /* 0x000ea40000300800 */
[----:B------:R-:W2:Y:S02]  /*83b90*/  LDL.LU R237, [R1+0x24b4] ;  /* 0x0024b40001ed7983 */ /* 0x000ea40000300800 */
[----:B------:R-:W2:Y:S01]  /*83ba0*/  LDL.LU R238, [R1+0x24b8] ;  /* 0x0024b80001ee7983 */ /* 0x000ea20000300800 */
[----:B------:R-:W2:Y:S01]  /*83bb0*/  LDL.LU R239, [R1+0x24bc] ;  /* 0x0024bc0001ef7983 */ /* 0x000ea20000300800 */
[----:B------:R-:W-:Y:S02]  /*83bc0*/  IMAD.MOV.U32 R251, RZ, RZ, R17 ;  /* 0x000000fffffb7224 */ /* 0x000fe400078e0011 */
[----:B------:R-:W-:Y:S02]  /*83bd0*/  IMAD.MOV.U32 R250, RZ, RZ, R18 ;  /* 0x000000fffffa7224 */ /* 0x000fe400078e0012 */
[----:B------:R-:W-:Y:S01]  /*83be0*/  IMAD.MOV.U32 R249, RZ, RZ, R19 ;  /* 0x000000fffff97224 */ /* 0x000fe200078e0013 */
[----:B-1----:R-:W3:Y:S01]  /*83bf0*/  LDL.LU R16, [R1+0x24d0] ;  /* 0x0024d00001107983 */ /* 0x002ee20000300800 */
[----:B------:R-:W3:Y:S02]  /*83c00*/  LDL.LU R17, [R1+0x24d4] ;  /* 0x0024d40001117983 */ /* 0x000ee40000300800 */
[----:B------:R-:W3:Y:S02]  /*83c10*/  LDL.LU R18, [R1+0x24d8] ;  /* 0x0024d80001127983 */ /* 0x000ee40000300800 */
        /* <DEDUP_REMOVED lines=99> */
[----:B------:R-:W-:Y:S08]  /*84250*/  HMMA.1688.F32.TF32 R200, R8, R50, R200 ;  /* 0x0000003208c8723c */ /* 0x000ff000000810c8 */
[----:B------:R-:W-:Y:S01]  /*84260*/  HMMA.1688.F32.TF32 R196, R12, R46, R196 ;  /* 0x0000002e0cc4723c */ /* 0x000fe200000810c4 */
[----:B------:R-:W-:Y:S04]  /*84270*/  LDS R8, [R3+0x14380] ;  /* 0x0143800003087984 */ /* 0x000fe80000000800 */
[----:B------:R-:W-:Y:S04]  /*84280*/  LDS R10, [R3+0x16380] ;  /* 0x01638000030a7984 */ /* 0x000fe80000000800 */
[----:B------:R-:W-:Y:S04]  /*84290*/  LDS R9, [R4+0x14380] ;  /* 0x0143800004097984 */ /* 0x000fe80000000800 */
[----:B------:R-:W1:Y:S01]  /*842a0*/  LDS R11, [R4+0x16380] ;  /* 0x01638000040b7984 */ /* 0x000e620000000800 */
[----:B------:R-:W-:-:S03]  /*842b0*/  MOV R248, R243 ;  /* 0x000000f300f87202 */ /* 0x000fc60000000f00 */
[----:B------:R-:W-:Y:S01]  /*842c0*/  STL.64 [R1+0x80], R240 ;  /* 0x000080f001007387 */ /* 0x000fe20000100a00 */
[----:B------:R-:W-:Y:S02]  /*842d0*/  STL [R1+0x88], R242 ;  /* 0x000088f201007387 */ /* 0x000fe40000100800 */
[----:B------:R-:W-:Y:S01]  /*842e0*/  STL.64 [R1+0x4670], R250 ;  /* 0x004670fa01007387 */ /* 0x000fe20000100a00 */
[----:B------:R-:W-:Y:S01]  /*842f0*/  STL.64 [R1+0x4668], R248 ;  /* 0x004668f801007387 */ /* 0x000fe20000100a00 */
[----:B------:R-:W-:Y:S02]  /*84300*/  STL.64 [R1+0x70], R228 ;  /* 0x000070e401007387 */ /* 0x000fe40000100a00 */
[----:B------:R-:W-:Y:S01]  /*84310*/  STL.64 [R1+0x78], R230 ;  /* 0x000078e601007387 */ /* 0x000fe20000100a00 */
[----:B------:R-:W-:Y:S04]  /*84320*/  STL.64 [R1+0x60], R216 ;  /* 0x000060d801007387 */ /* 0x000fe80000100a00 */
        /* <DEDUP_REMOVED lines=52> */
[C---:B----4-:R-:W-:Y:S08]  /*84670*/  HMMA.1688.F32.TF32 R20, R12.reuse, R110, R232 ;  /* 0x0000006e0c14723c */ /* 0x050ff000000810e8 */
[C---:B------:R-:W-:Y:S01]  /*84680*/  HMMA.1688.F32.TF32 R16, R12.reuse, R106, R236 ;  /* 0x0000006a0c10723c */ /* 0x040fe200000810ec */
[----:B------:R2:W-:Y:S01]  /*84690*/  STL.64 [R1+0xa40], R28 ;  /* 0x000a401c01007387 */ /* 0x0005e20000100a00 */
[----:B------:R3:W-:Y:S05]  /*846a0*/  STL.64 [R1+0xa48], R30 ;  /* 0x000a481e01007387 */ /* 0x0007ea0000100a00 */
[----:B------:R2:W-:Y:S02]  /*846b0*/  STL.64 [R1+0xa30], R24 ;  /* 0x000a301801007387 */ /* 0x0005e40000100a00 */
[----:B------:R1:W-:Y:S01]  /*846c0*/  STL.64 [R1+0xa38], R26 ;  /* 0x000a381a01007387 */ /* 0x0003e20000100a00 */
[----:B------:R-:W4:Y:S05]  /*846d0*/  LDL.LU R220, [R1+0x23b0] ;  /* 0x0023b00001dc7983 */ /* 0x000f2a0000300800 */
[----:B------:R1:W-:Y:S02]  /*846e0*/  STL.64 [R1+0xa20], R20 ;  /* 0x000a201401007387 */ /* 0x0003e40000100a00 */
[----:B------:R1:W-:Y:S06]  /*846f0*/  STL.64 [R1+0xa28], R22 ;  /* 0x000a281601007387 */ /* 0x0003ec0000100a00 */
[----:B------:R1:W-:Y:S01]  /*84700*/  STL.64 [R1+0xa10], R16 ;  /* 0x000a101001007387 */ /* 0x0003e20000100a00 */
[----:B------:R1:W-:Y:S01]  /*84710*/  STL.64 [R1+0xa18], R18 ;  /* 0x000a181201007387 */ /* 0x0003e20000100a00 */
[----:B------:R-:W4:Y:S02]  /*84720*/  LDL.LU R221, [R1+0x23b4] ;  /* 0x0023b40001dd7983 */ /* 0x000f240000300800 */
[----:B------:R-:W4:Y:S02]  /*84730*/  LDL.LU R222, [R1+0x23b8] ;  /* 0x0023b80001de7983 */ /* 0x000f240000300800 */
[----:B------:R-:W4:Y:S01]  /*84740*/  LDL.LU R223, [R1+0x23bc] ;  /* 0x0023bc0001df7983 */ /* 0x000f220000300800 */
[----:B------:R-:W4:Y:S01]  /*84750*/  LDL.LU R224, [R1+0x23c0] ;  /* 0x0023c00001e07983 */ /* 0x000f220000300800 */
[----:B------:R-:W4:Y:S02]  /*84760*/  LDL.LU R225, [R1+0x23c4] ;  /* 0x0023c40001e17983 */ /* 0x000f240000300800 */
[----:B------:R-:W4:Y:S02]  /*84770*/  LDL.LU R226, [R1+0x23c8] ;  /* 0x0023c80001e27983 */ /* 0x000f240000300800 */
[----:B------:R-:W4:Y:S01]  /*84780*/  LDL.LU R227, [R1+0x23cc] ;  /* 0x0023cc0001e37983 */ /* 0x000f220000300800 */
        /* <DEDUP_REMOVED lines=128> */
[C---:B------:R-:W-:Y:S01]  /*84f90*/  HMMA.1688.F32.TF32 R16, R8.reuse, R158, R16 ;  /* 0x0000009e0810723c */ /* 0x040fe20000081010 */
[----:B------:R-:W-:Y:S01]  /*84fa0*/  STL.64 [R1+0x930], R28 ;  /* 0x0009301c01007387 */ /* 0x000fe20000100a00 */
[----:B------:R-:W-:Y:S02]  /*84fb0*/  STL.64 [R1+0x938], R30 ;  /* 0x0009381e01007387 */ /* 0x000fe40000100a00 */
[----:B------:R-:W-:Y:S03]  /*84fc0*/  STL.64 [R1+0x47a0], R34 ;  /* 0x0047a02201007387 */ /* 0x000fe60000100a00 */
[----:B------:R-:W-:Y:S01]  /*84fd0*/  STL.64 [R1+0x920], R24 ;  /* 0x0009201801007387 */ /* 0x000fe20000100a00 */
[----:B------:R-:W-:Y:S01]  /*84fe0*/  STL.64 [R1+0x928], R26 ;  /* 0x0009281a01007387 */ /* 0x000fe20000100a00 */
[----:B------:R-:W-:Y:S06]  /*84ff0*/  STL.64 [R1+0x4798], R32 ;  /* 0x0047982001007387 */ /* 0x000fec0000100a00 */
[----:B------:R-:W-:Y:S02]  /*85000*/  STL.64 [R1+0x910], R20 ;  /* 0x0009101401007387 */ /* 0x000fe40000100a00 */
[----:B------:R-:W-:Y:S01]  /*85010*/  STL.64 [R1+0x918], R22 ;  /* 0x0009181601007387 */ /* 0x000fe20000100a00 */
[----:B------:R-:W-:Y:S01]  /*85020*/  STL.64 [R1+0x4790], R158 ;  /* 0x0047909e01007387 */ /* 0x000fe20000100a00 */
[----:B------:R-:W-:Y:S04]  /*85030*/  STL.64 [R1+0x4788], R156 ;  /* 0x0047889c01007387 */ /* 0x000fe80000100a00 */
        /* <DEDUP_REMOVED lines=113> */
[----:B--2---:R-:W2:Y:S02]  /*85750*/  LDL.LU R16, [R1+0x19a0] ;  /* 0x0019a00001107983 */ /* 0x004ea40000300800 */
[----:B------:R-:W2:Y:S02]  /*85760*/  LDL.LU R17, [R1+0x19a4] ;  /* 0x0019a40001117983 */ /* 0x000ea40000300800 */
[----:B---3--:R-:W2:Y:S01]  /*85770*/  LDL.LU R18, [R1+0x19a8] ;  /* 0x0019a80001127983 */ /* 0x008ea20000300800 */
[----:B------:R-:W2:Y:S01]  /*85780*/  LDL.LU R19, [R1+0x19ac] ;  /* 0x0019ac0001137983 */ /* 0x000ea20000300800 */
[----:B------:R-:W3:Y:S02]  /*85790*/  LDL.LU R236, [R1+0x21f0] ;  /* 0x0021f00001ec7983 */ /* 0x000ee40000300800 */
[----:B------:R-:W3:Y:S02]  /*857a0*/  LDL.LU R237, [R1+0x21f4] ;  /* 0x0021f40001ed7983 */ /* 0x000ee40000300800 */
[----:B------:R-:W3:Y:S01]  /*857b0*/  LDL.LU R238, [R1+0x21f8] ;  /* 0x0021f80001ee7983 */ /* 0x000ee20000300800 */
[----:B------:R-:W3:Y:S01]  /*857c0*/  LDL.LU R239, [R1+0x21fc] ;  /* 0x0021fc0001ef7983 */ /* 0x000ee20000300800 */
[----:B------:R-:W-:Y:S02]  /*857d0*/  STL.64 [R1+0x4770], R122 ;  /* 0x0047707a01007387 */ /* 0x000fe40000100a00 */
[----:B------:R1:W-:Y:S01]  /*857e0*/  STL.64 [R1+0x4768], R120 ;  /* 0x0047687801007387 */ /* 0x0003e20000100a00 */
[C---:B----4-:R-:W-:Y:S08]  /*857f0*/  HMMA.1688.F32.TF32 R32, R8.reuse, R118, R248 ;  /* 0x000000760820723c */ /* 0x050ff000000810f8 */
[C---:B------:R-:W-:Y:S08]  /*85800*/  HMMA.1688.F32.TF32 R152, R8.reuse, R150, R240 ;  /* 0x000000960898723c */ /* 0x040ff000000810f0 */
        /* <DEDUP_REMOVED lines=9> */
[C---:B----4-:R-:W-:Y:S01]  /*858a0*/  HMMA.1688.F32.TF32 R120, R8.reuse, R134, R212 ;  /* 0x000000860878723c */ /* 0x050fe200000810d4 */
        /* <DEDUP_REMOVED lines=35> */
[C---:B------:R-:W-:Y:S08]  /*85ae0*/  HMMA.1688.F32.TF32 R24, R8.reuse, R66, R24 ;  /* 0x000000420818723c */ /* 0x040ff00000081018 */
[C---:B-1----:R-:W-:Y:S08]  /*85af0*/  HMMA.1688.F32.TF32 R152, R8.reuse, R82, R168 ;  /* 0x000000520898723c */ /* 0x042ff000000810a8 */
[C---:B----4-:R-:W-:Y:S01]  /*85b00*/  HMMA.1688.F32.TF32 R120, R8.reuse, R78, R164 ;  /* 0x0000004e0878723c */ /* 0x050fe200000810a4 */
[----:B------:R-:W-:Y:S01]  /*85b10*/  STL.64 [R1+0x7e0], R32 ;  /* 0x0007e02001007387 */ /* 0x000fe20000100a00 */
[----:B------:R1:W-:Y:S06]  /*85b20*/  STL.64 [R1+0x7e8], R34 ;  /* 0x0007e82201007387 */ /* 0x0003ec0000100a00 */
[C---:B------:R-:W-:Y:S08]  /*85b30*/  HMMA.1688.F32.TF32 R20, R8.reuse, R62, R20 ;  /* 0x0000003e0814723c */ /* 0x040ff00000081014 */
[C---:B-1----:R-:W-:Y:S01]  /*85b40*/  HMMA.1688.F32.TF32 R32, R8.reuse, R74, R160 ;  /* 0x0000004a0820723c */ /* 0x042fe200000810a0 */
[----:B------:R-:W-:Y:S01]  /*85b50*/  STL.64 [R1+0x7d0], R152 ;  /* 0x0007d09801007387 */ /* 0x000fe20000100a00 */
[----:B------:R-:W-:Y:S05]  /*85b60*/  STL.64 [R1+0x7d8], R154 ;  /* 0x0007d89a01007387 */ /* 0x000fea0000100a00 */
[----:B------:R-:W-:Y:S02]  /*85b70*/  STL.64 [R1+0x7c0], R120 ;  /* 0x0007c07801007387 */ /* 0x000fe40000100a00 */
[----:B------:R-:W-:Y:S11]  /*85b80*/  STL.64 [R1+0x7c8], R122 ;  /* 0x0007c87a01007387 */ /* 0x000ff60000100a00 */
[----:B------:R-:W-:Y:S03]  /*85b90*/  @!UPT UIADD3 URZ, URZ, URZ, URZ ;  /* 0x0000003f3f3ff290 */ /* 0x000fe6000fffe03f */
        /* <DEDUP_REMOVED lines=9> */
[C---:B----4-:R-:W-:Y:S08]  /*85c30*/  HMMA.1688.F32.TF32 R24, R8.reuse, R54, R220 ;  /* 0x000000360818723c */ /* 0x050ff000000810dc */
        /* <DEDUP_REMOVED lines=14> */
[----:B------:R-:W2:Y:S01]  /*85d20*/  LDL.LU R232, [R1+0x13c0] ;  /* 0x0013c00001e87983 */ /* 0x000ea20000300800 */
[C---:B---3--:R-:W-:Y:S11]  /*85d30*/  HMMA.1688.F32.TF32 R16, R12.reuse, R42, R236 ;  /* 0x0000002a0c10723c */ /* 0x048ff600000810ec */
[----:B------:R-:W-:Y:S11]  /*85d40*/  @!UPT UIADD3 URZ, URZ, URZ, URZ ;  /* 0x0000003f3f3ff290 */ /* 0x000ff6000fffe03f */
[----:B------:R-:W-:Y:S01]  /*85d50*/  @!UPT UIADD3 URZ, URZ, URZ, URZ ;  /* 0x0000003f3f3ff290 */ /* 0x000fe2000fffe03f */
[----:B------:R3:W-:Y:S01]  /*85d60*/  STL.64 [R1+0x750], R16 ;  /* 0x0007501001007387 */ /* 0x0007e20000100a00 */
[----:B------:R4:W-:Y:S02]  /*85d70*/  STL.64 [R1+0x758], R18 ;  /* 0x0007581201007387 */ /* 0x0009e40000100a00 */
[----:B------:R-:W2:Y:S02]  /*85d80*/  LDL.LU R233, [R1+0x13c4] ;  /* 0x0013c40001e97983 */ /* 0x000ea40000300800 */
[----:B------:R-:W2:Y:S01]  /*85d90*/  LDL.LU R234, [R1+0x13c8] ;  /* 0x0013c80001ea7983 */ /* 0x000ea20000300800 */
[----:B------:R-:W2:Y:S04]  /*85da0*/  LDL.LU R235, [R1+0x13cc] ;  /* 0x0013cc0001eb7983 */ /* 0x000ea80000300800 */
        /* <DEDUP_REMOVED lines=120> */
[C---:B--2---:R-:W-:Y:S11]  /*86530*/  HMMA.1688.F32.TF32 R32, R12.reuse, R38, R32 ;  /* 0x000000260c20723c */ /* 0x044ff60000081020 */
[----:B------:R-:W-:Y:S11]  /*86540*/  @!UPT UIADD3 URZ, URZ, URZ, URZ ;  /* 0x0000003f3f3ff290 */ /* 0x000ff6000fffe03f */
[----:B------:R-:W-:Y:S01]  /*86550*/  @!UPT UIADD3 URZ, URZ, URZ, URZ ;  /* 0x0000003f3f3ff290 */ /* 0x000fe2000fffe03f */
[----:B------:R-:W-:Y:S01]  /*86560*/  STL.64 [R1+0x740], R32 ;  /* 0x0007402001007387 */ /* 0x000fe20000100a00 */
[----:B------:R2:W-:Y:S03]  /*86570*/  STL.64 [R1+0x748], R34 ;  /* 0x0007482201007387 */ /* 0x0005e60000100a00 */
[----:B--2---:R-:W2:Y:S01]  /*86580*/  LDL.LU.64 R34, [R1+0x47a0] ;  /* 0x0047a00001227983 */ /* 0x004ea20000300a00 */
[----:B------:R-:W3:Y:S01]  /*86590*/  LDL.LU.64 R32, [R1+0x4798] ;  /* 0x0047980001207983 */ /* 0x000ee20000300a00 */
[C---:B--2---:R-:W-:Y:S11]  /*865a0*/  HMMA.1688.F32.TF32 R156, R12.reuse, R34, R156 ;  /* 0x000000220c9c723c */ /* 0x044ff6000008109c */
[----:B------:R-:W-:Y:S11]  /*865b0*/  @!UPT UIADD3 URZ, URZ, URZ, URZ ;  /* 0x0000003f3f3ff290 */ /* 0x000ff6000fffe03f */
[----:B------:R-:W-:Y:S01]  /*865c0*/  @!UPT UIADD3 URZ, URZ, URZ, URZ ;  /* 0x0000003f3f3ff290 */ /* 0x000fe2000fffe03f */
[----:B------:R-:W-:Y:S01]  /*865d0*/  STL.64 [R1+0x730], R156 ;  /* 0x0007309c01007387 */ /* 0x000fe20000100a00 */
[----:B------:R2:W-:Y:S03]  /*865e0*/  STL.64 [R1+0x738], R158 ;  /* 0x0007389e01007387 */ /* 0x0005e60000100a00 */
[----:B--2---:R-:W3:Y:S01]  /*865f0*/  LDL.LU.64 R158, [R1+0x4790] ;  /* 0x00479000019e7983 */ /* 0x004ee20000300a00 */
[----:B------:R-:W2:Y:S01]  /*86600*/  LDL.LU.64 R156, [R1+0x4788] ;  /* 0x00478800019c7983 */ /* 0x000ea20000300a00 */
[C---:B---3--:R-:W-:Y:S11]  /*86610*/  HMMA.1688.F32.TF32 R152, R12.reuse, R158, R152 ;  /* 0x0000009e0c98723c */ /* 0x048ff60000081098 */
[----:B------:R-:W-:Y:S11]  /*86620*/  @!UPT UIADD3 URZ, URZ, URZ, URZ ;  /* 0x0000003f3f3ff290 */ /* 0x000ff6000fffe03f */
[----:B------:R-:W-:Y:S01]  /*86630*/  @!UPT UIADD3 URZ, URZ, URZ, URZ ;  /* 0x0000003f3f3ff290 */ /* 0x000fe2000fffe03f */
[----:B------:R-:W-:Y:S01]  /*86640*/  STL.64 [R1+0x720], R152 ;  /* 0x0007209801007387 */ /* 0x000fe20000100a00 */
[----:B------:R3:W-:Y:S03]  /*86650*/  STL.64 [R1+0x728], R154 ;  /* 0x0007289a01007387 */ /* 0x0007e60000100a00 */
[----:B---3--:R-:W3:Y:S01]  /*86660*/  LDL.LU.64 R154, [R1+0x4780] ;  /* 0x00478000019a7983 */ /* 0x008ee20000300a00 */
        /* <DEDUP_REMOVED lines=30> */
[----:B------:R-:W-:Y:S01]  /*86850*/  STL.64 [R1+0x700], R248 ;  /* 0x000700f801007387 */ /* 0x000fe20000100a00 */
[----:B------:R3:W-:Y:S02]  /*86860*/  STL.64 [R1+0x708], R250 ;  /* 0x000708fa01007387 */ /* 0x0007e40000100a00 */
[C---:B---3--:R-:W-:Y:S08]  /*86870*/  HMMA.1688.F32.TF32 R248, R12.reuse, R118, R240 ;  /* 0x000000760cf8723c */ /* 0x048ff000000810f0 */
[C---:B------:R-:W-:Y:S11]  /*86880*/  HMMA.1688.F32.TF32 R240, R12.reuse, R150, R244 ;  /* 0x000000960cf0723c */ /* 0x040ff600000810f4 */
[----:B------:R-:W-:Y:S04]  /*86890*/  @!UPT UIADD3 URZ, URZ, URZ, URZ ;  /* 0x0000003f3f3ff290 */ /* 0x000fe8000fffe03f */
[----:B------:R-:W-:Y:S01]  /*868a0*/  STL.64 [R1+0x6f0], R248 ;  /* 0x0006f0f801007387 */ /* 0x000fe20000100a00 */
[----:B------:R-:W-:Y:S07]  /*868b0*/  STL.64 [R1+0x6f8], R250 ;  /* 0x0006f8fa01007387 */ /* 0x000fee0000100a00 */
        /* <DEDUP_REMOVED lines=44> */
[C---:B---3--:R-:W-:Y:S08]  /*86b80*/  HMMA.1688.F32.TF32 R28, R12.reuse, R62, R224 ;  /* 0x0000003e0c1c723c */ /* 0x048ff000000810e0 */
[C---:B----4-:R-:W-:Y:S08]  /*86b90*/  HMMA.1688.F32.TF32 R24, R12.reuse, R58, R220 ;  /* 0x0000003a0c18723c */ /* 0x050ff000000810dc */
[C---:B-1----:R-:W-:Y:S08]  /*86ba0*/  HMMA.1688.F32.TF32 R20, R12.reuse, R54, R16 ;  /* 0x000000360c14723c */ /* 0x042ff00000081010 */
[----:B------:R-:W-:Y:S08]  /*86bb0*/  HMMA.1688.F32.TF32 R16, R12, R50, R232 ;  /* 0x000000320c10723c */ /* 0x000ff000000810e8 */
[C---:B------:R-:W-:Y:S01]  /*86bc0*/  HMMA.1688.F32.TF32 R12, R8.reuse, R46, R236 ;  /* 0x0000002e080c723c */ /* 0x040fe200000810ec */
[----:B------:R-:W-:Y:S01]  /*86bd0*/  STL.64 [R1+0x5a0], R28 ;  /* 0x0005a01c01007387 */ /* 0x000fe20000100a00 */
[----:B------:R-:W-:Y:S02]  /*86be0*/  STL.64 [R1+0x5a8], R30 ;  /* 0x0005a81e01007387 */ /* 0x000fe40000100a00 */
[----:B------:R-:W-:Y:S02]  /*86bf0*/  STL.64 [R1+0x590], R24 ;  /* 0x0005901801007387 */ /* 0x000fe40000100a00 */
[----:B------:R-:W-:Y:S01]  /*86c00*/  STL.64 [R1+0x598], R26 ;  /* 0x0005981a01007387 */ /* 0x000fe20000100a00 */
[----:B------:R-:W-:Y:S01]  /*86c10*/  STL.64 [R1+0x580], R20 ;  /* 0x0005801401007387 */ /* 0x000fe20000100a00 */
[----:B------:R-:W-:Y:S02]  /*86c20*/  STL.64 [R1+0x588], R22 ;  /* 0x0005881601007387 */ /* 0x000fe40000100a00 */
[----:B------:R-:W3:Y:S05]  /*86c30*/  LDL.LU R232, [R1+0x1e80] ;  /* 0x001e800001e87983 */ /* 0x000eea0000300800 */
[----:B------:R1:W-:Y:S01]  /*86c40*/  STL.64 [R1+0x170], R16 ;  /* 0x0001701001007387 */ /* 0x0003e20000100a00 */
[----:B------:R4:W-:Y:S07]  /*86c50*/  STL.64 [R1+0x178], R18 ;  /* 0x0001781201007387 */ /* 0x0009ee0000100a00 */
[----:B------:R2:W-:Y:S02]  /*86c60*/  STL.64 [R1+0x160], R12 ;  /* 0x0001600c01007387 */ /* 0x0005e40000100a00 */
[----:B------:R2:W-:Y:S02]  /*86c70*/  STL.64 [R1+0x168], R14 ;  /* 0x0001680e01007387 */ /* 0x0005e40000100a00 */
[----:B------:R-:W3:Y:S01]  /*86c80*/  LDL.LU R233, [R1+0x1e84] ;  /* 0x001e840001e97983 */ /* 0x000ee20000300800 */
[----:B------:R-:W3:Y:S01]  /*86c90*/  LDL.LU R234, [R1+0x1e88] ;  /* 0x001e880001ea7983 */ /* 0x000ee20000300800 */
[----:B------:R-:W3:Y:S03]  /*86ca0*/  LDL.LU R235, [R1+0x1e8c] ;  /* 0x001e8c0001eb7983 */ /* 0x000ee60000300800 */
[----:B-1----:R-:W3:Y:S01]  /*86cb0*/  LDL.LU R16, [R1+0x1e90] ;  /* 0x001e900001107983 */ /* 0x002ee20000300800 */
[----:B------:R-:W3:Y:S02]  /*86cc0*/  LDL.LU R17, [R1+0x1e94] ;  /* 0x001e940001117983 */ /* 0x000ee40000300800 */
[----:B----4-:R-:W3:Y:S02]  /*86cd0*/  LDL.LU R18, [R1+0x1e98] ;  /* 0x001e980001127983 */ /* 0x010ee40000300800 */
[----:B------:R-:W3:Y:S01]  /*86ce0*/  LDL.LU R19, [R1+0x1e9c] ;  /* 0x001e9c0001137983 */ /* 0x000ee20000300800 */
[----:B------:R-:W4:Y:S01]  /*86cf0*/  LDL.LU R220, [R1+0x1ea0] ;  /* 0x001ea00001dc7983 */ /* 0x000f220000300800 */
[----:B------:R-:W4:Y:S02]  /*86d00*/  LDL.LU R221, [R1+0x1ea4] ;  /* 0x001ea40001dd7983 */ /* 0x000f240000300800 */
[----:B------:R-:W4:Y:S02]  /*86d10*/  LDL.LU R222, [R1+0x1ea8] ;  /* 0x001ea80001de7983 */ /* 0x000f240000300800 */
[----:B------:R-:W4:Y:S01]  /*86d20*/  LDL.LU R223, [R1+0x1eac] ;  /* 0x001eac0001df7983 */ /* 0x000f220000300800 */
        /* <DEDUP_REMOVED lines=66> */
[----:B------:R-:W2:Y:S02]  /*87150*/  LDL.LU R14, [R1+0x2018] ;  /* 0x00201800010e7983 */ /* 0x000ea40000300800 */
[----:B------:R-:W2:Y:S01]  /*87160*/  LDL.LU R15, [R1+0x201c] ;  /* 0x00201c00010f7983 */ /* 0x000ea20000300800 */
        /* <DEDUP_REMOVED lines=29> */
[C---:B---3--:R-:W-:Y:S11]  /*87340*/  HMMA.1688.F32.TF32 R248, R8.reuse, R38, R248 ;  /* 0x0000002608f8723c */ /* 0x048ff600000810f8 */
[----:B------:R-:W-:Y:S04]  /*87350*/  @!UPT UIADD3 URZ, URZ, URZ, URZ ;  /* 0x0000003f3f3ff290 */ /* 0x000fe8000fffe03f */
[----:B------:R-:W-:Y:S01]  /*87360*/  STL.64 [R1+0x570], R12 ;  /* 0x0005700c01007387 */ /* 0x000fe20000100a00 */
[----:B------:R4:W-:Y:S02]  /*87370*/  STL.64 [R1+0x578], R14 ;  /* 0x0005780e01007387 */ /* 0x0009e40000100a00 */
[C---:B----4-:R-:W-:Y:S08]  /*87380*/  HMMA.1688.F32.TF32 R12, R8.reuse, R34, R240 ;  /* 0x00000022080c723c */ /* 0x050ff000000810f0 */
[C---:B------:R-:W-:Y:S01]  /*87390*/  HMMA.1688.F32.TF32 R240, R8.reuse, R158, R244 ;  /* 0x0000009e08f0723c */ /* 0x040fe200000810f4 */
[----:B------:R-:W-:Y:S01]  /*873a0*/  STL.64 [R1+0x560], R248 ;  /* 0x000560f801007387 */ /* 0x000fe20000100a00 */
[----:B------:R-:W-:Y:S06]  /*873b0*/  STL.64 [R1+0x568], R250 ;  /* 0x000568fa01007387 */ /* 0x000fec0000100a00 */
        /* <DEDUP_REMOVED lines=59> */
[----:B------:R1:W-:Y:S07]  /*87770*/  STL.64 [R1+0x428], R22 ;  /* 0x0004281601007387 */ /* 0x0003ee0000100a00 */
[----:B------:R-:W-:Y:S02]  /*87780*/  STL.64 [R1+0x410], R24 ;  /* 0x0004101801007387 */ /* 0x000fe40000100a00 */
[----:B------:R-:W-:Y:S01]  /*87790*/  STL.64 [R1+0x418], R26 ;  /* 0x0004181a01007387 */ /* 0x000fe20000100a00 */
[C---:B-1----:R-:W-:Y:S08]  /*877a0*/  HMMA.1688.F32.TF32 R20, R8.reuse, R74, R16 ;  /* 0x0000004a0814723c */ /* 0x042ff00000081010 */
[C---:B------:R-:W-:Y:S01]  /*877b0*/  HMMA.1688.F32.TF32 R16, R8.reuse, R70, R232 ;  /* 0x000000460810723c */ /* 0x040fe200000810e8 */
[----:B------:R-:W-:Y:S01]  /*877c0*/  STL.64 [R1+0x400], R12 ;  /* 0x0004000c01007387 */ /* 0x000fe20000100a00 */
[----:B------:R1:W-:Y:S06]  /*877d0*/  STL.64 [R1+0x408], R14 ;  /* 0x0004080e01007387 */ /* 0x0003ec0000100a00 */
[C---:B-1----:R-:W-:Y:S07]  /*877e0*/  HMMA.1688.F32.TF32 R12, R8.reuse, R66, R236 ;  /* 0x00000042080c723c */ /* 0x042fee00000810ec */
        /* <DEDUP_REMOVED lines=10> */
[----:B-1----:R-:W2:Y:S02]  /*87890*/  LDL.LU R16, [R1+0x1d00] ;  /* 0x001d000001107983 */ /* 0x002ea40000300800 */
[----:B------:R-:W2:Y:S02]  /*878a0*/  LDL.LU R17, [R1+0x1d04] ;  /* 0x001d040001117983 */ /* 0x000ea40000300800 */
[----:B---3--:R-:W2:Y:S01]  /*878b0*/  LDL.LU R18, [R1+0x1d08] ;  /* 0x001d080001127983 */ /* 0x008ea20000300800 */
[----:B------:R-:W2:Y:S01]  /*878c0*/  LDL.LU R19, [R1+0x1d0c] ;  /* 0x001d0c0001137983 */ /* 0x000ea20000300800 */
[----:B------:R-:W3:Y:S02]  /*878d0*/  LDL.LU R220, [R1+0x1d10] ;  /* 0x001d100001dc7983 */ /* 0x000ee40000300800 */
[----:B------:R-:W3:Y:S02]  /*878e0*/  LDL.LU R221, [R1+0x1d14] ;  /* 0x001d140001dd7983 */ /* 0x000ee40000300800 */
[----:B------:R-:W3:Y:S01]  /*878f0*/  LDL.LU R222, [R1+0x1d18] ;  /* 0x001d180001de7983 */ /* 0x000ee20000300800 */
[----:B------:R-:W3:Y:S01]  /*87900*/  LDL.LU R223, [R1+0x1d1c] ;  /* 0x001d1c0001df7983 */ /* 0x000ee20000300800 */
        /* <DEDUP_REMOVED lines=60> */
[----:B----4-:R-:W4:Y:S02]  /*87cd0*/  LDL.LU R12, [R1+0x1e60] ;  /* 0x001e6000010c7983 */ /* 0x010f240000300800 */
[----:B------:R-:W4:Y:S02]  /*87ce0*/  LDL.LU R13, [R1+0x1e64] ;  /* 0x001e6400010d7983 */ /* 0x000f240000300800 */
[----:B------:R-:W4:Y:S01]  /*87cf0*/  LDL.LU R14, [R1+0x1e68] ;  /* 0x001e6800010e7983 */ /* 0x000f220000300800 */
[----:B------:R-:W4:Y:S01]  /*87d00*/  LDL.LU R15, [R1+0x1e6c] ;  /* 0x001e6c00010f7983 */ /* 0x000f220000300800 */
        /* <DEDUP_REMOVED lines=32> */
[C---:B----4-:R-:W-:Y:S08]  /*87f10*/  HMMA.1688.F32.TF32 R12, R8.reuse, R62, R12 ;  /* 0x0000003e080c723c */ /* 0x050ff0000008100c */
[C---:B--2---:R-:W-:Y:S08]  /*87f20*/  HMMA.1688.F32.TF32 R248, R8.reuse, R58, R248 ;  /* 0x0000003a08f8723c */ /* 0x044ff000000810f8 */
[C---:B---3--:R-:W-:Y:S07]  /*87f30*/  HMMA.1688.F32.TF32 R240, R8.reuse, R54, R240 ;  /* 0x0000003608f0723c */ /* 0x048fee00000810f0 */
[----:B------:R-:W-:Y:S01]  /*87f40*/  STL.64 [R1+0x3c0], R12 ;  /* 0x0003c00c01007387 */ /* 0x000fe20000100a00 */
[----:B------:R1:W-:Y:S02]  /*87f50*/  STL.64 [R1+0x3c8], R14 ;  /* 0x0003c80e01007387 */ /* 0x0003e40000100a00 */
[----:B-1----:R-:W-:Y:S08]  /*87f60*/  HMMA.1688.F32.TF32 R12, R8, R50, R244 ;  /* 0x00000032080c723c */ /* 0x002ff000000810f4 */
[C---:B------:R-:W-:Y:S01]  /*87f70*/  HMMA.1688.F32.TF32 R8, R228.reuse, R46, R216 ;  /* 0x0000002ee408723c */ /* 0x040fe200000810d8 */
[----:B------:R-:W-:Y:S01]  /*87f80*/  STL.64 [R1+0x3b0], R248 ;  /* 0x0003b0f801007387 */ /* 0x000fe20000100a00 */
[----:B------:R-:W-:Y:S03]  /*87f90*/  STL.64 [R1+0x3b8], R250 ;  /* 0x0003b8fa01007387 */ /* 0x000fe60000100a00 */
[----:B------:R-:W-:Y:S01]  /*87fa0*/  STL.64 [R1+0x3a0], R240 ;  /* 0x0003a0f001007387 */ /* 0x000fe20000100a00 */
[----:B------:R-:W-:Y:S02]  /*87fb0*/  STL.64 [R1+0x3a8], R242 ;  /* 0x0003a8f201007387 */ /* 0x000fe40000100a00 */
[C---:B------:R-:W-:Y:S08]  /*87fc0*/  HMMA.1688.F32.TF32 R208, R228.reuse, R38, R208 ;  /* 0x00000026e4d0723c */ /* 0x040ff000000810d0 */
[C---:B------:R-:W-:Y:S08]  /*87fd0*/  HMMA.1688.F32.TF32 R196, R228.reuse, R154, R196 ;  /* 0x0000009ae4c4723c */ /* 0x040ff000000810c4 */
[C---:B------:R-:W-:Y:S08]  /*87fe0*/  HMMA.1688.F32.TF32 R184, R228.reuse, R150, R184 ;  /* 0x00000096e4b8723c */ /* 0x040ff000000810b8 */
[C---:B------:R-:W-:Y:S08]  /*87ff0*/  HMMA.1688.F32.TF32 R172, R228.reuse, R138, R172 ;  /* 0x0000008ae4ac723c */ /* 0x040ff000000810ac */
[C---:B------:R-:W-:Y:S08]  /*88000*/  HMMA.1688.F32.TF32 R160, R228.reuse, R126, R160 ;  /* 0x0000007ee4a0723c */ /* 0x040ff000000810a0 */
        /* <DEDUP_REMOVED lines=9> */
[----:B------:R2:W-:Y:S02]  /*880a0*/  STL.64 [R1+0x148], R10 ;  /* 0x0001480a01007387 */ /* 0x0005e40000100a00 */
[C---:B--2---:R-:W-:Y:S08]  /*880b0*/  HMMA.1688.F32.TF32 R8, R228.reuse, R42, R212 ;  /* 0x0000002ae408723c */ /* 0x044ff000000810d4 */
[C---:B------:R-:W-:Y:S11]  /*880c0*/  HMMA.1688.F32.TF32 R12, R228.reuse, R34, R204 ;  /* 0x00000022e40c723c */ /* 0x040ff600000810cc */
[----:B------:R-:W-:Y:S04]  /*880d0*/  @!UPT UIADD3 URZ, URZ, URZ, URZ ;  /* 0x0000003f3f3ff290 */ /* 0x000fe8000fffe03f */
[----:B------:R-:W-:Y:S01]  /*880e0*/  STL.64 [R1+0x390], R8 ;  /* 0x0003900801007387 */ /* 0x000fe20000100a00 */
[----:B------:R2:W-:Y:S02]  /*880f0*/  STL.64 [R1+0x398], R10 ;  /* 0x0003980a01007387 */ /* 0x0005e40000100a00 */
[C---:B--2---:R-:W-:Y:S01]  /*88100*/  HMMA.1688.F32.TF32 R8, R228.reuse, R158, R200 ;  /* 0x0000009ee408723c */ /* 0x044fe200000810c8 */
[----:B------:R-:W-:Y:S01]  /*88110*/  STL.64 [R1+0x380], R208 ;  /* 0x000380d001007387 */ /* 0x000fe20000100a00 */
[----:B------:R-:W-:Y:S03]  /*88120*/  STL.64 [R1+0x388], R210 ;  /* 0x000388d201007387 */ /* 0x000fe60000100a00 */
[----:B------:R-:W-:Y:S02]  /*88130*/  STL.64 [R1+0x370], R12 ;  /* 0x0003700c01007387 */ /* 0x000fe40000100a00 */
[----:B------:R2:W-:Y:S02]  /*88140*/  STL.64 [R1+0x378], R14 ;  /* 0x0003780e01007387 */ /* 0x0005e40000100a00 */
[C---:B--2---:R-:W-:Y:S11]  /*88150*/  HMMA.1688.F32.TF32 R12, R228.reuse, R122, R192 ;  /* 0x0000007ae40c723c */ /* 0x044ff600000810c0 */
[----:B------:R-:W-:Y:S03]  /*88160*/  @!UPT UIADD3 URZ, URZ, URZ, URZ ;  /* 0x0000003f3f3ff290 */ /* 0x000fe6000fffe03f */
[----:B------:R-:W-:Y:S01]  /*88170*/  STL.64 [R1+0x360], R8 ;  /* 0x0003600801007387 */ /* 0x000fe20000100a00 */
[----:B------:R2:W-:Y:S02]  /*88180*/  STL.64 [R1+0x368], R10 ;  /* 0x0003680a01007387 */ /* 0x0005e40000100a00 */
[C---:B--2---:R-:W-:Y:S01]  /*88190*/  HMMA.1688.F32.TF32 R8, R228.reuse, R118, R188 ;  /* 0x00000076e408723c */ /* 0x044fe200000810bc */
[----:B------:R-:W-:Y:S01]  /*881a0*/  STL.64 [R1+0x350], R196 ;  /* 0x000350c401007387 */ /* 0x000fe20000100a00 */
[----:B------:R-:W-:Y:S04]  /*881b0*/  STL.64 [R1+0x358], R198 ;  /* 0x000358c601007387 */ /* 0x000fe80000100a00 */
[----:B------:R-:W-:Y:S02]  /*881c0*/  STL.64 [R1+0x340], R12 ;  /* 0x0003400c01007387 */ /* 0x000fe40000100a00 */
[----:B------:R2:W-:Y:S02]  /*881d0*/  STL.64 [R1+0x348], R14 ;  /* 0x0003480e01007387 */ /* 0x0005e40000100a00 */
[C---:B--2---:R-:W-:Y:S11]  /*881e0*/  HMMA.1688.F32.TF32 R12, R228.reuse, R146, R180 ;  /* 0x00000092e40c723c */ /* 0x044ff600000810b4 */
[----:B------:R-:W-:Y:S02]  /*881f0*/  @!UPT UIADD3 URZ, URZ, URZ, URZ ;  /* 0x0000003f3f3ff290 */ /* 0x000fe4000fffe03f */
[----:B------:R-:W-:Y:S01]  /*88200*/  STL.64 [R1+0x330], R8 ;  /* 0x0003300801007387 */ /* 0x000fe20000100a00 */
[----:B------:R2:W-:Y:S02]  /*88210*/  STL.64 [R1+0x338], R10 ;  /* 0x0003380a01007387 */ /* 0x0005e40000100a00 */
[C---:B--2---:R-:W-:Y:S01]  /*88220*/  HMMA.1688.F32.TF32 R8, R228.reuse, R142, R176 ;  /* 0x0000008ee408723c */ /* 0x044fe200000810b0 */
[----:B------:R-:W-:Y:S01]  /*88230*/  STL.64 [R1+0x320], R184 ;  /* 0x000320b801007387 */ /* 0x000fe20000100a00 */
[----:B------:R-:W-:Y:S05]  /*88240*/  STL.64 [R1+0x328], R186 ;  /* 0x000328ba01007387 */ /* 0x000fea0000100a00 */
[----:B------:R-:W-:Y:S02]  /*88250*/  STL.64 [R1+0x310], R12 ;  /* 0x0003100c01007387 */ /* 0x000fe40000100a00 */
[----:B------:R2:W-:Y:S02]  /*88260*/  STL.64 [R1+0x318], R14 ;  /* 0x0003180e01007387 */ /* 0x0005e40000100a00 */
[C---:B--2---:R-:W-:Y:S11]  /*88270*/  HMMA.1688.F32.TF32 R12, R228.reuse, R134, R168 ;  /* 0x00000086e40c723c */ /* 0x044ff600000810a8 */
[----:B------:R-:W-:Y:S01]  /*88280*/  @!UPT UIADD3 URZ, URZ, URZ, URZ ;  /* 0x0000003f3f3ff290 */ /* 0x000fe2000fffe03f */
[----:B------:R-:W-:Y:S01]  /*88290*/  STL.64 [R1+0x300], R8 ;  /* 0x0003000801007387 */ /* 0x000fe20000100a00 */
[----:B------:R2:W-:Y:S02]  /*882a0*/  STL.64 [R1+0x308], R10 ;  /* 0x0003080a01007387 */ /* 0x0005e40000100a00 */
[C---:B--2---:R-:W-:Y:S01]  /*882b0*/  HMMA.1688.F32.TF32 R8, R228.reuse, R130, R164 ;  /* 0x00000082e408723c */ /* 0x044fe200000810a4 */
[----:B------:R-:W-:Y:S01]  /*882c0*/  STL.64 [R1+0x2f0], R172 ;  /* 0x0002f0ac01007387 */ /* 0x000fe20000100a00 */
[----:B------:R-:W-:Y:S06]  /*882d0*/  STL.64 [R1+0x2f8], R174 ;  /* 0x0002f8ae01007387 */ /* 0x000fec0000100a00 */
[----:B------:R-:W-:Y:S02]  /*882e0*/  STL.64 [R1+0x2e0], R12 ;  /* 0x0002e00c01007387 */ /* 0x000fe40000100a00 */
[----:B------:R2:W-:Y:S02]  /*882f0*/  STL.64 [R1+0x2e8], R14 ;  /* 0x0002e80e01007387 */ /* 0x0005e40000100a00 */
[C---:B--2---:R-:W-:Y:S11]  /*88300*/  HMMA.1688.F32.TF32 R12, R228.reuse, R114, R28 ;  /* 0x00000072e40c723c */ /* 0x044ff6000008101c */
[----:B------:R-:W-:Y:S01]  /*88310*/  STL.64 [R1+0x2d0], R8 ;  /* 0x0002d00801007387 */ /* 0x000fe20000100a00 */
[----:B------:R2:W-:Y:S02]  /*88320*/  STL.64 [R1+0x2d8], R10 ;  /* 0x0002d80a01007387 */ /* 0x0005e40000100a00 */
[C---:B--2---:R-:W-:Y:S01]  /*88330*/  HMMA.1688.F32.TF32 R8, R228.reuse, R110, R24 ;  /* 0x0000006ee408723c */ /* 0x044fe20000081018 */
[----:B------:R-:W-:Y:S01]  /*88340*/  STL.64 [R1+0x2c0], R160 ;  /* 0x0002c0a001007387 */ /* 0x000fe20000100a00 */
[----:B------:R-:W-:Y:S07]  /*88350*/  STL.64 [R1+0x2c8], R162 ;  /* 0x0002c8a201007387 */ /* 0x000fee0000100a00 */
[----:B------:R-:W-:Y:S02]  /*88360*/  STL.64 [R1+0x2b0], R12 ;  /* 0x0002b00c01007387 */ /* 0x000fe40000100a00 */
[----:B------:R2:W-:Y:S02]  /*88370*/  STL.64 [R1+0x2b8], R14 ;  /* 0x0002b80e01007387 */ /* 0x0005e40000100a00 */
[C---:B--2---:R-:W-:Y:S10]  /*88380*/  HMMA.1688.F32.TF32 R12, R228.reuse, R102, R224 ;  /* 0x00000066e40c723c */ /* 0x044ff400000810e0 */
[----:B------:R-:W-:Y:S01]  /*88390*/  STL.64 [R1+0x2a0], R8 ;  /* 0x0002a00801007387 */ /* 0x000fe20000100a00 */
[----:B------:R2:W-:Y:S02]  /*883a0*/  STL.64 [R1+0x2a8], R10 ;  /* 0x0002a80a01007387 */ /* 0x0005e40000100a00 */
[C---:B--2---:R-:W-:Y:S01]  /*883b0*/  HMMA.1688.F32.TF32 R8, R228.reuse, R98, R220 ;  /* 0x00000062e408723c */ /* 0x044fe200000810dc */
[----:B------:R-:W-:Y:S01]  /*883c0*/  STL.64 [R1+0x290], R20 ;  /* 0x0002901401007387 */ /* 0x000fe20000100a00 */
[----:B------:R-:W-:Y:S08]  /*883d0*/  STL.64 [R1+0x298], R22 ;  /* 0x0002981601007387 */ /* 0x000ff00000100a00 */
[----:B------:R-:W-:Y:S02]  /*883e0*/  STL.64 [R1+0x280], R12 ;  /* 0x0002800c01007387 */ /* 0x000fe40000100a00 */
[----:B------:R2:W-:Y:S02]  /*883f0*/  STL.64 [R1+0x288], R14 ;  /* 0x0002880e01007387 */ /* 0x0005e40000100a00 */
[C---:B--2---:R-:W-:Y:S09]  /*88400*/  HMMA.1688.F32.TF32 R12, R228.reuse, R90, R232 ;  /* 0x0000005ae40c723c */ /* 0x044ff200000810e8 */
[----:B------:R-:W-:Y:S01]  /*88410*/  STL.64 [R1+0x270], R8 ;  /* 0x0002700801007387 */ /* 0x000fe20000100a00 */
[----:B------:R2:W-:Y:S02]  /*88420*/  STL.64 [R1+0x278], R10 ;  /* 0x0002780a01007387 */ /* 0x0005e40000100a00 */
[C---:B--2---:R-:W-:Y:S01]  /*88430*/  HMMA.1688.F32.TF32 R8, R228.reuse, R86, R236 ;  /* 0x00000056e408723c */ /* 0x044fe200000810ec */
[----:B------:R2:W-:Y:S01]  /*88440*/  STL.64 [R1+0x260], R16 ;  /* 0x0002601001007387 */ /* 0x0005e20000100a00 */
[----:B------:R3:W-:Y:S02]  /*88450*/  STL.64 [R1+0x268], R18 ;  /* 0x0002681201007387 */ /* 0x0007e40000100a00 */
[----:B------:R-:W4:Y:S07]  /*88460*/  LDL.LU R220, [R1+0x1cc0] ;  /* 0x001cc00001dc7983 */ /* 0x000f2e0000300800 */
[----:B------:R-:W-:Y:S01]  /*88470*/  STL.64 [R1+0x250], R12 ;  /* 0x0002500c01007387 */ /* 0x000fe20000100a00 */
[----:B------:R-:W-:Y:S11]  /*88480*/  STL.64 [R1+0x258], R14 ;  /* 0x0002580e01007387 */ /* 0x000ff60000100a00 */
[----:B------:R-:W-:Y:S01]  /*88490*/  STL.64 [R1+0x240], R8 ;  /* 0x0002400801007387 */ /* 0x000fe20000100a00 */
[----:B------:R4:W-:Y:S02]  /*884a0*/  STL.64 [R1+0x248], R10 ;  /* 0x0002480a01007387 */ /* 0x0009e40000100a00 */
        /* <DEDUP_REMOVED lines=35> */
[----:B------:R-:W1:Y:S02]  /*886e0*/  LDL.LU R224, [R1+0x1120] ;  /* 0x0011200001e07983 */ /* 0x000e640000300800 */
[----:B------:R-:W1:Y:S02]  /*886f0*/  LDL.LU R225, [R1+0x1124] ;  /* 0x0011240001e17983 */ /* 0x000e640000300800 */
[----:B------:R-:W1:Y:S01]  /*88700*/  LDL.LU R226, [R1+0x1128] ;  /* 0x0011280001e27983 */ /* 0x000e620000300800 */
[----:B------:R-:W1:Y:S01]  /*88710*/  LDL.LU R227, [R1+0x112c] ;  /* 0x00112c0001e37983 */ /* 0x000e620000300800 */
[C---:B----4-:R-:W-:Y:S08]  /*88720*/  HMMA.1688.F32.TF32 R8, R228.reuse, R78, R220 ;  /* 0x0000004ee408723c */ /* 0x050ff000000810dc */
[C---:B------:R-:W-:Y:S01]  /*88730*/  HMMA.1688.F32.TF32 R12, R228.reuse, R82, R20 ;  /* 0x00000052e40c723c */ /* 0x040fe20000081014 */
[----:B------:R-:W4:Y:S11]  /*88740*/  LDL.LU R220, [R1+0x1c50] ;  /* 0x001c500001dc7983 */ /* 0x000f360000300800 */
[----:B------:R-:W-:Y:S11]  /*88750*/  @!UPT UIADD3 URZ, URZ, URZ, URZ ;  /* 0x0000003f3f3ff290 */ /* 0x000ff6000fffe03f */
[----:B------:R-:W-:Y:S01]  /*88760*/  STL.64 [R1+0x230], R12 ;  /* 0x0002300c01007387 */ /* 0x000fe20000100a00 */
[----:B------:R-:W-:Y:S02]  /*88770*/  STL.64 [R1+0x238], R14 ;  /* 0x0002380e01007387 */ /* 0x000fe40000100a00 */
[----:B------:R-:W-:Y:S02]  /*88780*/  STL.64 [R1+0x220], R8 ;  /* 0x0002200801007387 */ /* 0x000fe40000100a00 */
[----:B------:R2:W-:Y:S01]  /*88790*/  STL.64 [R1+0x228], R10 ;  /* 0x0002280a01007387 */ /* 0x0005e20000100a00 */
[----:B------:R-:W4:Y:S01]  /*887a0*/  LDL.LU R221, [R1+0x1c54] ;  /* 0x001c540001dd7983 */ /* 0x000f220000300800 */
[----:B------:R-:W4:Y:S02]  /*887b0*/  LDL.LU R222, [R1+0x1c58] ;  /* 0x001c580001de7983 */ /* 0x000f240000300800 */
[----:B------:R-:W4:Y:S02]  /*887c0*/  LDL.LU R223, [R1+0x1c5c] ;  /* 0x001c5c0001df7983 */ /* 0x000f240000300800 */
[----:B------:R-:W4:Y:S01]  /*887d0*/  LDL.LU R20, [R1+0x1c40] ;  /* 0x001c400001147983 */ /* 0x000f220000300800 */
[----:B------:R-:W4:Y:S01]  /*887e0*/  LDL.LU R21, [R1+0x1c44] ;  /* 0x001c440001157983 */ /* 0x000f220000300800 */
[----:B------:R-:W4:Y:S02]  /*887f0*/  LDL.LU R22, [R1+0x1c48] ;  /* 0x001c480001167983 */ /* 0x000f240000300800 */
[----:B------:R-:W4:Y:S01]  /*88800*/  LDL.LU R23, [R1+0x1c4c] ;  /* 0x001c4c0001177983 */ /* 0x000f220000300800 */
[C---:B--2---:R-:W-:Y:S01]  /*88810*/  HMMA.1688.F32.TF32 R8, R228.reuse, R74, R16 ;  /* 0x0000004ae408723c */ /* 0x044fe20000081010 */
[----:B------:R-:W2:Y:S07]  /*88820*/  LDL.LU R16, [R1+0x1c10] ;  /* 0x001c100001107983 */ /* 0x000eae0000300800 */
[C---:B---3--:R-:W-:Y:S08]  /*88830*/  HMMA.1688.F32.TF32 R12, R228.reuse, R70, R164 ;  /* 0x00000046e40c723c */ /* 0x048ff000000810a4 */
[C---:B------:R-:W-:Y:S08]  /*88840*/  HMMA.1688.F32.TF32 R236, R228.reuse, R58, R236 ;  /* 0x0000003ae4ec723c */ /* 0x040ff000000810ec */
[----:B------:R-:W-:Y:S08]  /*88850*/  HMMA.1688.F32.TF32 R232, R228, R54, R232 ;  /* 0x00000036e4e8723c */ /* 0x000ff000000810e8 */
[----:B-1----:R-:W-:Y:S01]  /*88860*/  HMMA.1688.F32.TF32 R224, R216, R46, R224 ;  /* 0x0000002ed8e0723c */ /* 0x002fe200000810e0 */
[----:B------:R-:W-:Y:S01]  /*88870*/  LDS R164, [R3+0x14600] ;  /* 0x0146000003a47984 */ /* 0x000fe20000000800 */
[----:B------:R-:W-:-:S02]  /*88880*/  IMAD.MOV.U32 R17, RZ, RZ, R252 ;  /* 0x000000ffff117224 */ /* 0x000fc400078e00fc */
[----:B------:R-:W-:Y:S02]  /*88890*/  IMAD.MOV.U32 R18, RZ, RZ, R2 ;  /* 0x000000ffff127224 */ /* 0x000fe400078e0002 */
[----:B------:R-:W-:Y:S01]  /*888a0*/  IMAD.MOV.U32 R19, RZ, RZ, R0 ;  /* 0x000000ffff137224 */ /* 0x000fe200078e0000 */
[----:B------:R-:W-:Y:S04]  /*888b0*/  LDS R166, [R3+0x16600] ;  /* 0x0166000003a67984 */ /* 0x000fe80000000800 */
[----:B------:R-:W-:Y:S04]  /*888c0*/  LDS R165, [R4+0x14600] ;  /* 0x0146000004a57984 */ /* 0x000fe80000000800 */
[----:B------:R-:W1:Y:S04]  /*888d0*/  LDS R167, [R4+0x16600] ;  /* 0x0166000004a77984 */ /* 0x000e680000000800 */
[----:B------:R-:W-:Y:S01]  /*888e0*/  STL.64 [R1+0x210], R8 ;  /* 0x0002100801007387 */ /* 0x000fe20000100a00 */
[----:B------:R3:W-:Y:S02]  /*888f0*/  STL.64 [R1+0x218], R10 ;  /* 0x0002180a01007387 */ /* 0x0007e40000100a00 */
[C---:B---3--:R-:W-:Y:S01]  /*88900*/  HMMA.1688.F32.TF32 R8, R228.reuse, R66, R160 ;  /* 0x00000042e408723c */ /* 0x048fe200000810a0 */
[----:B------:R-:W-:Y:S01]  /*88910*/  STL.64 [R1+0x200], R12 ;  /* 0x0002000c01007387 */ /* 0x000fe20000100a00 */
[----:B------:R-:W-:Y:S11]  /*88920*/  STL.64 [R1+0x208], R14 ;  /* 0x0002080e01007387 */ /* 0x000ff60000100a00 */
[----:B------:R-:W-:Y:S10]  /*88930*/  @!UPT UIADD3 URZ, URZ, URZ, URZ ;  /* 0x0000003f3f3ff290 */ /* 0x000ff4000fffe03f */
[----:B------:R3:W-:Y:S01]  /*88940*/  STL [R1+0x1f0], R8 ;  /* 0x0001f00801007387 */ /* 0x0007e20000100800 */
[----:B------:R-:W-:Y:S02]  /*88950*/  IMAD.MOV.U32 R252, RZ, RZ, R9 ;  /* 0x000000fffffc7224 */ /* 0x000fe400078e0009 */
[----:B------:R-:W-:Y:S02]  /*88960*/  IMAD.MOV.U32 R2, RZ, RZ, R10 ;  /* 0x000000ffff027224 */ /* 0x000fe400078e000a */
[----:B------:R-:W-:Y:S02]  /*88970*/  IMAD.MOV.U32 R0, RZ, RZ, R11 ;  /* 0x000000ffff007224 */ /* 0x000fe400078e000b */
[C---:B---3--:R-:W-:Y:S08]  /*88980*/  HMMA.1688.F32.TF32 R8, R228.reuse, R62, R28 ;  /* 0x0000003ee408723c */ /* 0x048ff0000008101c */
[----:B------:R-:W-:Y:S01]  /*88990*/  HMMA.1688.F32.TF32 R228, R228, R50, R24 ;  /* 0x00000032e4e4723c */ /* 0x000fe20000081018 */
[----:B------:R-:W-:Y:S11]  /*889a0*/  STL.64 [R1+0x4488], R238 ;  /* 0x004488ee01007387 */ /* 0x000ff60000100a00 */
[----:B------:R-:W-:Y:S03]  /*889b0*/  @!UPT UIADD3 URZ, URZ, URZ, URZ ;  /* 0x0000003f3f3ff290 */ /* 0x000fe6000fffe03f */
[----:B------:R-:W-:Y:S01]  /*889c0*/  STL.64 [R1+0x1e0], R8 ;  /* 0x0001e00801007387 */ /* 0x000fe20000100a00 */
[----:B------:R-:W-:Y:S02]  /*889d0*/  STL.64 [R1+0x1e8], R10 ;  /* 0x0001e80a01007387 */ /* 0x000fe40000100a00 */
[----:B------:R3:W-:Y:S02]  /*889e0*/  STL.64 [R1+0x4480], R236 ;  /* 0x004480ec01007387 */ /* 0x0007e40000100a00 */
[----:B------:R-:W-:Y:S01]  /*889f0*/  STL.64 [R1+0x4498], R234 ;  /* 0x004498ea01007387 */ /* 0x000fe20000100a00 */
[----:B------:R1:W-:Y:S02]  /*88a00*/  STL.64 [R1+0x4490], R232 ;  /* 0x004490e801007387 */ /* 0x0003e40000100a00 */
[----:B------:R-:W-:Y:S02]  /*88a10*/  STL.64 [R1+0x44a8], R230 ;  /* 0x0044a8e601007387 */ /* 0x000fe40000100a00 */
[----:B------:R-:W-:Y:S02]  /*88a20*/  STL.64 [R1+0x44a0], R228 ;  /* 0x0044a0e401007387 */ /* 0x000fe40000100a00 */
[----:B------:R-:W-:Y:S01]  /*88a30*/  STL.64 [R1+0x44b8], R226 ;  /* 0x0044b8e201007387 */ /* 0x000fe20000100a00 */
[----:B------:R1:W-:Y:S01]  /*88a40*/  STL.64 [R1+0x44b0], R224 ;  /* 0x0044b0e001007387 */ /* 0x0003e20000100a00 */
[C---:B----4-:R-:W-:Y:S08]  /*88a50*/  HMMA.1688.F32.TF32 R220, R216.reuse, R42, R220 ;  /* 0x0000002ad8dc723c */ /* 0x050ff000000810dc */
[C---:B------:R-:W-:Y:S08]  /*88a60*/  HMMA.1688.F32.TF32 R212, R216.reuse, R38, R20 ;  /* 0x00000026d8d4723c */ /* 0x040ff00000081014 */
[C---:B--2---:R-:W-:Y:S07]  /*88a70*/  HMMA.1688.F32.TF32 R208, R216.reuse, R34, R16 ;  /* 0x00000022d8d0723c */ /* 0x044fee0000081010 */
[----:B------:R-:W-:Y:S01]  /*88a80*/  STL.64 [R1+0x44c8], R222 ;  /* 0x0044c8de01007387 */ /* 0x000fe20000100a00 */
[----:B------:R2:W-:Y:S02]  /*88a90*/  STL.64 [R1+0x44c0], R220 ;  /* 0x0044c0dc01007387 */ /* 0x0005e40000100a00 */
[----:B------:R-:W-:Y:S02]  /*88aa0*/  STL.64 [R1+0x4760], R38 ;  /* 0x0047602601007387 */ /* 0x000fe40000100a00 */
[----:B------:R4:W-:Y:S03]  /*88ab0*/  STL.64 [R1+0x4758], R36 ;  /* 0x0047582401007387 */ /* 0x0009e60000100a00 */
[----:B------:R-:W-:Y:S01]  /*88ac0*/  STL.64 [R1+0x44d8], R214 ;  /* 0x0044d8d601007387 */ /* 0x000fe20000100a00 */
[----:B------:R-:W-:Y:S02]  /*88ad0*/  STL.64 [R1+0x44d0], R212 ;  /* 0x0044d0d401007387 */ /* 0x000fe40000100a00 */
        /* <DEDUP_REMOVED lines=45> */
[----:B------:R1:W-:Y:S01]  /*88db0*/  STL.64 [R1+0x4748], R32 ;  /* 0x0047482001007387 */ /* 0x0003e20000100a00 */
[----:B------:R-:W-:Y:S01]  /*88dc0*/  STL.64 [R1+0x44e8], R210 ;  /* 0x0044e8d201007387 */ /* 0x000fe20000100a00 */
[----:B------:R1:W-:Y:S01]  /*88dd0*/  STL.64 [R1+0x44e0], R208 ;  /* 0x0044e0d001007387 */ /* 0x0003e20000100a00 */
[C---:B--2---:R-:W-:Y:S08]  /*88de0*/  HMMA.1688.F32.TF32 R204, R216.reuse, R158, R188 ;  /* 0x0000009ed8cc723c */ /* 0x044ff000000810bc */
        /* <DEDUP_REMOVED lines=71> */
[----:B------:R-:W3:Y:S01]  /*89260*/  LDL.LU R10, [R1+0x1b58] ;  /* 0x001b5800010a7983 */ /* 0x000ee20000300800 */
[C---:B------:R-:W-:Y:S01]  /*89270*/  HMMA.1688.F32.TF32 R160, R216.reuse, R126, R16 ;  /* 0x0000007ed8a0723c */ /* 0x040fe20000081010 */
        /* <DEDUP_REMOVED lines=19> */
[----:B------:R-:W4:Y:S01]  /*893b0*/  LDL R214, [R1+0x1ab8] ;  /* 0x001ab80001d67983 */ /* 0x000f220000100800 */
[----:B------:R-:W4:Y:S01]  /*893c0*/  LDL R215, [R1+0x1abc] ;  /* 0x001abc0001d77983 */ /* 0x000f220000100800 */
        /* <DEDUP_REMOVED lines=9> */
[----:B------:R-:W-:Y:S01]  /*89460*/  STL.64 [R1+0x4590], R160 ;  /* 0x004590a001007387 */ /* 0x000fe20000100a00 */
[C---:B--2---:R-:W-:Y:S08]  /*89470*/  HMMA.1688.F32.TF32 R12, R216.reuse, R110, R12 ;  /* 0x0000006ed80c723c */ /* 0x044ff0000008100c */
[C---:B---3--:R-:W-:Y:S08]  /*89480*/  HMMA.1688.F32.TF32 R8, R216.reuse, R114, R8 ;  /* 0x00000072d808723c */ /* 0x048ff00000081008 */
[C---:B----4-:R-:W-:Y:S08]  /*89490*/  HMMA.1688.F32.TF32 R16, R216.reuse, R106, R16 ;  /* 0x0000006ad810723c */ /* 0x050ff00000081010 */
[C---:B------:R-:W-:Y:S08]  /*894a0*/  HMMA.1688.F32.TF32 R20, R216.reuse, R102, R20 ;  /* 0x00000066d814723c */ /* 0x040ff00000081014 */
[C---:B------:R-:W-:Y:S08]  /*894b0*/  HMMA.1688.F32.TF32 R24, R216.reuse, R98, R24 ;  /* 0x00000062d818723c */ /* 0x040ff00000081018 */
[C---:B------:R-:W-:Y:S01]  /*894c0*/  HMMA.1688.F32.TF32 R28, R216.reuse, R94, R28 ;  /* 0x0000005ed81c723c */ /* 0x040fe2000008101c */
[----:B------:R-:W-:Y:S01]  /*894d0*/  STL.64 [R1+0x45a8], R10 ;  /* 0x0045a80a01007387 */ /* 0x000fe20000100a00 */
[----:B------:R1:W-:Y:S02]  /*894e0*/  STL.64 [R1+0x45a0], R8 ;  /* 0x0045a00801007387 */ /* 0x0003e40000100a00 */
[----:B------:R-:W-:Y:S02]  /*894f0*/  STL.64 [R1+0x45b8], R14 ;  /* 0x0045b80e01007387 */ /* 0x000fe40000100a00 */
[----:B------:R2:W-:Y:S01]  /*89500*/  STL.64 [R1+0x45b0], R12 ;  /* 0x0045b00c01007387 */ /* 0x0005e20000100a00 */
[----:B------:R-:W-:Y:S01]  /*89510*/  STL.64 [R1+0x45c8], R18 ;  /* 0x0045c81201007387 */ /* 0x000fe20000100a00 */
[----:B------:R3:W-:Y:S01]  /*89520*/  STL.64 [R1+0x45c0], R16 ;  /* 0x0045c01001007387 */ /* 0x0007e20000100a00 */
[C---:B-1----:R-:W-:Y:S08]  /*89530*/  HMMA.1688.F32.TF32 R8, R216.reuse, R82, R212 ;  /* 0x00000052d808723c */ /* 0x042ff000000810d4 */
[C---:B--2---:R-:W-:Y:S08]  /*89540*/  HMMA.1688.F32.TF32 R12, R216.reuse, R86, R32 ;  /* 0x00000056d80c723c */ /* 0x044ff00000081020 */
[C---:B---3--:R-:W-:Y:S01]  /*89550*/  HMMA.1688.F32.TF32 R16, R216.reuse, R90, R208 ;  /* 0x0000005ad810723c */ /* 0x048fe200000810d0 */
[----:B------:R-:W-:Y:S01]  /*89560*/  STL.64 [R1+0x45d8], R22 ;  /* 0x0045d81601007387 */ /* 0x000fe20000100a00 */
[----:B------:R-:W-:Y:S02]  /*89570*/  STL.64 [R1+0x45d0], R20 ;  /* 0x0045d01401007387 */ /* 0x000fe40000100a00 */
[----:B------:R-:W-:Y:S02]  /*89580*/  STL.64 [R1+0x45e8], R26 ;  /* 0x0045e81a01007387 */ /* 0x000fe40000100a00 */
[----:B------:R-:W-:Y:S01]  /*89590*/  STL.64 [R1+0x45e0], R24 ;  /* 0x0045e01801007387 */ /* 0x000fe20000100a00 */
[----:B------:R-:W-:Y:S01]  /*895a0*/  STL.64 [R1+0x45f8], R30 ;  /* 0x0045f81e01007387 */ /* 0x000fe20000100a00 */
[----:B------:R-:W-:Y:S11]  /*895b0*/  STL.64 [R1+0x45f0], R28 ;  /* 0x0045f01c01007387 */ /* 0x000ff60000100a00 */
[----:B------:R-:W-:Y:S04]  /*895c0*/  @!UPT UIADD3 URZ, URZ, URZ, URZ ;  /* 0x0000003f3f3ff290 */ /* 0x000fe8000fffe03f */
        /* <DEDUP_REMOVED lines=8> */
[C---:B---3--:R-:W-:Y:S07]  /*89650*/  HMMA.1688.F32.TF32 R8, R216.reuse, R70, R224 ;  /* 0x00000046d808723c */ /* 0x048fee00000810e0 */
[----:B------:R-:W-:Y:S01]  /*89660*/  STL.64 [R1+0xeb0], R16 ;  /* 0x000eb01001007387 */ /* 0x000fe20000100a00 */
[----:B------:R1:W-:Y:S07]  /*89670*/  STL.64 [R1+0xeb8], R18 ;  /* 0x000eb81201007387 */ /* 0x0003ee0000100a00 */
[----:B------:R-:W-:Y:S02]  /*89680*/  STL.64 [R1+0xed0], R12 ;  /* 0x000ed00c01007387 */ /* 0x000fe40000100a00 */
[----:B------:R2:W-:Y:S06]  /*89690*/  STL.64 [R1+0xed8], R14 ;  /* 0x000ed80e01007387 */ /* 0x0005ec0000100a00 */
        /* <DEDUP_REMOVED lines=12> */
[----:B--2---:R-:W-:Y:S08]  /*89760*/  HMMA.1688.F32.TF32 R12, R216, R50, R240 ;  /* 0x00000032d80c723c */ /* 0x004ff000000810f0 */
[C---:B---3--:R-:W-:Y:S01]  /*89770*/  HMMA.1688.F32.TF32 R8, R164.reuse, R46, R244 ;  /* 0x0000002ea408723c */ /* 0x048fe200000810f4 */
[----:B------:R-:W-:Y:S04]  /*89780*/  LDS R216, [R3+0x14680] ;  /* 0x0146800003d87984 */ /* 0x000fe80000000800 */
[----:B------:R-:W-:Y:S04]  /*89790*/  LDS R218, [R3+0x16680] ;  /* 0x0166800003da7984 */ /* 0x000fe80000000800 */
[----:B------:R-:W-:Y:S04]  /*897a0*/  LDS R217, [R4+0x14680] ;  /* 0x0146800004d97984 */ /* 0x000fe80000000800 */
[----:B------:R-:W1:Y:S04]  /*897b0*/  LDS R219, [R4+0x16680] ;  /* 0x0166800004db7984 */ /* 0x000e680000000800 */
        /* <DEDUP_REMOVED lines=121> */
[----:B------:R-:W3:Y:S01]  /*89f50*/  LDL.LU R251, [R1+0x147c] ;  /* 0x00147c0001fb7983 */ /* 0x000ee20000300800 */
        /* <DEDUP_REMOVED lines=12> */
[----:B--2---:R-:W2:Y:S01]  /*8a020*/  LDL.LU.64 R34, [R1+0x4750] ;  /* 0x0047500001227983 */ /* 0x004ea20000300a00 */
[C---:B------:R-:W-:Y:S08]  /*8a030*/  HMMA.1688.F32.TF32 R24, R164.reuse, R158, R24 ;  /* 0x0000009ea418723c */ /* 0x040ff00000081018 */
[C---:B------:R-:W-:Y:S08]  /*8a040*/  HMMA.1688.F32.TF32 R20, R164.reuse, R154, R20 ;  /* 0x0000009aa414723c */ /* 0x040ff00000081014 */
[C---:B----4-:R-:W-:Y:S08]  /*8a050*/  HMMA.1688.F32.TF32 R16, R164.reuse, R122, R16 ;  /* 0x0000007aa410723c */ /* 0x050ff00000081010 */
[C---:B---3--:R-:W-:Y:S08]  /*8a060*/  HMMA.1688.F32.TF32 R12, R164.reuse, R118, R12 ;  /* 0x00000076a40c723c */ /* 0x048ff0000008100c */
[C---:B------:R-:W-:Y:S01]  /*8a070*/  HMMA.1688.F32.TF32 R8, R164.reuse, R150, R8 ;  /* 0x00000096a408723c */ /* 0x040fe20000081008 */
[----:B------:R-:W3:Y:S07]  /*8a080*/  LDL.LU.64 R32, [R1+0x4748] ;  /* 0x0047480001207983 */ /* 0x000eee0000300a00 */
        /* <DEDUP_REMOVED lines=16> */
[C---:B----4-:R-:W-:Y:S08]  /*8a190*/  HMMA.1688.F32.TF32 R12, R164.reuse, R142, R168 ;  /* 0x0000008ea40c723c */ /* 0x050ff000000810a8 */
[C---:B-1----:R-:W-:Y:S07]  /*8a1a0*/  HMMA.1688.F32.TF32 R8, R164.reuse, R138, R172 ;  /* 0x0000008aa408723c */ /* 0x042fee00000810ac */
        /* <DEDUP_REMOVED lines=8> */
[C---:B----4-:R-:W-:Y:S07]  /*8a230*/  HMMA.1688.F32.TF32 R8, R164.reuse, R126, R184 ;  /* 0x0000007ea408723c */ /* 0x050fee00000810b8 */
        /* <DEDUP_REMOVED lines=105> */
[----:B----4-:R-:W2:Y:S01]  /*8a8d0*/  LDL.LU R10, [R1+0x14a8] ;  /* 0x0014a800010a7983 */ /* 0x010ea20000300800 */
[----:B------:R-:W2:Y:S02]  /*8a8e0*/  LDL.LU R11, [R1+0x14ac] ;  /* 0x0014ac00010b7983 */ /* 0x000ea40000300800 */
[----:B------:R-:W4:Y:S02]  /*8a8f0*/  LDL.LU R12, [R1+0x14b0] ;  /* 0x0014b000010c7983 */ /* 0x000f240000300800 */
[----:B------:R-:W4:Y:S01]  /*8a900*/  LDL.LU R13, [R1+0x14b4] ;  /* 0x0014b400010d7983 */ /* 0x000f220000300800 */
[----:B------:R-:W4:Y:S01]  /*8a910*/  LDL.LU R14, [R1+0x14b8] ;  /* 0x0014b800010e7983 */ /* 0x000f220000300800 */
[----:B------:R-:W4:Y:S02]  /*8a920*/  LDL.LU R15, [R1+0x14bc] ;  /* 0x0014bc00010f7983 */ /* 0x000f240000300800 */
        /* <DEDUP_REMOVED lines=32> */
[C---:B----4-:R-:W-:Y:S08]  /*8ab30*/  HMMA.1688.F32.TF32 R16, R164.reuse, R54, R12 ;  /* 0x00000036a410723c */ /* 0x050ff0000008100c */
        /* <DEDUP_REMOVED lines=14> */
[C---:B------:R-:W-:Y:S07]  /*8ac20*/  HMMA.1688.F32.TF32 R16, R216.reuse, R34, R176 ;  /* 0x00000022d810723c */ /* 0x040fee00000810b0 */
[----:B------:R-:W-:Y:S01]  /*8ac30*/  STL.64 [R1+0x14d0], R12 ;  /* 0x0014d00c01007387 */ /* 0x000fe20000100a00 */
[----:B------:R2:W-:Y:S07]  /*8ac40*/  STL.64 [R1+0x14d8], R14 ;  /* 0x0014d80e01007387 */ /* 0x0005ee0000100a00 */
[----:B------:R-:W-:Y:S01]  /*8ac50*/  STL.64 [R1+0x14e0], R8 ;  /* 0x0014e00801007387 */ /* 0x000fe20000100a00 */
        /* <DEDUP_REMOVED lines=40> */
[----:B------:R-:W-:Y:S02]  /*8aee0*/  STL.64 [R1+0x1d88], R18 ;  /* 0x001d881201007387 */ /* 0x000fe40000100a00 */
[----:B------:R-:W-:Y:S11]  /*8aef0*/  STL.64 [R1+0x4740], R106 ;  /* 0x0047406a01007387 */ /* 0x000ff60000100a00 */
[----:B------:R-:W-:Y:S01]  /*8af00*/  STL.64 [R1+0x1d70], R12 ;  /* 0x001d700c01007387 */ /* 0x000fe20000100a00 */
[----:B------:R-:W-:Y:S02]  /*8af10*/  STL.64 [R1+0x1d78], R14 ;  /* 0x001d780e01007387 */ /* 0x000fe40000100a00 */
[----:B------:R-:W-:Y:S05]  /*8af20*/  STL.64 [R1+0x4738], R104 ;  /* 0x0047386801007387 */ /* 0x000fea0000100a00 */
[----:B------:R-:W-:Y:S04]  /*8af30*/  STL.64 [R1+0x1d60], R8 ;  /* 0x001d600801007387 */ /* 0x000fe80000100a00 */
[----:B------:R2:W-:Y:S02]  /*8af40*/  STL.64 [R1+0x1d68], R10 ;  /* 0x001d680a01007387 */ /* 0x0005e40000100a00 */
[C---:B--2---:R-:W-:Y:S02]  /*8af50*/  HMMA.1688.F32.TF32 R8, R216.reuse, R102, R248 ;  /* 0x00000066d808723c */ /* 0x044fe400000810f8 */
[----:B------:R-:W-:Y:S01]  /*8af60*/  STL.64 [R1+0x4730], R102 ;  /* 0x0047306601007387 */ /* 0x000fe20000100a00 */
[----:B------:R-:W-:Y:S05]  /*8af70*/  STL.64 [R1+0x4728], R100 ;  /* 0x0047286401007387 */ /* 0x000fea0000100a00 */
[C---:B------:R-:W-:Y:S11]  /*8af80*/  HMMA.1688.F32.TF32 R12, R216.reuse, R98, R240 ;  /* 0x00000062d80c723c */ /* 0x040ff600000810f0 */
[----:B------:R-:W-:Y:S04]  /*8af90*/  @!UPT UIADD3 URZ, URZ, URZ, URZ ;  /* 0x0000003f3f3ff290 */ /* 0x000fe8000fffe03f */
[----:B------:R-:W-:Y:S01]  /*8afa0*/  STL.64 [R1+0x1d50], R8 ;  /* 0x001d500801007387 */ /* 0x000fe20000100a00 */
[----:B------:R2:W-:Y:S02]  /*8afb0*/  STL.64 [R1+0x1d58], R10 ;  /* 0x001d580a01007387 */ /* 0x0005e40000100a00 */
[----:B------:R-:W3:Y:S01]  /*8afc0*/  LDL.LU R240, [R1+0x1610] ;  /* 0x0016100001f07983 */ /* 0x000ee20000300800 */
[C---:B--2---:R-:W-:Y:S04]  /*8afd0*/  HMMA.1688.F32.TF32 R8, R216.reuse, R94, R244 ;  /* 0x0000005ed808723c */ /* 0x044fe800000810f4 */
[----:B------:R-:W-:Y:S01]  /*8afe0*/  STL.64 [R1+0x1d40], R12 ;  /* 0x001d400c01007387 */ /* 0x000fe20000100a00 */
[----:B------:R-:W-:Y:S11]  /*8aff0*/  STL.64 [R1+0x1d48], R14 ;  /* 0x001d480e01007387 */ /* 0x000ff60000100a00 */
[----:B------:R-:W-:Y:S07]  /*8b000*/  @!UPT UIADD3 URZ, URZ, URZ, URZ ;  /* 0x0000003f3f3ff290 */ /* 0x000fee000fffe03f */
        /* <DEDUP_REMOVED lines=41> */
[----:B------:R-:W1:Y:S02]  /*8b2a0*/  LDL.LU R184, [R1+0x1770] ;  /* 0x0017700001b87983 */ /* 0x000e640000300800 */
[----:B------:R-:W1:Y:S02]  /*8b2b0*/  LDL.LU R185, [R1+0x1774] ;  /* 0x0017740001b97983 */ /* 0x000e640000300800 */
[----:B------:R-:W1:Y:S01]  /*8b2c0*/  LDL.LU R186, [R1+0x1778] ;  /* 0x0017780001ba7983 */ /* 0x000e620000300800 */
[----:B------:R-:W1:Y:S01]  /*8b2d0*/  LDL.LU R187, [R1+0x177c] ;  /* 0x00177c0001bb7983 */ /* 0x000e620000300800 */
        /* <DEDUP_REMOVED lines=64> */
[C---:B--2---:R-:W-:Y:S08]  /*8b6e0*/  HMMA.1688.F32.TF32 R8, R216.reuse, R70, R8 ;  /* 0x00000046d808723c */ /* 0x044ff00000081008 */
[C---:B----4-:R-:W-:Y:S08]  /*8b6f0*/  HMMA.1688.F32.TF32 R12, R216.reuse, R74, R12 ;  /* 0x0000004ad80c723c */ /* 0x050ff0000008100c */
[C---:B------:R-:W-:Y:S08]  /*8b700*/  HMMA.1688.F32.TF32 R16, R216.reuse, R78, R16 ;  /* 0x0000004ed810723c */ /* 0x040ff00000081010 */
[C---:B---3--:R-:W-:Y:S08]  /*8b710*/  HMMA.1688.F32.TF32 R24, R216.reuse, R86, R24 ;  /* 0x00000056d818723c */ /* 0x048ff00000081018 */
[C---:B------:R-:W-:Y:S08]  /*8b720*/  HMMA.1688.F32.TF32 R28, R216.reuse, R90, R28 ;  /* 0x0000005ad81c723c */ /* 0x040ff0000008101c */
[C---:B------:R-:W-:Y:S11]  /*8b730*/  HMMA.1688.F32.TF32 R20, R216.reuse, R82, R20 ;  /* 0x00000052d814723c */ /* 0x040ff60000081014 */
[----:B------:R-:W-:Y:S04]  /*8b740*/  @!UPT UIADD3 URZ, URZ, URZ, URZ ;  /* 0x0000003f3f3ff290 */ /* 0x000fe8000fffe03f */
[----:B------:R-:W-:Y:S01]  /*8b750*/  STL.64 [R1+0x1d20], R28 ;  /* 0x001d201c01007387 */ /* 0x000fe20000100a00 */
[----:B------:R-:W-:Y:S02]  /*8b760*/  STL.64 [R1+0x1d28], R30 ;  /* 0x001d281e01007387 */ /* 0x000fe40000100a00 */
[----:B------:R-:W-:Y:S02]  /*8b770*/  STL.64 [R1+0x1d10], R24 ;  /* 0x001d101801007387 */ /* 0x000fe40000100a00 */
[----:B------:R-:W-:Y:S03]  /*8b780*/  STL.64 [R1+0x1d18], R26 ;  /* 0x001d181a01007387 */ /* 0x000fe60000100a00 */
        /* <DEDUP_REMOVED lines=10> */
[C---:B----4-:R-:W-:Y:S07]  /*8b830*/  HMMA.1688.F32.TF32 R8, R216.reuse, R58, R172 ;  /* 0x0000003ad808723c */ /* 0x050fee00000810ac */
[----:B------:R-:W-:Y:S01]  /*8b840*/  STL.64 [R1+0x1cc0], R16 ;  /* 0x001cc01001007387 */ /* 0x000fe20000100a00 */
[----:B------:R2:W-:Y:S07]  /*8b850*/  STL.64 [R1+0x1cc8], R18 ;  /* 0x001cc81201007387 */ /* 0x0005ee0000100a00 */
[----:B------:R-:W-:Y:S02]  /*8b860*/  STL.64 [R1+0x1cb0], R12 ;  /* 0x001cb00c01007387 */ /* 0x000fe40000100a00 */
[----:B------:R3:W-:Y:S06]  /*8b870*/  STL.64 [R1+0x1cb8], R14 ;  /* 0x001cb80e01007387 */ /* 0x0007ec0000100a00 */
[----:B------:R-:W-:Y:S01]  /*8b880*/  STL.64 [R1+0x1ca0], R8 ;  /* 0x001ca00801007387 */ /* 0x000fe20000100a00 */
        /* <DEDUP_REMOVED lines=159> */
[----:B------:R-:W1:Y:S02]  /*8c280*/  LDL.LU R196, [R1+0x1290] ;  /* 0x0012900001c47983 */ /* 0x000e640000300800 */
[----:B------:R-:W1:Y:S01]  /*8c290*/  LDL.LU R197, [R1+0x1294] ;  /* 0x0012940001c57983 */ /* 0x000e620000300800 */
[----:B------:R-:W1:Y:S01]  /*8c2a0*/  LDL.LU R198, [R1+0x1298] ;  /* 0x0012980001c67983 */ /* 0x000e620000300800 */
[----:B------:R-:W1:Y:S02]  /*8c2b0*/  LDL.LU R199, [R1+0x129c] ;  /* 0x00129c0001c77983 */ /* 0x000e640000300800 */
        /* <DEDUP_REMOVED lines=24> */
[----:B------:R-:W-:Y:S01]  /*8c440*/  MOV R246, R7 ;  /* 0x0000000700f67202 */ /* 0x000fe20000000f00 */
[----:B------:R-:W-:Y:S01]  /*8c450*/  IMAD.MOV.U32 R247, RZ, RZ, R6 ;  /* 0x000000fffff77224 */ /* 0x000fe200078e0006 */
[C---:B---3--:R-:W-:Y:S11]  /*8c460*/  HMMA.1688.F32.TF32 R28, R164.reuse, R102, R28 ;  /* 0x00000066a41c723c */ /* 0x048ff6000008101c */
[----:B------:R-:W-:Y:S11]  /*8c470*/  @!UPT UIADD3 URZ, URZ, URZ, URZ ;  /* 0x0000003f3f3ff290 */ /* 0x000ff6000fffe03f */
[----:B------:R-:W-:Y:S01]  /*8c480*/  @!UPT UIADD3 URZ, URZ, URZ, URZ ;  /* 0x0000003f3f3ff290 */ /* 0x000fe2000fffe03f */
[----:B------:R-:W-:Y:S01]  /*8c490*/  STL.64 [R1+0x1b70], R28 ;  /* 0x001b701c01007387 */ /* 0x000fe20000100a00 */
[----:B------:R3:W-:Y:S02]  /*8c4a0*/  STL.64 [R1+0x1b78], R30 ;  /* 0x001b781e01007387 */ /* 0x0007e40000100a00 */
[C---:B---3--:R-:W-:Y:S08]  /*8c4b0*/  HMMA.1688.F32.TF32 R28, R164.reuse, R98, R24 ;  /* 0x00000062a41c723c */ /* 0x048ff00000081018 */
[C---:B------:R-:W-:Y:S08]  /*8c4c0*/  HMMA.1688.F32.TF32 R24, R164.reuse, R94, R20 ;  /* 0x0000005ea418723c */ /* 0x040ff00000081014 */
        /* <DEDUP_REMOVED lines=16> */
[C---:B---3--:R-:W-:Y:S08]  /*8c5d0*/  HMMA.1688.F32.TF32 R16, R164.reuse, R74, R168 ;  /* 0x0000004aa410723c */ /* 0x048ff000000810a8 */
        /* <DEDUP_REMOVED lines=9> */
[C---:B---3--:R-:W-:Y:S08]  /*8c670*/  HMMA.1688.F32.TF32 R12, R164.reuse, R58, R184 ;  /* 0x0000003aa40c723c */ /* 0x048ff000000810b8 */
[C---:B----4-:R-:W-:Y:S07]  /*8c680*/  HMMA.1688.F32.TF32 R8, R164.reuse, R54, R188 ;  /* 0x00000036a408723c */ /* 0x050fee00000810bc */
[----:B------:R-:W-:Y:S01]  /*8c690*/  STL.64 [R1+0x1ad0], R16 ;  /* 0x001ad01001007387 */ /* 0x000fe20000100a00 */
[----:B------:R-:W-:Y:S07]  /*8c6a0*/  STL.64 [R1+0x1ad8], R18 ;  /* 0x001ad81201007387 */ /* 0x000fee0000100a00 */
[----:B------:R-:W-:Y:S02]  /*8c6b0*/  STL.64 [R1+0x1ac0], R12 ;  /* 0x001ac00c01007387 */ /* 0x000fe40000100a00 */
[----:B------:R1:W-:Y:S07]  /*8c6c0*/  STL.64 [R1+0x1ac8], R14 ;  /* 0x001ac80e01007387 */ /* 0x0003ee0000100a00 */
[----:B------:R-:W-:Y:S01]  /*8c6d0*/  IMAD.MOV.U32 R7, RZ, RZ, R10 ;  /* 0x000000ffff077224 */ /* 0x000fe200078e000a */
[----:B------:R3:W-:Y:S01]  /*8c6e0*/  STL.64 [R1+0x1ab0], R8 ;  /* 0x001ab00801007387 */ /* 0x0007e20000100a00 */
[----:B------:R-:W-:Y:S01]  /*8c6f0*/  IMAD.MOV.U32 R6, RZ, RZ, R11 ;  /* 0x000000ffff067224 */ /* 0x000fe200078e000b */
[----:B-1----:R-:W-:Y:S08]  /*8c700*/  HMMA.1688.F32.TF32 R12, R164, R50, R192 ;  /* 0x00000032a40c723c */ /* 0x002ff000000810c0 */
[C---:B---3--:R-:W-:Y:S08]  /*8c710*/  HMMA.1688.F32.TF32 R8, R216.reuse, R46, R196 ;  /* 0x0000002ed808723c */ /* 0x048ff000000810c4 */
[C---:B------:R-:W-:Y:S01]  /*8c720*/  HMMA.1688.F32.TF32 R16, R216.reuse, R42, R200 ;  /* 0x0000002ad810723c */ /* 0x040fe200000810c8 */
[----:B------:R-:W-:Y:S04]  /*8c730*/  LDS R164, [R3+0x18000] ;  /* 0x0180000003a47984 */ /* 0x000fe80000000800 */
[----:B------:R-:W-:Y:S04]  /*8c740*/  LDS R166, [R3+0x1a000] ;  /* 0x01a0000003a67984 */ /* 0x000fe80000000800 */
[----:B------:R-:W-:Y:S04]  /*8c750*/  LDS R165, [R4+0x18000] ;  /* 0x0180000004a57984 */ /* 0x000fe80000000800 */
[----:B------:R-:W-:Y:S04]  /*8c760*/  LDS R167, [R4+0x1a000] ;  /* 0x01a0000004a77984 */ /* 0x000fe80000000800 */
[----:B------:R-:W-:Y:S01]  /*8c770*/  STL.64 [R1+0x1a60], R12 ;  /* 0x001a600c01007387 */ /* 0x000fe20000100a00 */
[----:B------:R1:W-:Y:S02]  /*8c780*/  STL.64 [R1+0x1a68], R14 ;  /* 0x001a680e01007387 */ /* 0x0003e40000100a00 */
[----:B------:R-:W-:Y:S02]  /*8c790*/  STL.64 [R1+0x1a30], R8 ;  /* 0x001a300801007387 */ /* 0x000fe40000100a00 */
[----:B------:R3:W-:Y:S01]  /*8c7a0*/  STL.64 [R1+0x1a38], R10 ;  /* 0x001a380a01007387 */ /* 0x0007e20000100a00 */
[C---:B-1----:R-:W-:Y:S08]  /*8c7b0*/  HMMA.1688.F32.TF32 R12, R216.reuse, R38, R204 ;  /* 0x00000026d80c723c */ /* 0x042ff000000810cc */
[C---:B---3--:R-:W-:Y:S01]  /*8c7c0*/  HMMA.1688.F32.TF32 R8, R216.reuse, R34, R208 ;  /* 0x00000022d808723c */ /* 0x048fe200000810d0 */
        /* <DEDUP_REMOVED lines=26> */
[----:B---3--:R-:W-:Y:S01]  /*8c970*/  HMMA.1688.F32.TF32 R8, R216, R134, R244 ;  /* 0x00000086d808723c */ /* 0x008fe200000810f4 */
[----:B------:R-:W-:Y:S01]  /*8c980*/  STL.64 [R1+0x18f0], R16 ;  /* 0x0018f01001007387 */ /* 0x000fe20000100a00 */
[----:B------:R-:W-:Y:S02]  /*8c990*/  STL.64 [R1+0x18f8], R18 ;  /* 0x0018f81201007387 */ /* 0x000fe40000100a00 */
[----:B------:R-:W3:Y:S02]  /*8c9a0*/  LDL.LU R240, [R1+0x28e0] ;  /* 0x0028e00001f07983 */ /* 0x000ee40000300800 */
[----:B------:R-:W-:-:S09]  /*8c9b0*/  IMAD.MOV.U32 R243, RZ, RZ, R5 ;  /* 0x000000fffff37224 */ /* 0x000fd200078e0005 */
[----:B------:R-:W-:Y:S01]  /*8c9c0*/  STL.64 [R1+0x18d0], R12 ;  /* 0x0018d00c01007387 */ /* 0x000fe20000100a00 */
[----:B------:R-:W-:Y:S07]  /*8c9d0*/  STL.64 [R1+0x18d8], R14 ;  /* 0x0018d80e01007387 */ /* 0x000fee0000100a00 */
[----:B------:R1:W-:Y:S02]  /*8c9e0*/  STL.64 [R1+0x18b0], R8 ;  /* 0x0018b00801007387 */ /* 0x0003e40000100a00 */
[----:B------:R4:W-:Y:S01]  /*8c9f0*/  STL.64 [R1+0x18b8], R10 ;  /* 0x0018b80a01007387 */ /* 0x0009e20000100a00 */
[----:B------:R-:W3:Y:S01]  /*8ca00*/  LDL.LU R241, [R1+0x28e4] ;  /* 0x0028e40001f17983 */ /* 0x000ee20000300800 */
[----:B------:R-:W3:Y:S02]  /*8ca10*/  LDL.LU R242, [R1+0x28e8] ;  /* 0x0028e80001f27983 */ /* 0x000ee40000300800 */
[----:B------:R-:W2:Y:S02]  /*8ca20*/  LDL.LU R5, [R1+0x4724] ;  /* 0x0047240001057983 */ /* 0x000ea40000300800 */
[----:B------:R-:W-:-:S02]  /*8ca30*/  IMAD.MOV.U32 R248, RZ, RZ, R148 ;  /* 0x000000fffff87224 */ /* 0x000fc400078e0094 */
[----:B------:R-:W-:Y:S01]  /*8ca40*/  IMAD.MOV.U32 R249, RZ, RZ, R149 ;  /* 0x000000fffff97224 */ /* 0x000fe200078e0095 */
[----:B------:R-:W3:Y:S01]  /*8ca50*/  LDL.LU R148, [R1+0x4720] ;  /* 0x0047200001947983 */ /* 0x000ee20000300800 */
[----:B------:R-:W3:Y:S01]  /*8ca60*/  LDL.LU R149, [R1+0x471c] ;  /* 0x00471c0001957983 */ /* 0x000ee20000300800 */
[----:B------:R-:W-:Y:S01]  /*8ca70*/  MOV R250, R152 ;  /* 0x0000009800fa7202 */ /* 0x000fe20000000f00 */
[----:B------:R-:W-:Y:S01]  /*8ca80*/  IMAD.MOV.U32 R251, RZ, RZ, R153 ;  /* 0x000000fffffb7224 */ /* 0x000fe200078e0099 */
[----:B------:R-:W3:Y:S01]  /*8ca90*/  LDL.LU R152, [R1+0x4718] ;  /* 0x0047180001987983 */ /* 0x000ee20000300800 */
[----:B------:R-:W3:Y:S02]  /*8caa0*/  LDL.LU R153, [R1+0x4714] ;  /* 0x0047140001997983 */ /* 0x000ee40000300800 */
[----:B------:R-:W3:Y:S02]  /*8cab0*/  LDL.LU R236, [R1+0x2900] ;  /* 0x0029000001ec7983 */ /* 0x000ee40000300800 */
[----:B------:R-:W3:Y:S01]  /*8cac0*/  LDL.LU R237, [R1+0x2904] ;  /* 0x0029040001ed7983 */ /* 0x000ee20000300800 */
[----:B------:R-:W3:Y:S01]  /*8cad0*/  LDL.LU R238, [R1+0x2908] ;  /* 0x0029080001ee7983 */ /* 0x000ee20000300800 */
[----:B--2---:R-:W-:-:S03]  /*8cae0*/  IMAD.MOV.U32 R239, RZ, RZ, R5 ;  /* 0x000000ffffef7224 */ /* 0x004fc600078e0005 */
[----:B------:R-:W2:Y:S01]  /*8caf0*/  LDL.LU R5, [R1+0x4710] ;  /* 0x0047100001057983 */ /* 0x000ea20000300800 */
[----:B------:R-:W3:Y:S02]  /*8cb00*/  LDL.LU R228, [R1+0x2930] ;  /* 0x0029300001e47983 */ /* 0x000ee40000300800 */
[----:B------:R-:W3:Y:S02]  /*8cb10*/  LDL.LU R229, [R1+0x2934] ;  /* 0x0029340001e57983 */ /* 0x000ee40000300800 */
[----:B------:R-:W3:Y:S01]  /*8cb20*/  LDL.LU R230, [R1+0x2938] ;  /* 0x0029380001e67983 */ /* 0x000ee20000300800 */
[----:B------:R-:W3:Y:S01]  /*8cb30*/  LDL.LU R231, [R1+0x293c] ;  /* 0x00293c0001e77983 */ /* 0x000ee20000300800 */
[----:B------:R-:W3:Y:S02]  /*8cb40*/  LDL.LU R224, [R1+0x2940] ;  /* 0x0029400001e07983 */ /* 0x000ee40000300800 */
[----:B------:R-:W3:Y:S02]  /*8cb50*/  LDL.LU R225, [R1+0x2944] ;  /* 0x0029440001e17983 */ /* 0x000ee40000300800 */
[----:B------:R-:W3:Y:S02]  /*8cb60*/  LDL.LU R226, [R1+0x2948] ;  /* 0x0029480001e27983 */ /* 0x000ee40000300800 */
[----:B--2---:R-:W-:-:S02]  /*8cb70*/  IMAD.MOV.U32 R227, RZ, RZ, R5 ;  /* 0x000000ffffe37224 */ /* 0x004fc400078e0005 */
        /* <DEDUP_REMOVED lines=33> */
[----:B-1----:R-:W3:Y:S02]  /*8cd90*/  LDL.LU R8, [R1+0x1160] ;  /* 0x0011600001087983 */ /* 0x002ee40000300800 */
[----:B------:R-:W3:Y:S02]  /*8cda0*/  LDL.LU R9, [R1+0x1164] ;  /* 0x0011640001097983 */ /* 0x000ee40000300800 */
[----:B----4-:R-:W3:Y:S01]  /*8cdb0*/  LDL.LU R10, [R1+0x1168] ;  /* 0x00116800010a7983 */ /* 0x010ee20000300800 */
        /* <DEDUP_REMOVED lines=27> */
[----:B------:R-:W4:Y:S02]  /*8cf70*/  LDL.LU R214, [R1+0x2968] ;  /* 0x0029680001d67983 */ /* 0x000f240000300800 */
[----:B--2---:R-:W-:-:S02]  /*8cf80*/  IMAD.MOV.U32 R215, RZ, RZ, R5 ;  /* 0x000000ffffd77224 */ /* 0x004fc400078e0005 */
[----:B------:R-:W2:Y:S01]  /*8cf90*/  LDL.LU R5, [R1+0x4708] ;  /* 0x0047080001057983 */ /* 0x000ea20000300800 */
[C---:B---3--:R-:W-:Y:S08]  /*8cfa0*/  HMMA.1688.F32.TF32 R8, R216.reuse, R126, R8 ;  /* 0x0000007ed808723c */ /* 0x048ff00000081008 */
[C---:B----4-:R-:W-:Y:S08]  /*8cfb0*/  HMMA.1688.F32.TF32 R12, R216.reuse, R130, R12 ;  /* 0x00000082d80c723c */ /* 0x050ff0000008100c */
[C---:B------:R-:W-:Y:S11]  /*8cfc0*/  HMMA.1688.F32.TF32 R16, R216.reuse, R114, R160 ;  /* 0x00000072d810723c */ /* 0x040ff600000810a0 */
[----:B------:R-:W-:Y:S04]  /*8cfd0*/  @!UPT UIADD3 URZ, URZ, URZ, URZ ;  /* 0x0000003f3f3ff290 */ /* 0x000fe8000fffe03f */
        /* <DEDUP_REMOVED lines=33> */
[----:B------:R-:W-:-:S02]  /*8d1f0*/  IMAD.MOV.U32 R232, RZ, RZ, R153 ;  /* 0x000000ffffe87224 */ /* 0x000fc400078e0099 */
[----:B------:R-:W-:Y:S01]  /*8d200*/  IMAD.MOV.U32 R233, RZ, RZ, R152 ;  /* 0x000000ffffe97224 */ /* 0x000fe200078e0098 */
[----:B------:R-:W-:Y:S01]  /*8d210*/  STL.64 [R1+0x17d0], R16 ;  /* 0x0017d01001007387 */ /* 0x000fe20000100a00 */
[----:B------:R1:W-:Y:S01]  /*8d220*/  STL.64 [R1+0x17d8], R18 ;  /* 0x0017d81201007387 */ /* 0x0003e20000100a00 */
[----:B------:R-:W-:Y:S01]  /*8d230*/  MOV R234, R149 ;  /* 0x0000009500ea7202 */ /* 0x000fe20000000f00 */
[----:B------:R-:W-:Y:S01]  /*8d240*/  IMAD.MOV.U32 R235, RZ, RZ, R148 ;  /* 0x000000ffffeb7224 */ /* 0x000fe200078e0094 */
[C---:B-1----:R-:W-:Y:S07]  /*8d250*/  HMMA.1688.F32.TF32 R16, R216.reuse, R66, R212 ;  /* 0x00000042d810723c */ /* 0x042fee00000810d4 */
[----:B------:R-:W-:Y:S01]  /*8d260*/  STL.64 [R1+0x1780], R12 ;  /* 0x0017800c01007387 */ /* 0x000fe20000100a00 */
[----:B------:R1:W-:Y:S07]  /*8d270*/  STL.64 [R1+0x1788], R14 ;  /* 0x0017880e01007387 */ /* 0x0003ee0000100a00 */
[----:B------:R-:W-:Y:S02]  /*8d280*/  STL.64 [R1+0x1740], R8 ;  /* 0x0017400801007387 */ /* 0x000fe40000100a00 */
[----:B------:R3:W-:Y:S02]  /*8d290*/  STL.64 [R1+0x1748], R10 ;  /* 0x0017480a01007387 */ /* 0x0007e40000100a00 */
[----:B------:R-:W-:Y:S01]  /*8d2a0*/  IMAD.MOV.U32 R244, RZ, RZ, R145 ;  /* 0x000000fffff47224 */ /* 0x000fe200078e0091 */
[C---:B-1----:R-:W-:Y:S08]  /*8d2b0*/  HMMA.1688.F32.TF32 R12, R216.reuse, R62, R220 ;  /* 0x0000003ed80c723c */ /* 0x042ff000000810dc */
[----:B---3--:R-:W-:Y:S01]  /*8d2c0*/  HMMA.1688.F32.TF32 R8, R216, R58, R224 ;  /* 0x0000003ad808723c */ /* 0x008fe200000810e0 */
[----:B------:R-:W-:-:S02]  /*8d2d0*/  IMAD.MOV.U32 R245, RZ, RZ, R144 ;  /* 0x000000fffff57224 */ /* 0x000fc400078e0090 */
[----:B------:R-:W-:Y:S02]  /*8d2e0*/  IMAD.MOV.U32 R246, RZ, RZ, R141 ;  /* 0x000000fffff67224 */ /* 0x000fe400078e008d */
[----:B------:R-:W-:Y:S01]  /*8d2f0*/  IMAD.MOV.U32 R247, RZ, RZ, R140 ;  /* 0x000000fffff77224 */ /* 0x000fe200078e008c */
[----:B------:R-:W-:Y:S01]  /*8d300*/  STL.64 [R1+0x1710], R16 ;  /* 0x0017101001007387 */ /* 0x000fe20000100a00 */
[----:B------:R1:W-:Y:S02]  /*8d310*/  STL.64 [R1+0x1718], R18 ;  /* 0x0017181201007387 */ /* 0x0003e40000100a00 */
[C---:B-1----:R-:W-:Y:S06]  /*8d320*/  HMMA.1688.F32.TF32 R16, R216.reuse, R54, R228 ;  /* 0x00000036d810723c */ /* 0x042fec00000810e4 */
[----:B------:R-:W-:Y:S01]  /*8d330*/  STL.64 [R1+0x16f0], R12 ;  /* 0x0016f00c01007387 */ /* 0x000fe20000100a00 */
[----:B------:R1:W-:Y:S07]  /*8d340*/  STL.64 [R1+0x16f8], R14 ;  /* 0x0016f80e01007387 */ /* 0x0003ee0000100a00 */
[----:B------:R-:W-:Y:S02]  /*8d350*/  STL.64 [R1+0x1670], R8 ;  /* 0x0016700801007387 */ /* 0x000fe40000100a00 */
[----:B------:R-:W-:Y:S01]  /*8d360*/  STL.64 [R1+0x1678], R10 ;  /* 0x0016780a01007387 */ /* 0x000fe20000100a00 */
[----:B-1----:R-:W-:Y:S01]  /*8d370*/  HMMA.1688.F32.TF32 R12, R216, R50, R232 ;  /* 0x00000032d80c723c */ /* 0x002fe200000810e8 */
[----:B--2---:R-:W1:Y:S04]  /*8d380*/  LDSM.16.M88.4 R152, [R5+0x40080] ;  /* 0x040080000598783b */ /* 0x004e680000000200 */
[----:B------:R-:W2:Y:S04]  /*8d390*/  LDSM.16.M88.4 R148, [R5+0x41080] ;  /* 0x041080000594783b */ /* 0x000ea80000000200 */
[----:B------:R-:W3:Y:S04]  /*8d3a0*/  LDSM.16.M88.4 R144, [R5+0x42080] ;  /* 0x042080000590783b */ /* 0x000ee80000000200 */
[----:B------:R-:W4:Y:S04]  /*8d3b0*/  LDSM.16.M88.4 R140, [R5+0x43080] ;  /* 0x04308000058c783b */ /* 0x000f280000000200 */
[----:B------:R-:W-:Y:S01]  /*8d3c0*/  STL.64 [R1+0x1630], R16 ;  /* 0x0016301001007387 */ /* 0x000fe20000100a00 */
[----:B------:R2:W-:Y:S05]  /*8d3d0*/  STL.64 [R1+0x1638], R18 ;  /* 0x0016381201007387 */ /* 0x0005ea0000100a00 */
[----:B------:R-:W-:Y:S02]  /*8d3e0*/  STL.64 [R1+0x15f0], R12 ;  /* 0x0015f00c01007387 */ /* 0x000fe40000100a00 */
[----:B------:R3:W-:Y:S02]  /*8d3f0*/  STL.64 [R1+0x15f8], R14 ;  /* 0x0015f80e01007387 */ /* 0x0007e40000100a00 */
[----:B------:R-:W-:-:S02]  /*8d400*/  IMAD.MOV.U32 R228, RZ, RZ, R125 ;  /* 0x000000ffffe47224 */ /* 0x000fc400078e007d */
[----:B------:R-:W-:Y:S02]  /*8d410*/  IMAD.MOV.U32 R229, RZ, RZ, R124 ;  /* 0x000000ffffe57224 */ /* 0x000fe400078e007c */
[----:B------:R-:W-:Y:S02]  /*8d420*/  IMAD.MOV.U32 R232, RZ, RZ, R133 ;  /* 0x000000ffffe87224 */ /* 0x000fe400078e0085 */
[----:B------:R-:W-:Y:S02]  /*8d430*/  IMAD.MOV.U32 R233, RZ, RZ, R132 ;  /* 0x000000ffffe97224 */ /* 0x000fe400078e0084 */
[----:B------:R-:W-:Y:S01]  /*8d440*/  IMAD.MOV.U32 R234, RZ, RZ, R129 ;  /* 0x000000ffffea7224 */ /* 0x000fe200078e0081 */
[----:B------:R-:W4:Y:S01]  /*8d450*/  LDSM.16.M88.4 R132, [R5+0x45080] ;  /* 0x045080000584783b */ /* 0x000f220000000200 */
[----:B------:R-:W-:Y:S02]  /*8d460*/  IMAD.MOV.U32 R235, RZ, RZ, R128 ;  /* 0x000000ffffeb7224 */ /* 0x000fe400078e0080 */
[----:B------:R-:W-:Y:S01]  /*8d470*/  LDSM.16.M88.4 R128, [R5+0x46080] ;  /* 0x046080000580783b */ /* 0x000fe20000000200 */
[----:B------:R-:W-:Y:S01]  /*8d480*/  LDSM.16.M88.4 R124, [R5+0x47080] ;  /* 0x04708000057c783b */ /* 0x000fe20000000200 */
[----:B------:R-:W-:-:S02]  /*8d490*/  MOV R230, R121 ;  /* 0x0000007900e67202 */ /* 0x000fc40000000f00 */
[----:B------:R-:W-:Y:S02]  /*8d4a0*/  IMAD.MOV.U32 R231, RZ, RZ, R120 ;  /* 0x000000ffffe77224 */ /* 0x000fe400078e0078 */
[----:B------:R-:W-:Y:S01]  /*8d4b0*/  IMAD.MOV.U32 R224, RZ, RZ, R117 ;  /* 0x000000ffffe07224 */ /* 0x000fe200078e0075 */
[----:B------:R-:W-:Y:S01]  /*8d4c0*/  LDSM.16.M88.4 R120, [R5+0x48080] ;  /* 0x048080000578783b */ /* 0x000fe20000000200 */
[----:B------:R-:W-:Y:S02]  /*8d4d0*/  IMAD.MOV.U32 R225, RZ, RZ, R116 ;  /* 0x000000ffffe17224 */ /* 0x000fe400078e0074 */
[----:B------:R-:W-:Y:S04]  /*8d4e0*/  LDSM.16.M88.4 R116, [R5+0x49080] ;  /* 0x049080000574783b */ /* 0x000fe80000000200 */
[----:B------:R-:W-:-:S02]  /*8d4f0*/  IMAD.MOV.U32 R226, RZ, RZ, R113 ;  /* 0x000000ffffe27224 */ /* 0x000fc400078e0071 */
[----:B------:R-:W-:Y:S02]  /*8d500*/  IMAD.MOV.U32 R227, RZ, RZ, R112 ;  /* 0x000000ffffe37224 */ /* 0x000fe400078e0070 */
[----:B------:R-:W-:Y:S01]  /*8d510*/  IMAD.MOV.U32 R220, RZ, RZ, R109 ;  /* 0x000000ffffdc7224 */ /* 0x000fe200078e006d */
[----:B------:R-:W-:Y:S01]  /*8d520*/  LDSM.16.M88.4 R112, [R5+0x4a080] ;  /* 0x04a080000570783b */ /* 0x000fe20000000200 */
[----:B------:R-:W-:Y:S02]  /*8d530*/  MOV R221, R108 ;  /* 0x0000006c00dd7202 */ /* 0x000fe40000000f00 */
[----:B------:R-:W-:Y:S04]  /*8d540*/  LDSM.16.M88.4 R108, [R5+0x4b080] ;  /* 0x04b08000056c783b */ /* 0x000fe80000000200 */
        /* <DEDUP_REMOVED lines=10> */
[----:B------:R-:W-:Y:S01]  /*8d5f0*/  IMAD.MOV.U32 R212, RZ, RZ, R101 ;  /* 0x000000ffffd47224 */ /* 0x000fe200078e0065 */
[C---:B-1----:R-:W-:Y:S08]  /*8d600*/  HMMA.1688.F32.TF32 R8, R164.reuse, R152, R236 ;  /* 0x00000098a408723c */ /* 0x042ff000000810ec */
[C---:B--2---:R-:W-:Y:S08]  /*8d610*/  HMMA.1688.F32.TF32 R16, R164.reuse, R148, R248 ;  /* 0x00000094a410723c */ /* 0x044ff000000810f8 */
[----:B---3--:R-:W-:Y:S01]  /*8d620*/  HMMA.1688.F32.TF32 R12, R164, R144, R240 ;  /* 0x00000090a40c723c */ /* 0x008fe200000810f0 */
[----:B------:R-:W-:Y:S01]  /*8d630*/  LDSM.16.M88.4 R104, [R5+0x4c080] ;  /* 0x04c080000568783b */ /* 0x000fe20000000200 */
[----:B------:R-:W-:-:S02]  /*8d640*/  IMAD.MOV.U32 R213, RZ, RZ, R100 ;  /* 0x000000ffffd57224 */ /* 0x000fc400078e0064 */
[----:B------:R-:W-:Y:S04]  /*8d650*/  LDSM.16.M88.4 R100, [R5+0x4d080] ;  /* 0x04d080000564783b */ /* 0x000fe80000000200 */
        /* <DEDUP_REMOVED lines=8> */
[----:B------:R-:W-:Y:S01]  /*8d6e0*/  IMAD.MOV.U32 R206, RZ, RZ, R81 ;  /* 0x000000ffffce7224 */ /* 0x000fe200078e0051 */
[----:B------:R-:W-:Y:S02]  /*8d6f0*/  MOV R207, R80 ;  /* 0x0000005000cf7202 */ /* 0x000fe40000000f00 */
[----:B------:R-:W-:Y:S01]  /*8d700*/  MOV R208, R93 ;  /* 0x0000005d00d07202 */ /* 0x000fe20000000f00 */
[----:B------:R-:W-:-:S02]  /*8d710*/  IMAD.MOV.U32 R209, RZ, RZ, R92 ;  /* 0x000000ffffd17224 */ /* 0x000fc400078e005c */
[----:B------:R-:W-:Y:S02]  /*8d720*/  IMAD.MOV.U32 R210, RZ, RZ, R89 ;  /* 0x000000ffffd27224 */ /* 0x000fe400078e0059 */
[----:B------:R-:W-:Y:S01]  /*8d730*/  IMAD.MOV.U32 R211, RZ, RZ, R88 ;  /* 0x000000ffffd37224 */ /* 0x000fe200078e0058 */
[----:B------:R-:W-:Y:S04]  /*8d740*/  LDSM.16.M88.4 R68, [R5+0x55080] ;  /* 0x055080000544783b */ /* 0x000fe80000000200 */
[----:B------:R-:W-:Y:S01]  /*8d750*/  STL.64 [R1+0x15e0], R8 ;  /* 0x0015e00801007387 */ /* 0x000fe20000100a00 */
[----:B------:R4:W-:Y:S02]  /*8d760*/  STL.64 [R1+0x15e8], R10 ;  /* 0x0015e80a01007387 */ /* 0x0009e40000100a00 */
[----:B------:R-:W-:-:S02]  /*8d770*/  IMAD.MOV.U32 R240, RZ, RZ, R40 ;  /* 0x000000fffff07224 */ /* 0x000fc400078e0028 */
[----:B------:R-:W-:Y:S02]  /*8d780*/  IMAD.MOV.U32 R241, RZ, RZ, R41 ;  /* 0x000000fffff17224 */ /* 0x000fe400078e0029 */
[----:B------:R-:W-:Y:S02]  /*8d790*/  IMAD.MOV.U32 R242, RZ, RZ, R44 ;  /* 0x000000fffff27224 */ /* 0x000fe400078e002c */
[----:B------:R-:W-:Y:S01]  /*8d7a0*/  IMAD.MOV.U32 R243, RZ, RZ, R45 ;  /* 0x000000fffff37224 */ /* 0x000fe200078e002d */
[----:B------:R-:W-:Y:S01]  /*8d7b0*/  MOV R248, R32 ;  /* 0x0000002000f87202 */ /* 0x000fe20000000f00 */
[----:B------:R-:W-:Y:S02]  /*8d7c0*/  IMAD.MOV.U32 R249, RZ, RZ, R33 ;  /* 0x000000fffff97224 */ /* 0x000fe400078e0021 */
[----:B------:R-:W-:Y:S02]  /*8d7d0*/  IMAD.MOV.U32 R250, RZ, RZ, R36 ;  /* 0x000000fffffa7224 */ /* 0x000fe400078e0024 */
[----:B------:R-:W-:-:S02]  /*8d7e0*/  IMAD.MOV.U32 R251, RZ, RZ, R37 ;  /* 0x000000fffffb7224 */ /* 0x000fc400078e0025 */
[----:B------:R-:W-:Y:S01]  /*8d7f0*/  IMAD.MOV.U32 R238, RZ, RZ, R137 ;  /* 0x000000ffffee7224 */ /* 0x000fe200078e0089 */
[----:B------:R-:W-:Y:S01]  /*8d800*/  MOV R239, R136 ;  /* 0x0000008800ef7202 */ /* 0x000fe20000000f00 */
[----:B------:R-:W-:Y:S01]  /*8d810*/  LDSM.16.M88.4 R96, [R5+0x4e080] ;  /* 0x04e080000560783b */ /* 0x000fe20000000200 */
[----:B----4-:R-:W-:Y:S03]  /*8d820*/  HMMA.1688.F32.TF32 R8, R164, R140, R244 ;  /* 0x0000008ca408723c */ /* 0x010fe600000810f4 */
[----:B------:R-:W-:Y:S01]  /*8d830*/  STL.64 [R1+0x1620], R16 ;  /* 0x0016201001007387 */ /* 0x000fe20000100a00 */
[----:B------:R-:W-:Y:S02]  /*8d840*/  STL.64 [R1+0x1628], R18 ;  /* 0x0016281201007387 */ /* 0x000fe40000100a00 */
[----:B------:R-:W-:Y:S02]  /*8d850*/  STL.64 [R1+0x1650], R12 ;  /* 0x0016500c01007387 */ /* 0x000fe40000100a00 */
[----:B------:R-:W-:Y:S01]  /*8d860*/  STL.64 [R1+0x1658], R14 ;  /* 0x0016580e01007387 */ /* 0x000fe20000100a00 */
[----:B------:R-:W1:Y:S04]  /*8d870*/  LDSM.16.M88.4 R136, [R5+0x44080] ;  /* 0x044080000588783b */ /* 0x000e680000000200 */
[----:B------:R-:W2:Y:S01]  /*8d880*/  LDSM.16.M88.4 R92, [R5+0x4f080] ;  /* 0x04f08000055c783b */ /* 0x000ea20000000200 */
[----:B------:R-:W-:-:S02]  /*8d890*/  IMAD.MOV.U32 R244, RZ, RZ, R48 ;  /* 0x000000fffff47224 */ /* 0x000fc400078e0030 */
[----:B------:R-:W3:Y:S01]  /*8d8a0*/  LDL.LU R48, [R1+0x4704] ;  /* 0x0047040001307983 */ /* 0x000ee20000300800 */
[----:B------:R-:W-:Y:S01]  /*8d8b0*/  MOV R245, R49 ;  /* 0x0000003100f57202 */ /* 0x000fe20000000f00 */
[----:B------:R-:W-:Y:S02]  /*8d8c0*/  IMAD.MOV.U32 R246, RZ, RZ, R52 ;  /* 0x000000fffff67224 */ /* 0x000fe400078e0034 */
[----:B------:R-:W-:Y:S01]  /*8d8d0*/  IMAD.MOV.U32 R247, RZ, RZ, R53 ;  /* 0x000000fffff77224 */ /* 0x000fe200078e0035 */
[----:B------:R-:W4:Y:S04]  /*8d8e0*/  LDSM.16.M88.4 R88, [R5+0x50080] ;  /* 0x050080000558783b */ /* 0x000f280000000200 */
[----:B------:R-:W1:Y:S04]  /*8d8f0*/  LDSM.16.M88.4 R84, [R5+0x51080] ;  /* 0x051080000554783b */ /* 0x000e680000000200 */
[----:B------:R-:W1:Y:S04]  /*8d900*/  LDSM.16.M88.4 R80, [R5+0x52080] ;  /* 0x052080000550783b */ /* 0x000e680000000200 */
[----:B------:R-:W1:Y:S04]  /*8d910*/  LDSM.16.M88.4 R76, [R5+0x53080] ;  /* 0x05308000054c783b */ /* 0x000e680000000200 */
[----:B------:R-:W1:Y:S04]  /*8d920*/  LDSM.16.M88.4 R72, [R5+0x54080] ;  /* 0x054080000548783b */ /* 0x000e680000000200 */
[----:B------:R-:W-:Y:S04]  /*8d930*/  LDSM.16.M88.4 R64, [R5+0x56080] ;  /* 0x056080000540783b */ /* 0x000fe80000000200 */
[----:B------:R-:W-:Y:S04]  /*8d940*/  LDSM.16.M88.4 R60, [R5+0x57080] ;  /* 0x05708000053c783b */ /* 0x000fe80000000200 */
[----:B------:R-:W-:Y:S04]  /*8d950*/  LDSM.16.M88.4 R56, [R5+0x58080] ;  /* 0x058080000538783b */ /* 0x000fe80000000200 */
[----:B------:R-:W-:Y:S04]  /*8d960*/  LDS R216, [R3+0x18080] ;  /* 0x0180800003d87984 */ /* 0x000fe80000000800 */
[----:B------:R-:W-:Y:S01]  /*8d970*/  STL.64 [R1+0x16e0], R8 ;  /* 0x0016e00801007387 */ /* 0x000fe20000100a00 */
[----:B------:R1:W-:Y:S02]  /*8d980*/  STL.64 [R1+0x16e8], R10 ;  /* 0x0016e80a01007387 */ /* 0x0003e40000100a00 */
[----:B------:R-:W2:Y:S02]  /*8d990*/  LDL.LU R49, [R1+0x4700] ;  /* 0x0047000001317983 */ /* 0x000ea40000300800 */
[----:B------:R-:W2:Y:S01]  /*8d9a0*/  LDL.LU R52, [R1+0x46fc] ;  /* 0x0046fc0001347983 */ /* 0x000ea20000300800 */
[----:B------:R-:W2:Y:S01]  /*8d9b0*/  LDL.LU R53, [R1+0x46f8] ;  /* 0x0046f80001357983 */ /* 0x000ea20000300800 */
[----:B------:R-:W2:Y:S02]  /*8d9c0*/  LDL.LU R40, [R1+0x46f4] ;  /* 0x0046f40001287983 */ /* 0x000ea40000300800 */
[----:B------:R-:W3:Y:S02]  /*8d9d0*/  LDL.LU R41, [R1+0x46f0] ;  /* 0x0046f00001297983 */ /* 0x000ee40000300800 */
[----:B------:R-:W4:Y:S01]  /*8d9e0*/  LDL.LU R44, [R1+0x46ec] ;  /* 0x0046ec00012c7983 */ /* 0x000f220000300800 */
[----:B------:R-:W4:Y:S01]  /*8d9f0*/  LDL.LU R45, [R1+0x46e8] ;  /* 0x0046e800012d7983 */ /* 0x000f220000300800 */
[----:B------:R-:W4:Y:S02]  /*8da00*/  LDL.LU R32, [R1+0x46e4] ;  /* 0x0046e40001207983 */ /* 0x000f240000300800 */
[----:B------:R-:W4:Y:S02]  /*8da10*/  LDL.LU R33, [R1+0x46e0] ;  /* 0x0046e00001217983 */ /* 0x000f240000300800 */
[----:B------:R-:W4:Y:S01]  /*8da20*/  LDL.LU R36, [R1+0x46dc] ;  /* 0x0046dc0001247983 */ /* 0x000f220000300800 */
[----:B------:R-:W4:Y:S01]  /*8da30*/  LDL.LU R37, [R1+0x46d8] ;  /* 0x0046d80001257983 */ /* 0x000f220000300800 */
[----:B------:R-:W-:-:S02]  /*8da40*/  IMAD.MOV.U32 R236, RZ, RZ, R157 ;  /* 0x000000ffffec7224 */ /* 0x000fc400078e009d */
[----:B------:R-:W-:Y:S01]  /*8da50*/  IMAD.MOV.U32 R237, RZ, RZ, R156 ;  /* 0x000000ffffed7224 */ /* 0x000fe200078e009c */
[----:B------:R-:W-:Y:S04]  /*8da60*/  LDS R218, [R3+0x1a080] ;  /* 0x01a0800003da7984 */ /* 0x000fe80000000800 */
[----:B------:R-:W-:Y:S04]  /*8da70*/  LDSM.16.M88.4 R156, [R5+0x5f080] ;  /* 0x05f08000059c783b */ /* 0x000fe80000000200 */
[----:B------:R-:W-:Y:S04]  /*8da80*/  LDS R217, [R4+0x18080] ;  /* 0x0180800004d97984 */ /* 0x000fe80000000800 */
[----:B------:R-:W-:Y:S01]  /*8da90*/  LDS R219, [R4+0x1a080] ;  /* 0x01a0800004db7984 */ /* 0x000fe20000000800 */
[----:B--2---:R-:W-:-:S02]  /*8daa0*/  IMAD.MOV.U32 R187, RZ, RZ, R40 ;  /* 0x000000ffffbb7224 */ /* 0x004fc400078e0028 */
[----:B---3--:R-:W-:Y:S02]  /*8dab0*/  IMAD.MOV.U32 R186, RZ, RZ, R41 ;  /* 0x000000ffffba7224 */ /* 0x008fe400078e0029 */
[----:B----4-:R-:W-:Y:S02]  /*8dac0*/  IMAD.MOV.U32 R185, RZ, RZ, R44 ;  /* 0x000000ffffb97224 */ /* 0x010fe400078e002c */
[----:B------:R-:W-:Y:S02]  /*8dad0*/  IMAD.MOV.U32 R184, RZ, RZ, R45 ;  /* 0x000000ffffb87224 */ /* 0x000fe400078e002d */
[----:B------:R-:W-:Y:S02]  /*8dae0*/  IMAD.MOV.U32 R183, RZ, RZ, R32 ;  /* 0x000000ffffb77224 */ /* 0x000fe400078e0020 */
[----:B------:R-:W-:Y:S02]  /*8daf0*/  IMAD.MOV.U32 R182, RZ, RZ, R33 ;  /* 0x000000ffffb67224 */ /* 0x000fe400078e0021 */
[----:B------:R-:W-:Y:S01]  /*8db00*/  IMAD.MOV.U32 R181, RZ, RZ, R36 ;  /* 0x000000ffffb57224 */ /* 0x000fe200078e0024 */
[----:B------:R-:W-:Y:S01]  /*8db10*/  MOV R180, R37 ;  /* 0x0000002500b47202 */ /* 0x000fe20000000f00 */
[----:B------:R-:W-:Y:S01]  /*8db20*/  IMAD.MOV.U32 R188, RZ, RZ, R53 ;  /* 0x000000ffffbc7224 */ /* 0x000fe200078e0035 */
[----:B------:R-:W-:Y:S01]  /*8db30*/  MOV R189, R52 ;  /* 0x0000003400bd7202 */ /* 0x000fe20000000f00 */
[C---:B-1----:R-:W-:Y:S08]  /*8db40*/  HMMA.1688.F32.TF32 R8, R164.reuse, R132, R184 ;  /* 0x00000084a408723c */ /* 0x042ff000000810b8 */
[----:B------:R-:W-:Y:S01]  /*8db50*/  HMMA.1688.F32.TF32 R12, R164, R136, R180 ;  /* 0x00000088a40c723c */ /* 0x000fe200000810b4 */
[----:B------:R-:W-:-:S02]  /*8db60*/  IMAD.MOV.U32 R190, RZ, RZ, R49 ;  /* 0x000000ffffbe7224 */ /* 0x000fc400078e0031 */
[----:B------:R-:W-:Y:S01]  /*8db70*/  IMAD.MOV.U32 R191, RZ, RZ, R48 ;  /* 0x000000ffffbf7224 */ /* 0x000fe200078e0030 */
[----:B------:R-:W-:Y:S04]  /*8db80*/  LDSM.16.M88.4 R52, [R5+0x59080] ;  /* 0x059080000534783b */ /* 0x000fe80000000200 */
[----:B------:R-:W1:Y:S04]  /*8db90*/  LDSM.16.M88.4 R48, [R5+0x5a080] ;  /* 0x05a080000530783b */ /* 0x000e680000000200 */
[----:B------:R-:W2:Y:S04]  /*8dba0*/  LDSM.16.M88.4 R44, [R5+0x5b080] ;  /* 0x05b08000052c783b */ /* 0x000ea80000000200 */
[----:B------:R-:W3:Y:S04]  /*8dbb0*/  LDSM.16.M88.4 R40, [R5+0x5c080] ;  /* 0x05c080000528783b */ /* 0x000ee80000000200 */
[----:B------:R-:W4:Y:S04]  /*8dbc0*/  LDSM.16.M88.4 R36, [R5+0x5d080] ;  /* 0x05d080000524783b */ /* 0x000f280000000200 */
[----:B------:R-:W1:Y:S01]  /*8dbd0*/  LDSM.16.M88.4 R32, [R5+0x5e080] ;  /* 0x05e080000520783b */ /* 0x000e620000000200 */
[C---:B------:R-:W-:Y:S03]  /*8dbe0*/  HMMA.1688.F32.TF32 R16, R164.reuse, R128, R188 ;  /* 0x00000080a410723c */ /* 0x040fe600000810bc */
[----:B------:R-:W-:Y:S01]  /*8dbf0*/  STL.64 [R1+0x16b0], R12 ;  /* 0x0016b00c01007387 */ /* 0x000fe20000100a00 */
[----:B------:R2:W-:Y:S02]  /*8dc00*/  STL.64 [R1+0x16b8], R14 ;  /* 0x0016b80e01007387 */ /* 0x0005e40000100a00 */
[----:B------:R-:W-:Y:S02]  /*8dc10*/  STL.64 [R1+0x1700], R8 ;  /* 0x0017000801007387 */ /* 0x000fe40000100a00 */
[----:B------:R2:W-:Y:S02]  /*8dc20*/  STL.64 [R1+0x1708], R10 ;  /* 0x0017080a01007387 */ /* 0x0005e40000100a00 */
[C---:B--2---:R-:W-:Y:S08]  /*8dc30*/  HMMA.1688.F32.TF32 R12, R164.reuse, R124, R192 ;  /* 0x0000007ca40c723c */ /* 0x044ff000000810c0 */
[C---:B------:R-:W-:Y:S05]  /*8dc40*/  HMMA.1688.F32.TF32 R8, R164.reuse, R120, R196 ;  /* 0x00000078a408723c */ /* 0x040fea00000810c4 */
[----:B------:R-:W-:Y:S01]  /*8dc50*/  STL.64 [R1+0x1720], R16 ;  /* 0x0017201001007387 */ /* 0x000fe20000100a00 */
[----:B------:R2:W-:Y:S02]  /*8dc60*/  STL.64 [R1+0x1728], R18 ;  /* 0x0017281201007387 */ /* 0x0005e40000100a00 */
[C---:B--2---:R-:W-:Y:S07]  /*8dc70*/  HMMA.1688.F32.TF32 R16, R164.reuse, R116, R200 ;  /* 0x00000074a410723c */ /* 0x044fee00000810c8 */
[----:B------:R-:W-:Y:S01]  /*8dc80*/  STL.64 [R1+0x1750], R12 ;  /* 0x0017500c01007387 */ /* 0x000fe20000100a00 */
[----:B------:R2:W-:Y:S07]  /*8dc90*/  STL.64 [R1+0x1758], R14 ;  /* 0x0017580e01007387 */ /* 0x0005ee0000100a00 */
[----:B------:R-:W-:Y:S02]  /*8dca0*/  STL.64 [R1+0x17b0], R8 ;  /* 0x0017b00801007387 */ /* 0x000fe40000100a00 */
[----:B------:R1:W-:Y:S01]  /*8dcb0*/  STL.64 [R1+0x17b8], R10 ;  /* 0x0017b80a01007387 */ /* 0x0003e20000100a00 */
[C---:B--2---:R-:W-:Y:S08]  /*8dcc0*/  HMMA.1688.F32.TF32 R12, R164.reuse, R112, R204 ;  /* 0x00000070a40c723c */ /* 0x044ff000000810cc */
[C---:B-1----:R-:W-:Y:S01]  /*8dcd0*/  HMMA.1688.F32.TF32 R8, R164.reuse, R108, R208 ;  /* 0x0000006ca408723c */ /* 0x042fe200000810d0 */
        /* <DEDUP_REMOVED lines=28> */
[----:B------:R-:W-:Y:S02]  /*8dea0*/  STL.64 [R1+0x19b8], R18 ;  /* 0x0019b81201007387 */ /* 0x000fe40000100a00 */
[----:B------:R-:W2:Y:S11]  /*8deb0*/  LDL.LU R240, [R1+0x2c40] ;  /* 0x002c400001f07983 */ /* 0x000eb60000300800 */
[----:B------:R-:W-:Y:S01]  /*8dec0*/  STL.64 [R1+0x19d0], R12 ;  /* 0x0019d00c01007387 */ /* 0x000fe20000100a00 */
[----:B------:R-:W-:Y:S07]  /*8ded0*/  STL.64 [R1+0x19d8], R14 ;  /* 0x0019d80e01007387 */ /* 0x000fee0000100a00 */
        /* <DEDUP_REMOVED lines=49> */
[----:B------:R-:W4:Y:S01]  /*8e1f0*/  LDL.LU R172, [R1+0x2d30] ;  /* 0x002d300001ac7983 */ /* 0x000f220000300800 */
[----:B------:R-:W4:Y:S01]  /*8e200*/  LDL.LU R173, [R1+0x2d34] ;  /* 0x002d340001ad7983 */ /* 0x000f220000300800 */
[----:B------:R-:W4:Y:S02]  /*8e210*/  LDL.LU R174, [R1+0x2d38] ;  /* 0x002d380001ae7983 */ /* 0x000f240000300800 */
[----:B------:R-:W4:Y:S02]  /*8e220*/  LDL.LU R175, [R1+0x2d3c] ;  /* 0x002d3c0001af7983 */ /* 0x000f240000300800 */
[----:B------:R-:W3:Y:S01]  /*8e230*/  LDL.LU R168, [R1+0x2d40] ;  /* 0x002d400001a87983 */ /* 0x000ee20000300800 */
[----:B------:R-:W3:Y:S01]  /*8e240*/  LDL.LU R169, [R1+0x2d44] ;  /* 0x002d440001a97983 */ /* 0x000ee20000300800 */
[----:B------:R-:W3:Y:S02]  /*8e250*/  LDL.LU R170, [R1+0x2d48] ;  /* 0x002d480001aa7983 */ /* 0x000ee40000300800 */
[----:B------:R-:W3:Y:S02]  /*8e260*/  LDL.LU R171, [R1+0x2d4c] ;  /* 0x002d4c0001ab7983 */ /* 0x000ee40000300800 */
[----:B-1----:R-:W2:Y:S01]  /*8e270*/  LDL.LU R8, [R1+0x2d60] ;  /* 0x002d600001087983 */ /* 0x002ea20000300800 */
        /* <DEDUP_REMOVED lines=50> */
[----:B------:R-:W4:Y:S01]  /*8e5a0*/  LDL.LU R247, [R1+0x2c3c] ;  /* 0x002c3c0001f77983 */ /* 0x000f220000300800 */
[C---:B--2---:R-:W-:Y:S08]  /*8e5b0*/  HMMA.1688.F32.TF32 R8, R164.reuse, R48, R8 ;  /* 0x00000030a408723c */ /* 0x044ff00000081008 */
[C---:B---3--:R-:W-:Y:S08]  /*8e5c0*/  HMMA.1688.F32.TF32 R12, R164.reuse, R52, R12 ;  /* 0x00000034a40c723c */ /* 0x048ff0000008100c */
[C---:B------:R-:W-:Y:S08]  /*8e5d0*/  HMMA.1688.F32.TF32 R16, R164.reuse, R56, R16 ;  /* 0x00000038a410723c */ /* 0x040ff00000081010 */
[C---:B----4-:R-:W-:Y:S08]  /*8e5e0*/  HMMA.1688.F32.TF32 R24, R164.reuse, R64, R24 ;  /* 0x00000040a418723c */ /* 0x050ff00000081018 */
        /* <DEDUP_REMOVED lines=189> */
[----:B------:R-:W2:Y:S01]  /*8f1c0*/  LDL.LU R251, [R1+0x2a6c] ;  /* 0x002a6c0001fb7983 */ /* 0x000ea20000300800 */
[C---:B---3--:R-:W-:Y:S08]  /*8f1d0*/  HMMA.1688.F32.TF32 R8, R216.reuse, R60, R8 ;  /* 0x0000003cd808723c */ /* 0x048ff00000081008 */
[C---:B----4-:R-:W-:Y:S08]  /*8f1e0*/  HMMA.1688.F32.TF32 R16, R216.reuse, R68, R16 ;  /* 0x00000044d810723c */ /* 0x050ff00000081010 */
[C---:B------:R-:W-:Y:S08]  /*8f1f0*/  HMMA.1688.F32.TF32 R20, R216.reuse, R72, R20 ;  /* 0x00000048d814723c */ /* 0x040ff00000081014 */
[C---:B--2---:R-:W-:Y:S08]  /*8f200*/  HMMA.1688.F32.TF32 R244, R216.reuse, R84, R244 ;  /* 0x00000054d8f4723c */ /* 0x044ff000000810f4 */
        /* <DEDUP_REMOVED lines=9> */
[----:B------:R3:W-:Y:S02]  /*8f2a0*/  STL.64 [R1+0x3048], R246 ;  /* 0x003048f601007387 */ /* 0x0007e40000100a00 */
[----:B---3--:R-:W3:Y:S01]  /*8f2b0*/  LDL.LU.64 R246, [R1+0x46c0] ;  /* 0x0046c00001f67983 */ /* 0x008ee20000300a00 */
[----:B------:R-:W3:Y:S02]  /*8f2c0*/  LDL.LU.64 R244, [R1+0x46b8] ;  /* 0x0046b80001f47983 */ /* 0x000ee40000300a00 */
        /* <DEDUP_REMOVED lines=12> */
[C---:B----4-:R-:W-:Y:S08]  /*8f390*/  HMMA.1688.F32.TF32 R16, R216.reuse, R56, R160 ;  /* 0x00000038d810723c */ /* 0x050ff000000810a0 */
[C---:B-1----:R-:W-:Y:S08]  /*8f3a0*/  HMMA.1688.F32.TF32 R12, R216.reuse, R52, R168 ;  /* 0x00000034d80c723c */ /* 0x042ff000000810a8 */
[C---:B------:R-:W-:Y:S07]  /*8f3b0*/  HMMA.1688.F32.TF32 R8, R216.reuse, R48, R172 ;  /* 0x00000030d808723c */ /* 0x040fee00000810ac */
[----:B------:R-:W-:Y:S01]  /*8f3c0*/  STL.64 [R1+0x2fd0], R16 ;  /* 0x002fd01001007387 */ /* 0x000fe20000100a00 */
[----:B------:R1:W-:Y:S07]  /*8f3d0*/  STL.64 [R1+0x2fd8], R18 ;  /* 0x002fd81201007387 */ /* 0x0003ee0000100a00 */
[----:B------:R-:W-:Y:S02]  /*8f3e0*/  STL.64 [R1+0x2fc0], R12 ;  /* 0x002fc00c01007387 */ /* 0x000fe40000100a00 */
[----:B------:R4:W-:Y:S06]  /*8f3f0*/  STL.64 [R1+0x2fc8], R14 ;  /* 0x002fc80e01007387 */ /* 0x0009ec0000100a00 */
[----:B------:R-:W-:Y:S01]  /*8f400*/  STL.64 [R1+0x2fb0], R8 ;  /* 0x002fb00801007387 */ /* 0x000fe20000100a00 */
[----:B------:R4:W-:Y:S01]  /*8f410*/  STL.64 [R1+0x2fb8], R10 ;  /* 0x002fb80a01007387 */ /* 0x0009e20000100a00 */
[C---:B-1----:R-:W-:Y:S08]  /*8f420*/  HMMA.1688.F32.TF32 R16, R216.reuse, R44, R176 ;  /* 0x0000002cd810723c */ /* 0x042ff000000810b0 */
[C---:B----4-:R-:W-:Y:S08]  /*8f430*/  HMMA.1688.F32.TF32 R12, R216.reuse, R40, R180 ;  /* 0x00000028d80c723c */ /* 0x050ff000000810b4 */
        /* <DEDUP_REMOVED lines=8> */
[----:B----4-:R-:W-:Y:S08]  /*8f4c0*/  HMMA.1688.F32.TF32 R12, R216, R156, R192 ;  /* 0x0000009cd80c723c */ /* 0x010ff000000810c0 */
        /* <DEDUP_REMOVED lines=15> */
[----:B------:R4:W-:Y:S02]  /*8f5c0*/  STL.64 [R1+0x2f68], R10 ;  /* 0x002f680a01007387 */ /* 0x0009e40000100a00 */
[C---:B----4-:R-:W-:Y:S05]  /*8f5d0*/  HMMA.1688.F32.TF32 R8, R164.reuse, R136, R212 ;  /* 0x00000088a408723c */ /* 0x050fea00000810d4 */
[----:B------:R-:W-:Y:S01]  /*8f5e0*/  STL.64 [R1+0x2f50], R16 ;  /* 0x002f501001007387 */ /* 0x000fe20000100a00 */
[----:B------:R4:W-:Y:S07]  /*8f5f0*/  STL.64 [R1+0x2f58], R18 ;  /* 0x002f581201007387 */ /* 0x0009ee0000100a00 */
[----:B------:R-:W-:Y:S02]  /*8f600*/  STL.64 [R1+0x2f40], R12 ;  /* 0x002f400c01007387 */ /* 0x000fe40000100a00 */
[----:B------:R1:W-:Y:S01]  /*8f610*/  STL.64 [R1+0x2f48], R14 ;  /* 0x002f480e01007387 */ /* 0x0003e20000100a00 */
[C---:B----4-:R-:W-:Y:S08]  /*8f620*/  HMMA.1688.F32.TF32 R16, R164.reuse, R132, R220 ;  /* 0x00000084a410723c */ /* 0x050ff000000810dc */
        /* <DEDUP_REMOVED lines=14> */
[----:B------:R-:W-:Y:S02]  /*8f710*/  STL.64 [R1+0x2ef8], R18 ;  /* 0x002ef81201007387 */ /* 0x000fe40000100a00 */
[----:B------:R-:W4:Y:S05]  /*8f720*/  LDL.LU R228, [R1+0x1040] ;  /* 0x0010400001e47983 */ /* 0x000f2a0000300800 */
[----:B------:R-:W-:Y:S01]  /*8f730*/  STL.64 [R1+0x2ee0], R12 ;  /* 0x002ee00c01007387 */ /* 0x000fe20000100a00 */
[----:B------:R-:W-:Y:S07]  /*8f740*/  STL.64 [R1+0x2ee8], R14 ;  /* 0x002ee80e01007387 */ /* 0x000fee0000100a00 */
[----:B------:R1:W-:Y:S01]  /*8f750*/  STL.64 [R1+0x2ed0], R8 ;  /* 0x002ed00801007387 */ /* 0x0003e20000100a00 */
[----:B------:R1:W-:Y:S02]  /*8f760*/  STL.64 [R1+0x2ed8], R10 ;  /* 0x002ed80a01007387 */ /* 0x0003e40000100a00 */
        /* <DEDUP_REMOVED lines=99> */
[C---:B--2---:R-:W-:Y:S11]  /*8fda0*/  HMMA.1688.F32.TF32 R28, R164.reuse, R108, R28 ;  /* 0x0000006ca41c723c */ /* 0x044ff6000008101c */
[----:B------:R-:W-:Y:S11]  /*8fdb0*/  @!UPT UIADD3 URZ, URZ, URZ, URZ ;  /* 0x0000003f3f3ff290 */ /* 0x000ff6000fffe03f */
[----:B------:R-:W-:Y:S01]  /*8fdc0*/  @!UPT UIADD3 URZ, URZ, URZ, URZ ;  /* 0x0000003f3f3ff290 */ /* 0x000fe2000fffe03f */
[----:B------:R-:W-:Y:S01]  /*8fdd0*/  STL.64 [R1+0x2ec0], R28 ;  /* 0x002ec01c01007387 */ /* 0x000fe20000100a00 */
[----:B------:R1:W-:Y:S02]  /*8fde0*/  STL.64 [R1+0x2ec8], R30 ;  /* 0x002ec81e01007387 */ /* 0x0003e40000100a00 */
[C---:B-1----:R-:W-:Y:S08]  /*8fdf0*/  HMMA.1688.F32.TF32 R28, R164.reuse, R104, R24 ;  /* 0x00000068a41c723c */ /* 0x042ff00000081018 */
[C---:B---3--:R-:W-:Y:S08]  /*8fe00*/  HMMA.1688.F32.TF32 R24, R164.reuse, R100, R20 ;  /* 0x00000064a418723c */ /* 0x048ff00000081014 */
        /* <DEDUP_REMOVED lines=54> */
[C---:B----4-:R-:W-:Y:S01]  /*90170*/  HMMA.1688.F32.TF32 R8, R216.reuse, R152, R228 ;  /* 0x00000098d808723c */ /* 0x050fe200000810e4 */
        /* <DEDUP_REMOVED lines=11> */
[C---:B---3--:R-:W-:Y:S01]  /*90230*/  HMMA.1688.F32.TF32 R8, R216.reuse, R144, R236 ;  /* 0x00000090d808723c */ /* 0x048fe200000810ec */
[----:B------:R-:W-:Y:S11]  /*90240*/  STL.64 [R1+0x46b0], R146 ;  /* 0x0046b09201007387 */ /* 0x000ff60000100a00 */
[----:B------:R-:W-:Y:S03]  /*90250*/  @!UPT UIADD3 URZ, URZ, URZ, URZ ;  /* 0x0000003f3f3ff290 */ /* 0x000fe6000fffe03f */
[----:B------:R-:W-:Y:S01]  /*90260*/  STL.64 [R1+0x2d80], R12 ;  /* 0x002d800c01007387 */ /* 0x000fe20000100a00 */
[----:B------:R-:W-:Y:S02]  /*90270*/  STL.64 [R1+0x2d88], R14 ;  /* 0x002d880e01007387 */ /* 0x000fe40000100a00 */
[----:B------:R-:W-:Y:S05]  /*90280*/  STL.64 [R1+0x46a8], R144 ;  /* 0x0046a89001007387 */ /* 0x000fea0000100a00 */
[----:B------:R-:W-:Y:S01]  /*90290*/  STL.64 [R1+0x2d70], R8 ;  /* 0x002d700801007387 */ /* 0x000fe20000100a00 */
[----:B------:R2:W-:Y:S02]  /*902a0*/  STL.64 [R1+0x2d78], R10 ;  /* 0x002d780a01007387 */ /* 0x0005e40000100a00 */
[C---:B--2---:R-:W-:Y:S02]  /*902b0*/  HMMA.1688.F32.TF32 R8, R216.reuse, R140, R248 ;  /* 0x0000008cd808723c */ /* 0x044fe400000810f8 */
[----:B------:R-:W2:Y:S11]  /*902c0*/  LDL.LU R248, [R1+0xdb0] ;  /* 0x000db00001f87983 */ /* 0x000eb60000300800 */
[----:B------:R-:W-:Y:S10]  /*902d0*/  @!UPT UIADD3 URZ, URZ, URZ, URZ ;  /* 0x0000003f3f3ff290 */ /* 0x000ff4000fffe03f */
        /* <DEDUP_REMOVED lines=105> */
[----:B------:R-:W-:Y:S02]  /*90970*/  STL.64 [R1+0x46a0], R142 ;  /* 0x0046a08e01007387 */ /* 0x000fe40000100a00 */
[----:B------:R1:W-:Y:S02]  /*90980*/  STL.64 [R1+0x4698], R140 ;  /* 0x0046988c01007387 */ /* 0x0003e40000100a00 */
[----:B-1----:R-:W2:Y:S01]  /*90990*/  LDL.LU R140, [R1+0x1000] ;  /* 0x00100000018c7983 */ /* 0x002ea20000300800 */
[----:B------:R-:W2:Y:S02]  /*909a0*/  LDL.LU R141, [R1+0x1004] ;  /* 0x00100400018d7983 */ /* 0x000ea40000300800 */
[----:B------:R-:W2:Y:S02]  /*909b0*/  LDL.LU R142, [R1+0x1008] ;  /* 0x00100800018e7983 */ /* 0x000ea40000300800 */
[----:B------:R-:W2:Y:S01]  /*909c0*/  LDL.LU R143, [R1+0x100c] ;  /* 0x00100c00018f7983 */ /* 0x000ea20000300800 */
[----:B------:R-:W-:Y:S01]  /*909d0*/  STL.64 [R1+0x4690], R138 ;  /* 0x0046908a01007387 */ /* 0x000fe20000100a00 */
[----:B------:R1:W-:Y:S01]  /*909e0*/  STL.64 [R1+0x4688], R136 ;  /* 0x0046888801007387 */ /* 0x0003e20000100a00 */
[C---:B---3--:R-:W-:Y:S08]  /*909f0*/  HMMA.1688.F32.TF32 R8, R216.reuse, R108, R8 ;  /* 0x0000006cd808723c */ /* 0x048ff00000081008 */
[C---:B----4-:R-:W-:Y:S08]  /*90a00*/  HMMA.1688.F32.TF32 R12, R216.reuse, R112, R12 ;  /* 0x00000070d80c723c */ /* 0x050ff0000008100c */
[C---:B------:R-:W-:Y:S08]  /*90a10*/  HMMA.1688.F32.TF32 R16, R216.reuse, R116, R16 ;  /* 0x00000074d810723c */ /* 0x040ff00000081010 */
[C---:B--2---:R-:W-:Y:S08]  /*90a20*/  HMMA.1688.F32.TF32 R24, R216.reuse, R124, R24 ;  /* 0x0000007cd818723c */ /* 0x044ff00000081018 */
[C---:B------:R-:W-:Y:S08]  /*90a30*/  HMMA.1688.F32.TF32 R28, R216.reuse, R128, R28 ;  /* 0x00000080d81c723c */ /* 0x040ff0000008101c */
[C---:B------:R-:W-:Y:S08]  /*90a40*/  HMMA.1688.F32.TF32 R20, R216.reuse, R120, R20 ;  /* 0x00000078d814723c */ /* 0x040ff00000081014 */
[C---:B------:R-:W-:Y:S08]  /*90a50*/  HMMA.1688.F32.TF32 R140, R216.reuse, R136, R140 ;  /* 0x00000088d88c723c */ /* 0x040ff0000008108c */
[C---:B-1----:R-:W-:Y:S11]  /*90a60*/  HMMA.1688.F32.TF32 R136, R216.reuse, R132, R144 ;  /* 0x00000084d888723c */ /* 0x042ff60000081090 */
        /* <DEDUP_REMOVED lines=82> */
[----:B------:R-:W2:Y:S02]  /*90f90*/  LDL.LU R236, [R1] ;  /* 0x0000000001ec7983 */ /* 0x000ea40000300800 */
        /* <DEDUP_REMOVED lines=139> */
[----:B--2---:R2:W5:Y:S01]  /*91850*/  LDL.LU.64 R142, [R1+0x46a0] ;  /* 0x0046a000018e7983 */ /* 0x0045620000300a00 */
        /* <DEDUP_REMOVED lines=20> */
[C---:B----4-:R-:W-:Y:S08]  /*919a0*/  HMMA.1688.F32.TF32 R12, R164.reuse, R104, R12 ;  /* 0x00000068a40c723c */ /* 0x050ff0000008100c */
[C---:B------:R-:W-:Y:S08]  /*919b0*/  HMMA.1688.F32.TF32 R8, R164.reuse, R100, R8 ;  /* 0x00000064a408723c */ /* 0x040ff00000081008 */
[C---:B--2---:R-:W-:Y:S11]  /*919c0*/  HMMA.1688.F32.TF32 R248, R164.reuse, R132, R248 ;  /* 0x00000084a4f8723c */ /* 0x044ff600000810f8 */
[----:B------:R-:W-:Y:S11]  /*919d0*/  @!UPT UIADD3 URZ, URZ, URZ, URZ ;  /* 0x0000003f3f3ff290 */ /* 0x000ff6000fffe03f */
[----:B------:R-:W-:Y:S01]  /*919e0*/  @!UPT UIADD3 URZ, URZ, URZ, URZ ;  /* 0x0000003f3f3ff290 */ /* 0x000fe2000fffe03f */
[----:B------:R-:W-:Y:S01]  /*919f0*/  STL.64 [R1+0x2b60], R248 ;  /* 0x002b60f801007387 */ /* 0x000fe20000100a00 */
[----:B------:R2:W-:Y:S03]  /*91a00*/  STL.64 [R1+0x2b68], R250 ;  /* 0x002b68fa01007387 */ /* 0x0005e60000100a00 */
[----:B--2---:R-:W2:Y:S01]  /*91a10*/  LDL.LU.64 R250, [R1+0x4670] ;  /* 0x0046700001fa7983 */ /* 0x004ea20000300a00 */
[----:B------:R-:W4:Y:S02]  /*91a20*/  LDL.LU.64 R248, [R1+0x4668] ;  /* 0x0046680001f87983 */ /* 0x000f240000300a00 */
[----:B------:R-:W-:Y:S02]  /*91a30*/  STL.64 [R1+0x2b50], R240 ;  /* 0x002b50f001007387 */ /* 0x000fe40000100a00 */
[----:B------:R1:W-:Y:S02]  /*91a40*/  STL.64 [R1+0x2b58], R242 ;  /* 0x002b58f201007387 */ /* 0x0003e40000100a00 */
[C---:B-1----:R-:W-:Y:S11]  /*91a50*/  HMMA.1688.F32.TF32 R240, R164.reuse, R124, R244 ;  /* 0x0000007ca4f0723c */ /* 0x042ff600000810f4 */
        /* <DEDUP_REMOVED lines=17> */
[C---:B---3--:R-:W-:Y:S08]  /*91b70*/  HMMA.1688.F32.TF32 R12, R164.reuse, R92, R168 ;  /* 0x0000005ca40c723c */ /* 0x048ff000000810a8 */
        /* <DEDUP_REMOVED lines=45> */
[----:B------:R-:W-:Y:S01]  /*91e50*/  HMMA.1688.F32.TF32 R8, R164, R156, R236 ;  /* 0x0000009ca408723c */ /* 0x000fe200000810ec */
[----:B------:R-:W-:Y:S04]  /*91e60*/  LDS R164, [R3+0x18300] ;  /* 0x0183000003a47984 */ /* 0x000fe80000000800 */
[----:B------:R-:W-:Y:S04]  /*91e70*/  LDS R166, [R3+0x1a300] ;  /* 0x01a3000003a67984 */ /* 0x000fe80000000800 */
[----:B------:R-:W-:Y:S04]  /*91e80*/  LDS R165, [R4+0x18300] ;  /* 0x0183000004a57984 */ /* 0x000fe80000000800 */
[----:B------:R-:W1:Y:S04]  /*91e90*/  LDS R167, [R4+0x1a300] ;  /* 0x01a3000004a77984 */ /* 0x000e680000000800 */
[----:B------:R-:W-:Y:S01]  /*91ea0*/  STL.64 [R1+0x29e0], R16 ;  /* 0x0029e01001007387 */ /* 0x000fe20000100a00 */
[----:B------:R-:W-:Y:S02]  /*91eb0*/  STL.64 [R1+0x29e8], R18 ;  /* 0x0029e81201007387 */ /* 0x000fe40000100a00 */
[----:B------:R-:W3:Y:S02]  /*91ec0*/  LDL.LU R232, [R1+0x80] ;  /* 0x0000800001e87983 */ /* 0x000ee40000300800 */
[----:B------:R-:W-:Y:S01]  /*91ed0*/  STL.64 [R1+0x29d0], R12 ;  /* 0x0029d00c01007387 */ /* 0x000fe20000100a00 */
[----:B------:R-:W-:Y:S01]  /*91ee0*/  STL.64 [R1+0x29d8], R14 ;  /* 0x0029d80e01007387 */ /* 0x000fe20000100a00 */
[----:B------:R1:W-:Y:S02]  /*91ef0*/  STL.64 [R1+0x2380], R8 ;  /* 0x0023800801007387 */ /* 0x0003e40000100a00 */
[----:B------:R1:W-:Y:S02]  /*91f00*/  STL.64 [R1+0x2388], R10 ;  /* 0x0023880a01007387 */ /* 0x0003e40000100a00 */
[----:B------:R-:W3:Y:S01]  /*91f10*/  LDL.LU R233, [R1+0x84] ;  /* 0x0000840001e97983 */ /* 0x000ee20000300800 */
[----:B------:R-:W3:Y:S01]  /*91f20*/  LDL.LU R234, [R1+0x88] ;  /* 0x0000880001ea7983 */ /* 0x000ee20000300800 */
[----:B----4-:R-:W-:-:S03]  /*91f30*/  IMAD.MOV.U32 R235, RZ, RZ, R248 ;  /* 0x000000ffffeb7224 */ /* 0x010fc600078e00f8 */
[----:B------:R-:W4:Y:S01]  /*91f40*/  LDL.LU R248, [R1+0x4664] ;  /* 0x0046640001f87983 */ /* 0x000f220000300800 */
[----:B------:R-:W3:Y:S02]  /*91f50*/  LDL.LU R228, [R1+0x90] ;  /* 0x0000900001e47983 */ /* 0x000ee40000300800 */
[----:B--2---:R-:W-:Y:S02]  /*91f60*/  IMAD.MOV.U32 R229, RZ, RZ, R251 ;  /* 0x000000ffffe57224 */ /* 0x004fe400078e00fb */
[----:B------:R-:W-:Y:S01]  /*91f70*/  IMAD.MOV.U32 R230, RZ, RZ, R250 ;  /* 0x000000ffffe67224 */ /* 0x000fe200078e00fa */
[----:B------:R-:W2:Y:S01]  /*91f80*/  LDL.LU R251, [R1+0x4660] ;  /* 0x0046600001fb7983 */ /* 0x000ea20000300800 */
[----:B------:R-:W2:Y:S01]  /*91f90*/  LDL.LU R250, [R1+0x465c] ;  /* 0x00465c0001fa7983 */ /* 0x000ea20000300800 */
[----:B------:R-:W-:Y:S02]  /*91fa0*/  MOV R231, R249 ;  /* 0x000000f900e77202 */ /* 0x000fe40000000f00 */
[----:B------:R-:W2:Y:S01]  /*91fb0*/  LDL.LU R249, [R1+0x4658] ;  /* 0x0046580001f97983 */ /* 0x000ea20000300800 */
[----:B------:R-:W2:Y:S02]  /*91fc0*/  LDL.LU R224, [R1+0xa0] ;  /* 0x0000a00001e07983 */ /* 0x000ea40000300800 */
[----:B------:R-:W2:Y:S02]  /*91fd0*/  LDL.LU R225, [R1+0xa4] ;  /* 0x0000a40001e17983 */ /* 0x000ea40000300800 */
[----:B------:R-:W2:Y:S02]  /*91fe0*/  LDL.LU R226, [R1+0xa8] ;  /* 0x0000a80001e27983 */ /* 0x000ea40000300800 */
[----:B----4-:R-:W-:-:S02]  /*91ff0*/  IMAD.MOV.U32 R227, RZ, RZ, R248 ;  /* 0x000000ffffe37224 */ /* 0x010fc400078e00f8 */
[----:B------:R-:W4:Y:S01]  /*92000*/  LDL.LU R248, [R1+0x4654] ;  /* 0x0046540001f87983 */ /* 0x000f220000300800 */
[----:B------:R-:W2:Y:S02]  /*92010*/  LDL.LU R212, [R1+0xc0] ;  /* 0x0000c00001d47983 */ /* 0x000ea40000300800 */
[----:B------:R-:W2:Y:S02]  /*92020*/  LDL.LU R213, [R1+0xc4] ;  /* 0x0000c40001d57983 */ /* 0x000ea40000300800 */
[----:B------:R-:W2:Y:S01]  /*92030*/  LDL.LU R214, [R1+0xc8] ;  /* 0x0000c80001d67983 */ /* 0x000ea20000300800 */
[----:B------:R-:W2:Y:S01]  /*92040*/  LDL.LU R215, [R1+0xcc] ;  /* 0x0000cc0001d77983 */ /* 0x000ea20000300800 */
[----:B------:R-:W2:Y:S02]  /*92050*/  LDL.LU R208, [R1+0xd0] ;  /* 0x0000d00001d07983 */ /* 0x000ea40000300800 */
[----:B------:R-:W2:Y:S02]  /*92060*/  LDL.LU R209, [R1+0xd4] ;  /* 0x0000d40001d17983 */ /* 0x000ea40000300800 */
[----:B------:R-:W2:Y:S02]  /*92070*/  LDL.LU R210, [R1+0xd8] ;  /* 0x0000d80001d27983 */ /* 0x000ea40000300800 */
[----:B----4-:R-:W-:-:S02]  /*92080*/  IMAD.MOV.U32 R211, RZ, RZ, R248 ;  /* 0x000000ffffd37224 */ /* 0x010fc400078e00f8 */
        /* <DEDUP_REMOVED lines=77> */
[----:B------:R-:W-:Y:S02]  /*92560*/  IMAD.MOV.U32 R221, RZ, RZ, R250 ;  /* 0x000000ffffdd7224 */ /* 0x000fe400078e00fa */
[----:B------:R-:W-:Y:S02]  /*92570*/  IMAD.MOV.U32 R222, RZ, RZ, R251 ;  /* 0x000000ffffde7224 */ /* 0x000fe400078e00fb */
[----:B----4-:R-:W-:Y:S02]  /*92580*/  IMAD.MOV.U32 R203, RZ, RZ, R248 ;  /* 0x000000ffffcb7224 */ /* 0x010fe400078e00f8 */
        /* <DEDUP_REMOVED lines=9> */
[C---:B---3--:R-:W-:Y:S08]  /*92620*/  HMMA.1688.F32.TF32 R8, R216.reuse, R120, R8 ;  /* 0x00000078d808723c */ /* 0x048ff00000081008 */
        /* <DEDUP_REMOVED lines=9> */
[----:B------:R1:W-:Y:S02]  /*926c0*/  STL.64 [R1+0x2378], R250 ;  /* 0x002378fa01007387 */ /* 0x0003e40000100a00 */
[C---:B-1----:R-:W-:Y:S08]  /*926d0*/  HMMA.1688.F32.TF32 R248, R216.reuse, R148, R240 ;  /* 0x00000094d8f8723c */ /* 0x042ff000000810f0 */
        /* <DEDUP_REMOVED lines=56> */
[C---:B--2---:R-:W-:Y:S07]  /*92a60*/  HMMA.1688.F32.TF32 R8, R216.reuse, R60, R224 ;  /* 0x0000003cd808723c */ /* 0x044fee00000810e0 */
        /* <DEDUP_REMOVED lines=124> */
[C---:B------:R-:W-:Y:S08]  /*93230*/  HMMA.1688.F32.TF32 R28, R216.reuse, R32, R28 ;  /* 0x00000020d81c723c */ /* 0x040ff0000008101c */
[----:B------:R-:W-:Y:S08]  /*93240*/  HMMA.1688.F32.TF32 R24, R216, R156, R24 ;  /* 0x0000009cd818723c */ /* 0x000ff00000081018 */
[C---:B---3--:R-:W-:Y:S08]  /*93250*/  HMMA.1688.F32.TF32 R20, R164.reuse, R152, R20 ;  /* 0x00000098a414723c */ /* 0x048ff00000081014 */
[C---:B----4-:R-:W-:Y:S08]  /*93260*/  HMMA.1688.F32.TF32 R12, R164.reuse, R144, R12 ;  /* 0x00000090a40c723c */ /* 0x050ff0000008100c */
[C---:B------:R-:W-:Y:S08]  /*93270*/  HMMA.1688.F32.TF32 R8, R164.reuse, R140, R8 ;  /* 0x0000008ca408723c */ /* 0x040ff00000081008 */
[----:B------:R-:W-:Y:S01]  /*93280*/  HMMA.1688.F32.TF32 R16, R164, R148, R16 ;  /* 0x00000094a410723c */ /* 0x000fe20000081010 */
[----:B------:R-:W-:Y:S01]  /*93290*/  STL.64 [R1+0x2820], R248 ;  /* 0x002820f801007387 */ /* 0x000fe20000100a00 */
[----:B------:R1:W-:Y:S06]  /*932a0*/  STL.64 [R1+0x2828], R250 ;  /* 0x002828fa01007387 */ /* 0x0003ec0000100a00 */
[C---:B-1----:R-:W-:Y:S08]  /*932b0*/  HMMA.1688.F32.TF32 R248, R216.reuse, R40, R240 ;  /* 0x00000028d8f8723c */ /* 0x042ff000000810f0 */
[----:B------:R-:W-:Y:S01]  /*932c0*/  HMMA.1688.F32.TF32 R240, R216, R36, R244 ;  /* 0x00000024d8f0723c */ /* 0x000fe200000810f4 */
[----:B------:R-:W-:Y:S04]  /*932d0*/  LDS R216, [R3+0x18380] ;  /* 0x0183800003d87984 */ /* 0x000fe80000000800 */
[----:B------:R-:W-:Y:S04]  /*932e0*/  LDS R218, [R3+0x1a380] ;  /* 0x01a3800003da7984 */ /* 0x000fe80000000800 */
[----:B------:R-:W-:Y:S04]  /*932f0*/  LDS R217, [R4+0x18380] ;  /* 0x0183800004d97984 */ /* 0x000fe80000000800 */
[----:B------:R-:W1:Y:S04]  /*93300*/  LDS R219, [R4+0x1a380] ;  /* 0x01a3800004db7984 */ /* 0x000e680000000800 */
[----:B------:R-:W-:Y:S01]  /*93310*/  STL.64 [R1+0x2810], R248 ;  /* 0x002810f801007387 */ /* 0x000fe20000100a00 */
[----:B------:R-:W-:Y:S05]  /*93320*/  STL.64 [R1+0x2818], R250 ;  /* 0x002818fa01007387 */ /* 0x000fea0000100a00 */
        /* <DEDUP_REMOVED lines=152> */
[----:B------:R-:W1:Y:S02]  /*93cb0*/  LDL.LU R168, [R1+0x1a0] ;  /* 0x0001a00001a87983 */ /* 0x000e640000300800 */
[----:B------:R-:W1:Y:S01]  /*93cc0*/  LDL.LU R169, [R1+0x1a4] ;  /* 0x0001a40001a97983 */ /* 0x000e620000300800 */
[----:B------:R-:W1:Y:S01]  /*93cd0*/  LDL.LU R170, [R1+0x1a8] ;  /* 0x0001a80001aa7983 */ /* 0x000e620000300800 */
[----:B------:R-:W1:Y:S02]  /*93ce0*/  LDL.LU R171, [R1+0x1ac] ;  /* 0x0001ac0001ab7983 */ /* 0x000e640000300800 */
        /* <DEDUP_REMOVED lines=25> */
[----:B------:R4:W-:Y:S02]  /*93e80*/  STL.64 [R1+0x2698], R250 ;  /* 0x002698fa01007387 */ /* 0x0009e40000100a00 */
[----:B------:R-:W-:Y:S02]  /*93e90*/  STL.64 [R1+0x2680], R240 ;  /* 0x002680f001007387 */ /* 0x000fe40000100a00 */
[----:B------:R2:W-:Y:S01]  /*93ea0*/  STL.64 [R1+0x2688], R242 ;  /* 0x002688f201007387 */ /* 0x0005e20000100a00 */
[C---:B----4-:R-:W-:Y:S08]  /*93eb0*/  HMMA.1688.F32.TF32 R248, R164.reuse, R56, R244 ;  /* 0x00000038a4f8723c */ /* 0x050ff000000810f4 */
[C---:B------:R-:W-:Y:S08]  /*93ec0*/  HMMA.1688.F32.TF32 R244, R164.reuse, R52, R28 ;  /* 0x00000034a4f4723c */ /* 0x040ff0000008101c */
[C---:B--2---:R-:W-:Y:S08]  /*93ed0*/  HMMA.1688.F32.TF32 R240, R164.reuse, R48, R24 ;  /* 0x00000030a4f0723c */ /* 0x044ff00000081018 */
[C---:B------:R-:W-:Y:S08]  /*93ee0*/  HMMA.1688.F32.TF32 R28, R164.reuse, R44, R20 ;  /* 0x0000002ca41c723c */ /* 0x040ff00000081014 */
[C---:B------:R-:W-:Y:S08]  /*93ef0*/  HMMA.1688.F32.TF32 R24, R164.reuse, R40, R16 ;  /* 0x00000028a418723c */ /* 0x040ff00000081010 */
[C---:B------:R-:W-:Y:S08]  /*93f00*/  HMMA.1688.F32.TF32 R20, R164.reuse, R36, R12 ;  /* 0x00000024a414723c */ /* 0x040ff0000008100c */
[C---:B------:R-:W-:Y:S08]  /*93f10*/  HMMA.1688.F32.TF32 R16, R164.reuse, R32, R8 ;  /* 0x00000020a410723c */ /* 0x040ff00000081008 */
[----:B------:R-:W-:Y:S08]  /*93f20*/  HMMA.1688.F32.TF32 R12, R164, R156, R160 ;  /* 0x0000009ca40c723c */ /* 0x000ff000000810a0 */
        /* <DEDUP_REMOVED lines=66> */
[----:B------:R-:W-:Y:S02]  /*94350*/  STL.64 [R1+0x2538], R18 ;  /* 0x0025381201007387 */ /* 0x000fe40000100a00 */
[----:B------:R-:W2:Y:S05]  /*94360*/  LDL.LU R232, [R1+0x700] ;  /* 0x0007000001e87983 */ /* 0x000eaa0000300800 */
[----:B------:R-:W-:Y:S01]  /*94370*/  STL.64 [R1+0x2520], R12 ;  /* 0x0025200c01007387 */ /* 0x000fe20000100a00 */
[----:B------:R-:W-:Y:S07]  /*94380*/  STL.64 [R1+0x2528], R14 ;  /* 0x0025280e01007387 */ /* 0x000fee0000100a00 */
        /* <DEDUP_REMOVED lines=111> */
[----:B------:R3:W-:Y:S05]  /*94a80*/  STL.64 [R1+0x24b8], R14 ;  /* 0x0024b80e01007387 */ /* 0x0007ea0000100a00 */
        /* <DEDUP_REMOVED lines=40> */
[----:B------:R-:W-:Y:S02]  /*94d10*/  STL.64 [R1+0x2418], R18 ;  /* 0x0024181201007387 */ /* 0x000fe40000100a00 */
[----:B------:R-:W-:Y:S05]  /*94d20*/  STL.64 [R1+0x4638], R138 ;  /* 0x0046388a01007387 */ /* 0x000fea0000100a00 */
[----:B------:R-:W-:Y:S01]  /*94d30*/  STL.64 [R1+0x2400], R12 ;  /* 0x0024000c01007387 */ /* 0x000fe20000100a00 */
[----:B------:R-:W-:Y:S01]  /*94d40*/  STL.64 [R1+0x2408], R14 ;  /* 0x0024080e01007387 */ /* 0x000fe20000100a00 */
[----:B------:R-:W-:Y:S08]  /*94d50*/  STL.64 [R1+0x4630], R136 ;  /* 0x0046308801007387 */ /* 0x000ff00000100a00 */
[----:B------:R-:W-:Y:S01]  /*94d60*/  STL.64 [R1+0x23f0], R8 ;  /* 0x0023f00801007387 */ /* 0x000fe20000100a00 */
[----:B------:R2:W-:Y:S02]  /*94d70*/  STL.64 [R1+0x23f8], R10 ;  /* 0x0023f80a01007387 */ /* 0x0005e40000100a00 */
[C---:B--2---:R-:W-:Y:S01]  /*94d80*/  HMMA.1688.F32.TF32 R8, R164.reuse, R132, R228 ;  /* 0x00000084a408723c */ /* 0x044fe200000810e4 */
[----:B------:R-:W-:Y:S01]  /*94d90*/  STL.64 [R1+0x4628], R134 ;  /* 0x0046288601007387 */ /* 0x000fe20000100a00 */
[----:B------:R-:W-:Y:S06]  /*94da0*/  STL.64 [R1+0x4620], R132 ;  /* 0x0046208401007387 */ /* 0x000fec0000100a00 */
[C---:B------:R-:W-:Y:S11]  /*94db0*/  HMMA.1688.F32.TF32 R12, R164.reuse, R128, R232 ;  /* 0x00000080a40c723c */ /* 0x040ff600000810e8 */
[----:B------:R-:W-:Y:S04]  /*94dc0*/  @!UPT UIADD3 URZ, URZ, URZ, URZ ;  /* 0x0000003f3f3ff290 */ /* 0x000fe8000fffe03f */
[----:B------:R-:W-:Y:S01]  /*94dd0*/  STL.64 [R1+0x23e0], R8 ;  /* 0x0023e00801007387 */ /* 0x000fe20000100a00 */
[----:B------:R2:W-:Y:S02]  /*94de0*/  STL.64 [R1+0x23e8], R10 ;  /* 0x0023e80a01007387 */ /* 0x0005e40000100a00 */
[----:B------:R-:W1:Y:S01]  /*94df0*/  LDL.LU R228, [R1+0x160] ;  /* 0x0001600001e47983 */ /* 0x000e620000300800 */
[C---:B--2---:R-:W-:Y:S04]  /*94e00*/  HMMA.1688.F32.TF32 R8, R164.reuse, R124, R236 ;  /* 0x0000007ca408723c */ /* 0x044fe800000810ec */
[----:B------:R-:W-:Y:S01]  /*94e10*/  STL.64 [R1+0x23d0], R12 ;  /* 0x0023d00c01007387 */ /* 0x000fe20000100a00 */
[----:B------:R-:W-:Y:S11]  /*94e20*/  STL.64 [R1+0x23d8], R14 ;  /* 0x0023d80e01007387 */ /* 0x000ff60000100a00 */
[----:B------:R-:W-:Y:S07]  /*94e30*/  @!UPT UIADD3 URZ, URZ, URZ, URZ ;  /* 0x0000003f3f3ff290 */ /* 0x000fee000fffe03f */
        /* <DEDUP_REMOVED lines=110> */
[C---:B------:R-:W-:Y:S08]  /*95520*/  HMMA.1688.F32.TF32 R240, R164.reuse, R116, R240 ;  /* 0x00000074a4f0723c */ /* 0x040ff000000810f0 */
[C---:B---3--:R-:W-:Y:S07]  /*95530*/  HMMA.1688.F32.TF32 R136, R164.reuse, R112, R244 ;  /* 0x00000070a488723c */ /* 0x048fee00000810f4 */
[----:B------:R-:W-:Y:S01]  /*95540*/  STL.64 [R1+0x22f0], R132 ;  /* 0x0022f08401007387 */ /* 0x000fe20000100a00 */
[----:B------:R2:W-:Y:S02]  /*95550*/  STL.64 [R1+0x22f8], R134 ;  /* 0x0022f88601007387 */ /* 0x0005e40000100a00 */
[C---:B--2---:R-:W-:Y:S08]  /*95560*/  HMMA.1688.F32.TF32 R132, R164.reuse, R108, R28 ;  /* 0x0000006ca484723c */ /* 0x044ff0000008101c */
[C---:B------:R-:W-:Y:S08]  /*95570*/  HMMA.1688.F32.TF32 R28, R164.reuse, R104, R24 ;  /* 0x00000068a41c723c */ /* 0x040ff00000081018 */
        /* <DEDUP_REMOVED lines=65> */
[----:B------:R-:W2:Y:S04]  /*95990*/  LDS R167, [R4+0x1a500] ;  /* 0x01a5000004a77984 */ /* 0x000ea80000000800 */
        /* <DEDUP_REMOVED lines=8> */
[----:B------:R-:W2:Y:S11]  /*95a20*/  LDL.LU R236, [R1+0x140] ;  /* 0x0001400001ec7983 */ /* 0x000eb60000300800 */
[----:B------:R-:W-:Y:S03]  /*95a30*/  @!UPT UIADD3 URZ, URZ, URZ, URZ ;  /* 0x0000003f3f3ff290 */ /* 0x000fe6000fffe03f */
[----:B------:R-:W-:Y:S01]  /*95a40*/  STL.64 [R1+0x2160], R12 ;  /* 0x0021600c01007387 */ /* 0x000fe20000100a00 */
[----:B------:R-:W-:Y:S07]  /*95a50*/  STL.64 [R1+0x2168], R14 ;  /* 0x0021680e01007387 */ /* 0x000fee0000100a00 */
[----:B------:R2:W-:Y:S02]  /*95a60*/  STL.64 [R1+0x2130], R8 ;  /* 0x0021300801007387 */ /* 0x0005e40000100a00 */
[----:B------:R3:W-:Y:S01]  /*95a70*/  STL.64 [R1+0x2138], R10 ;  /* 0x0021380a01007387 */ /* 0x0007e20000100a00 */
[----:B------:R-:W2:Y:S01]  /*95a80*/  LDL.LU R237, [R1+0x144] ;  /* 0x0001440001ed7983 */ /* 0x000ea20000300800 */
[----:B------:R-:W2:Y:S02]  /*95a90*/  LDL.LU R238, [R1+0x148] ;  /* 0x0001480001ee7983 */ /* 0x000ea40000300800 */
[----:B------:R-:W2:Y:S02]  /*95aa0*/  LDL.LU R239, [R1+0x14c] ;  /* 0x00014c0001ef7983 */ /* 0x000ea40000300800 */
        /* <DEDUP_REMOVED lines=48> */
[----:B--2---:R-:W2:Y:S01]  /*95db0*/  LDL.LU R8, [R1+0x4a0] ;  /* 0x0004a00001087983 */ /* 0x004ea20000300800 */
[----:B------:R-:W2:Y:S01]  /*95dc0*/  LDL.LU R9, [R1+0x4a4] ;  /* 0x0004a40001097983 */ /* 0x000ea20000300800 */
[----:B---3--:R-:W2:Y:S02]  /*95dd0*/  LDL.LU R10, [R1+0x4a8] ;  /* 0x0004a800010a7983 */ /* 0x008ea40000300800 */
[----:B------:R-:W2:Y:S02]  /*95de0*/  LDL.LU R11, [R1+0x4ac] ;  /* 0x0004ac00010b7983 */ /* 0x000ea40000300800 */
[----:B------:R-:W3:Y:S01]  /*95df0*/  LDL.LU R12, [R1+0x4b0] ;  /* 0x0004b000010c7983 */ /* 0x000ee20000300800 */
[----:B------:R-:W3:Y:S01]  /*95e00*/  LDL.LU R13, [R1+0x4b4] ;  /* 0x0004b400010d7983 */ /* 0x000ee20000300800 */
[----:B------:R-:W3:Y:S02]  /*95e10*/  LDL.LU R14, [R1+0x4b8] ;  /* 0x0004b800010e7983 */ /* 0x000ee40000300800 */
[----:B------:R-:W3:Y:S02]  /*95e20*/  LDL.LU R15, [R1+0x4bc] ;  /* 0x0004bc00010f7983 */ /* 0x000ee40000300800 */
        /* <DEDUP_REMOVED lines=56> */
[----:B------:R-:W-:Y:S01]  /*961b0*/  STL.64 [R1+0x4608], R146 ;  /* 0x0046089201007387 */ /* 0x000fe20000100a00 */
[----:B------:R1:W-:Y:S04]  /*961c0*/  STL.64 [R1+0x4600], R144 ;  /* 0x0046009001007387 */ /* 0x0003e80000100a00 */
[----:B-1----:R-:W3:Y:S01]  /*961d0*/  LDL.LU R144, [R1+0x530] ;  /* 0x0005300001907983 */ /* 0x002ee20000300800 */
        /* <DEDUP_REMOVED lines=8> */
[----:B-1----:R1:W5:Y:S01]  /*96260*/  LDL.LU.64 R138, [R1+0x4638] ;  /* 0x00463800018a7983 */ /* 0x0023620000300a00 */
[----:B------:R-:W2:Y:S02]  /*96270*/  LDL.LU.64 R136, [R1+0x4630] ;  /* 0x0046300001887983 */ /* 0x000ea40000300a00 */
[C---:B--2---:R-:W-:Y:S11]  /*96280*/  HMMA.1688.F32.TF32 R132, R216.reuse, R136, R132 ;  /* 0x00000088d884723c */ /* 0x044ff60000081084 */
[----:B------:R-:W-:Y:S11]  /*96290*/  @!UPT UIADD3 URZ, URZ, URZ, URZ ;  /* 0x0000003f3f3ff290 */ /* 0x000ff6000fffe03f */
[----:B------:R-:W-:Y:S01]  /*962a0*/  @!UPT UIADD3 URZ, URZ, URZ, URZ ;  /* 0x0000003f3f3ff290 */ /* 0x000fe2000fffe03f */
[----:B------:R-:W-:Y:S01]  /*962b0*/  STL.64 [R1+0x2110], R132 ;  /* 0x0021108401007387 */ /* 0x000fe20000100a00 */
[----:B------:R2:W-:Y:S03]  /*962c0*/  STL.64 [R1+0x2118], R134 ;  /* 0x0021188601007387 */ /* 0x0005e60000100a00 */
[----:B--2---:R1:W5:Y:S01]  /*962d0*/  LDL.LU.64 R134, [R1+0x4628] ;  /* 0x0046280001867983 */ /* 0x0043620000300a00 */
[----:B------:R-:W2:Y:S01]  /*962e0*/  LDL.LU.64 R132, [R1+0x4620] ;  /* 0x0046200001847983 */ /* 0x000ea20000300a00 */
[C---:B------:R-:W-:Y:S08]  /*962f0*/  HMMA.1688.F32.TF32 R248, R216.reuse, R128, R248 ;  /* 0x00000080d8f8723c */ /* 0x040ff000000810f8 */
[C---:B------:R-:W-:Y:S08]  /*96300*/  HMMA.1688.F32.TF32 R240, R216.reuse, R124, R240 ;  /* 0x0000007cd8f0723c */ /* 0x040ff000000810f0 */
[C---:B------:R-:W-:Y:S08]  /*96310*/  HMMA.1688.F32.TF32 R28, R216.reuse, R116, R28 ;  /* 0x00000074d81c723c */ /* 0x040ff0000008101c */
[C---:B------:R-:W-:Y:S08]  /*96320*/  HMMA.1688.F32.TF32 R24, R216.reuse, R112, R24 ;  /* 0x00000070d818723c */ /* 0x040ff00000081018 */
[C---:B---3--:R-:W-:Y:S08]  /*96330*/  HMMA.1688.F32.TF32 R20, R216.reuse, R108, R20 ;  /* 0x0000006cd814723c */ /* 0x048ff00000081014 */
        /* <DEDUP_REMOVED lines=8> */
[C---:B--2---:R-:W-:Y:S01]  /*963c0*/  HMMA.1688.F32.TF32 R144, R216.reuse, R120, R244 ;  /* 0x00000078d890723c */ /* 0x044fe200000810f4 */
[----:B------:R-:W-:Y:S01]  /*963d0*/  STL.64 [R1+0x20f0], R248 ;  /* 0x0020f0f801007387 */ /* 0x000fe20000100a00 */
[----:B------:R-:W-:Y:S02]  /*963e0*/  STL.64 [R1+0x20f8], R250 ;  /* 0x0020f8fa01007387 */ /* 0x000fe40000100a00 */
[----:B------:R-:W-:Y:S02]  /*963f0*/  STL.64 [R1+0x20e0], R240 ;  /* 0x0020e0f001007387 */ /* 0x000fe40000100a00 */
[----:B------:R-:W-:Y:S01]  /*96400*/  STL.64 [R1+0x20e8], R242 ;  /* 0x0020e8f201007387 */ /* 0x000fe20000100a00 */
[----:B------:R-:W-:Y:S04]  /*96410*/  LDS R244, [R3+0x18580] ;  /* 0x0185800003f47984 */ /* 0x000fe80000000800 */
[----:B------:R-:W-:Y:S04]  /*96420*/  LDS R246, [R3+0x1a580] ;  /* 0x01a5800003f67984 */ /* 0x000fe80000000800 */
[----:B------:R-:W-:Y:S04]  /*96430*/  LDS R245, [R4+0x18580] ;  /* 0x0185800004f57984 */ /* 0x000fe80000000800 */
[----:B------:R-:W2:Y:S04]  /*96440*/  LDS R247, [R4+0x1a580] ;  /* 0x01a5800004f77984 */ /* 0x000ea80000000800 */
        /* <DEDUP_REMOVED lines=60> */
[----:B---3--:R-:W-:Y:S08]  /*96810*/  HMMA.1688.F32.TF32 R12, R216, R156, R232 ;  /* 0x0000009cd80c723c */ /* 0x008ff000000810e8 */
[----:B----4-:R-:W-:Y:S07]  /*96820*/  HMMA.1688.F32.TF32 R8, R164, R152, R236 ;  /* 0x00000098a408723c */ /* 0x010fee00000810ec */
        /* <DEDUP_REMOVED lines=115> */
[----:B------:R-:W-:Y:S01]  /*96f60*/  MOV R249, R252 ;  /* 0x000000fc00f97202 */ /* 0x000fe20000000f00 */
[----:B------:R-:W-:Y:S01]  /*96f70*/  IMAD.MOV.U32 R250, RZ, RZ, R2 ;  /* 0x000000fffffa7224 */ /* 0x000fe200078e0002 */
[----:B------:R1:W5:Y:S01]  /*96f80*/  LDL.LU R252, [R1+0x4618] ;  /* 0x0046180001fc7983 */ /* 0x0003620000300800 */
[----:B------:R1:W5:Y:S02]  /*96f90*/  LDL.LU R2, [R1+0x4614] ;  /* 0x0046140001027983 */ /* 0x0003640000300800 */
[----:B------:R-:W-:-:S02]  /*96fa0*/  IMAD.MOV.U32 R251, RZ, RZ, R0 ;  /* 0x000000fffffb7224 */ /* 0x000fc400078e0000 */
[----:B------:R1:W5:Y:S01]  /*96fb0*/  LDL.LU R0, [R1+0x4610] ;  /* 0x0046100001007983 */ /* 0x0003620000300800 */
[C---:B--2---:R-:W-:Y:S11]  /*96fc0*/  HMMA.1688.F32.TF32 R144, R164.reuse, R148, R144 ;  /* 0x00000094a490723c */ /* 0x044ff60000081090 */
[----:B------:R-:W-:Y:S11]  /*96fd0*/  @!UPT UIADD3 URZ, URZ, URZ, URZ ;  /* 0x0000003f3f3ff290 */ /* 0x000ff6000fffe03f */
[----:B------:R-:W-:Y:S01]  /*96fe0*/  @!UPT UIADD3 URZ, URZ, URZ, URZ ;  /* 0x0000003f3f3ff290 */ /* 0x000fe2000fffe03f */
[----:B------:R-:W-:Y:S01]  /*96ff0*/  STL.64 [R1+0x1dc0], R144 ;  /* 0x001dc09001007387 */ /* 0x000fe20000100a00 */
[----:B------:R2:W-:Y:S03]  /*97000*/  STL.64 [R1+0x1dc8], R146 ;  /* 0x001dc89201007387 */ /* 0x0005e60000100a00 */
[----:B--2---:R1:W5:Y:S01]  /*97010*/  LDL.LU.64 R146, [R1+0x4608] ;  /* 0x0046080001927983 */ /* 0x0043620000300a00 */
[----:B------:R-:W2:Y:S01]  /*97020*/  LDL.LU.64 R144, [R1+0x4600] ;  /* 0x0046000001907983 */ /* 0x000ea20000300a00 */
        /* <DEDUP_REMOVED lines=35> */
[----:B------:R4:W-:Y:S02]  /*97260*/  STL.64 [R1+0x1a08], R22 ;  /* 0x001a081601007387 */ /* 0x0009e40000100a00 */
[----:B----4-:R-:W4:Y:S01]  /*97270*/  LDL.LU.64 R22, [R1+0x45d8] ;  /* 0x0045d80001167983 */ /* 0x010f220000300a00 */
[----:B------:R-:W4:Y:S02]  /*97280*/  LDL.LU.64 R20, [R1+0x45d0] ;  /* 0x0045d00001147983 */ /* 0x000f240000300a00 */
        /* <DEDUP_REMOVED lines=74> */
[----:B-1----:R-:W4:Y:S01]  /*97730*/  LDL.LU.64 R230, [R1+0x44a8] ;  /* 0x0044a80001e67983 */ /* 0x002f220000300a00 */
[----:B------:R-:W4:Y:S02]  /*97740*/  LDL.LU.64 R228, [R1+0x44a0] ;  /* 0x0044a00001e47983 */ /* 0x000f240000300a00 */
[----:B------:R-:W-:Y:S02]  /*97750*/  STL.64 [R1+0x1500], R232 ;  /* 0x001500e801007387 */ /* 0x000fe40000100a00 */
[----:B------:R1:W-:Y:S02]  /*97760*/  STL.64 [R1+0x1508], R234 ;  /* 0x001508ea01007387 */ /* 0x0003e40000100a00 */
[----:B-1----:R-:W4:Y:S01]  /*97770*/  LDL.LU.64 R234, [R1+0x4498] ;  /* 0x0044980001ea7983 */ /* 0x002f220000300a00 */
[----:B------:R-:W4:Y:S02]  /*97780*/  LDL.LU.64 R232, [R1+0x4490] ;  /* 0x0044900001e87983 */ /* 0x000f240000300a00 */
[----:B------:R-:W-:Y:S02]  /*97790*/  STL.64 [R1+0x14f0], R236 ;  /* 0x0014f0ec01007387 */ /* 0x000fe40000100a00 */
[----:B------:R1:W-:Y:S02]  /*977a0*/  STL.64 [R1+0x14f8], R238 ;  /* 0x0014f8ee01007387 */ /* 0x0003e40000100a00 */
[----:B-1----:R-:W4:Y:S01]  /*977b0*/  LDL.LU.64 R238, [R1+0x4488] ;  /* 0x0044880001ee7983 */ /* 0x002f220000300a00 */
[----:B------:R-:W4:Y:S01]  /*977c0*/  LDL.LU.64 R236, [R1+0x4480] ;  /* 0x0044800001ec7983 */ /* 0x000f220000300a00 */
[C---:B------:R-:W-:Y:S11]  /*977d0*/  HMMA.1688.F32.TF32 R216, R164.reuse, R48, R216 ;  /* 0x00000030a4d8723c */ /* 0x040ff600000810d8 */
[----:B------:R-:W-:Y:S11]  /*977e0*/  @!UPT UIADD3 URZ, URZ, URZ, URZ ;  /* 0x0000003f3f3ff290 */ /* 0x000ff6000fffe03f */
[----:B------:R-:W-:Y:S01]  /*977f0*/  @!UPT UIADD3 URZ, URZ, URZ, URZ ;  /* 0x0000003f3f3ff290 */ /* 0x000fe2000fffe03f */
[----:B------:R-:W-:Y:S01]  /*97800*/  STL.64 [R1+0x1460], R216 ;  /* 0x001460d801007387 */ /* 0x000fe20000100a00 */
[----:B------:R1:W-:Y:S02]  /*97810*/  STL.64 [R1+0x1468], R218 ;  /* 0x001468da01007387 */ /* 0x0003e40000100a00 */
[C---:B-1----:R-:W-:Y:S08]  /*97820*/  HMMA.1688.F32.TF32 R216, R164.reuse, R44, R248 ;  /* 0x0000002ca4d8723c */ /* 0x042ff000000810f8 */
[----:B------:R-:W-:Y:S11]  /*97830*/  HMMA.1688.F32.TF32 R240, R164, R40, R240 ;  /* 0x00000028a4f0723c */ /* 0x000ff600000810f0 */
[----:B------:R-:W-:Y:S04]  /*97840*/  @!UPT UIADD3 URZ, URZ, URZ, URZ ;  /* 0x0000003f3f3ff290 */ /* 0x000fe8000fffe03f */
[----:B------:R-:W-:Y:S01]  /*97850*/  STL.64 [R1+0x1450], R216 ;  /* 0x001450d801007387 */ /* 0x000fe20000100a00 */
[----:B------:R4:W-:Y:S07]  /*97860*/  STL.64 [R1+0x1458], R218 ;  /* 0x001458da01007387 */ /* 0x0009ee0000100a00 */
[----:B------:R-:W-:Y:S02]  /*97870*/  STL.64 [R1+0x1400], R240 ;  /* 0x001400f001007387 */ /* 0x000fe40000100a00 */
[----:B------:R-:W-:Y:S01]  /*97880*/  STL.64 [R1+0x1408], R242 ;  /* 0x001408f201007387 */ /* 0x000fe20000100a00 */
[C---:B--2---:R-:W-:Y:S08]  /*97890*/  HMMA.1688.F32.TF32 R12, R244.reuse, R88, R12 ;  /* 0x00000058f40c723c */ /* 0x044ff0000008100c */
[----:B---3--:R-:W-:Y:S08]  /*978a0*/  HMMA.1688.F32.TF32 R224, R244, R152, R224 ;  /* 0x00000098f4e0723c */ /* 0x008ff000000810e0 */
[C---:B----4-:R-:W-:Y:S08]  /*978b0*/  HMMA.1688.F32.TF32 R216, R164.reuse, R32, R232 ;  /* 0x00000020a4d8723c */ /* 0x050ff000000810e8 */
[C---:B------:R-:W-:Y:S08]  /*978c0*/  HMMA.1688.F32.TF32 R236, R164.reuse, R36, R236 ;  /* 0x00000024a4ec723c */ /* 0x040ff000000810ec */
[----:B------:R-:W-:Y:S11]  /*978d0*/  HMMA.1688.F32.TF32 R164, R164, R156, R228 ;  /* 0x0000009ca4a4723c */ /* 0x000ff600000810e4 */
[----:B------:R-:W-:Y:S04]  /*978e0*/  @!UPT UIADD3 URZ, URZ, URZ, URZ ;  /* 0x0000003f3f3ff290 */ /* 0x000fe8000fffe03f */
[----:B------:R-:W-:Y:S01]  /*978f0*/  STL.64 [R1+0x1370], R236 ;  /* 0x001370ec01007387 */ /* 0x000fe20000100a00 */
[----:B------:R-:W-:Y:S02]  /*97900*/  STL.64 [R1+0x1378], R238 ;  /* 0x001378ee01007387 */ /* 0x000fe40000100a00 */
[----:B------:R-:W-:Y:S02]  /*97910*/  STL.64 [R1+0x1320], R216 ;  /* 0x001320d801007387 */ /* 0x000fe40000100a00 */
[----:B------:R1:W-:Y:S02]  /*97920*/  STL.64 [R1+0x1328], R218 ;  /* 0x001328da01007387 */ /* 0x0003e40000100a00 */
[C---:B-1----:R-:W-:Y:S01]  /*97930*/  HMMA.1688.F32.TF32 R216, R244.reuse, R148, R220 ;  /* 0x00000094f4d8723c */ /* 0x042fe200000810dc */
[----:B------:R-:W-:Y:S01]  /*97940*/  STL.64 [R1+0x1310], R164 ;  /* 0x001310a401007387 */ /* 0x000fe20000100a00 */
[----:B------:R-:W-:Y:S02]  /*97950*/  STL.64 [R1+0x1318], R166 ;  /* 0x001318a601007387 */ /* 0x000fe40000100a00 */
[----:B------:R-:W-:Y:S02]  /*97960*/  STL.64 [R1+0x12d0], R224 ;  /* 0x0012d0e001007387 */ /* 0x000fe40000100a00 */
[----:B------:R-:W-:Y:S01]  /*97970*/  STL.64 [R1+0x12d8], R226 ;  /* 0x0012d8e201007387 */ /* 0x000fe20000100a00 */
[----:B------:R-:W1:Y:S04]  /*97980*/  LDS R164, [R3+0x18600] ;  /* 0x0186000003a47984 */ /* 0x000e680000000800 */
[----:B------:R-:W2:Y:S04]  /*97990*/  LDS R166, [R3+0x1a600] ;  /* 0x01a6000003a67984 */ /* 0x000ea80000000800 */
[----:B------:R-:W3:Y:S04]  /*979a0*/  LDS R165, [R4+0x18600] ;  /* 0x0186000004a57984 */ /* 0x000ee80000000800 */
[----:B------:R-:W4:Y:S04]  /*979b0*/  LDS R167, [R4+0x1a600] ;  /* 0x01a6000004a77984 */ /* 0x000f280000000800 */
[----:B------:R-:W-:Y:S01]  /*979c0*/  STL.64 [R1+0x12c0], R216 ;  /* 0x0012c0d801007387 */ /* 0x000fe20000100a00 */
        /* <DEDUP_REMOVED lines=45> */
[----:B------:R1:W-:Y:S01]  /*97ca0*/  STL.64 [R1+0x1188], R14 ;  /* 0x0011880e01007387 */ /* 0x0003e20000100a00 */
[C---:B------:R-:W-:Y:S01]  /*97cb0*/  HMMA.1688.F32.TF32 R16, R244.reuse, R80, R20 ;  /* 0x00000050f410723c */ /* 0x040fe20000081014 */
[----:B------:R-:W-:Y:S01]  /*97cc0*/  STL.64 [R1+0x1170], R8 ;  /* 0x0011700801007387 */ /* 0x000fe20000100a00 */
[----:B------:R2:W-:Y:S06]  /*97cd0*/  STL.64 [R1+0x1178], R10 ;  /* 0x0011780a01007387 */ /* 0x0005ec0000100a00 */
[C---:B-1----:R-:W-:Y:S08]  /*97ce0*/  HMMA.1688.F32.TF32 R12, R244.reuse, R76, R24 ;  /* 0x0000004cf40c723c */ /* 0x042ff00000081018 */
[----:B--2---:R-:W-:Y:S07]  /*97cf0*/  HMMA.1688.F32.TF32 R8, R244, R72, R28 ;  /* 0x00000048f408723c */ /* 0x004fee000008101c */
[----:B------:R1:W-:Y:S01]  /*97d00*/  STL.64 [R1+0x1160], R16 ;  /* 0x0011601001007387 */ /* 0x0003e20000100a00 */
[----:B------:R1:W-:Y:S11]  /*97d10*/  STL.64 [R1+0x1168], R18 ;  /* 0x0011681201007387 */ /* 0x0003f60000100a00 */
[----:B------:R-:W-:Y:S04]  /*97d20*/  @!UPT UIADD3 URZ, URZ, URZ, URZ ;  /* 0x0000003f3f3ff290 */ /* 0x000fe8000fffe03f */
[----:B------:R1:W-:Y:S01]  /*97d30*/  STL.64 [R1+0x6d0], R8 ;  /* 0x0006d00801007387 */ /* 0x0003e20000100a00 */
[----:B------:R1:W-:Y:S02]  /*97d40*/  STL.64 [R1+0x1150], R12 ;  /* 0x0011500c01007387 */ /* 0x0003e40000100a00 */
[----:B------:R1:W-:Y:S02]  /*97d50*/  STL.64 [R1+0x1158], R14 ;  /* 0x0011580e01007387 */ /* 0x0003e40000100a00 */
[----:B------:R1:W-:Y:S02]  /*97d60*/  STL.64 [R1+0x6d8], R10 ;  /* 0x0006d80a01007387 */ /* 0x0003e40000100a00 */
[----:B---34-:R-:W2:Y:S04]  /*97d70*/  LDL.LU R248, [R1+0x11e0] ;  /* 0x0011e00001f87983 */ /* 0x018ea80000300800 */
        /* <DEDUP_REMOVED lines=67> */
[----:B-----5:R-:W-:Y:S04]  /*981b0*/  STL [R1+0x46d4], R0 ;  /* 0x0046d40001007387 */ /* 0x020fe80000100800 */
[----:B------:R-:W-:Y:S04]  /*981c0*/  STL [R1+0x46d0], R2 ;  /* 0x0046d00201007387 */ /* 0x000fe80000100800 */
[----:B------:R-:W-:Y:S01]  /*981d0*/  STL [R1+0x4480], R252 ;  /* 0x004480fc01007387 */ /* 0x000fe20000100800 */
[C---:B-12---:R-:W-:Y:S08]  /*981e0*/  HMMA.1688.F32.TF32 R12, R244.reuse, R60, R188 ;  /* 0x0000003cf40c723c */ /* 0x046ff000000810bc */
[C---:B---3--:R-:W-:Y:S08]  /*981f0*/  HMMA.1688.F32.TF32 R16, R244.reuse, R64, R184 ;  /* 0x00000040f410723c */ /* 0x048ff000000810b8 */
[C---:B----4-:R-:W-:Y:S11]  /*98200*/  HMMA.1688.F32.TF32 R8, R244.reuse, R68, R180 ;  /* 0x00000044f408723c */ /* 0x050ff600000810b4 */
[----:B------:R-:W-:Y:S11]  /*98210*/  @!UPT UIADD3 URZ, URZ, URZ, URZ ;  /* 0x0000003f3f3ff290 */ /* 0x000ff6000fffe03f */
[----:B------:R-:W-:Y:S01]  /*98220*/  @!UPT UIADD3 URZ, URZ, URZ, URZ ;  /* 0x0000003f3f3ff290 */ /* 0x000fe2000fffe03f */
[----:B------:R-:W-:Y:S04]  /*98230*/  STL.64 [R1+0x3060], R8 ;  /* 0x0030600801007387 */ /* 0x000fe80000100a00 */
[----:B------:R1:W-:Y:S04]  /*98240*/  STL.64 [R1+0x3068], R10 ;  /* 0x0030680a01007387 */ /* 0x0003e80000100a00 */
[----:B------:R-:W-:Y:S04]  /*98250*/  STL.64 [R1+0x6c0], R16 ;  /* 0x0006c01001007387 */ /* 0x000fe80000100a00 */
[----:B------:R2:W-:Y:S01]  /*98260*/  STL.64 [R1+0x6c8], R18 ;  /* 0x0006c81201007387 */ /* 0x0005e20000100a00 */
[C---:B-1----:R-:W-:Y:S03]  /*98270*/  HMMA.1688.F32.TF32 R8, R244.reuse, R56, R192 ;  /* 0x00000038f408723c */ /* 0x042fe600000810c0 */
[----:B------:R-:W-:Y:S04]  /*98280*/  STL.64 [R1+0x6b0], R12 ;  /* 0x0006b00c01007387 */ /* 0x000fe80000100a00 */
[----:B------:R1:W-:Y:S01]  /*98290*/  STL.64 [R1+0x6b8], R14 ;  /* 0x0006b80e01007387 */ /* 0x0003e20000100a00 */
[----:B--2---:R-:W-:Y:S08]  /*982a0*/  HMMA.1688.F32.TF32 R16, R244, R52, R196 ;  /* 0x00000034f410723c */ /* 0x004ff000000810c4 */
[----:B------:R-:W-:Y:S07]  /*982b0*/  HMMA.1688.F32.TF32 R20, R164, R140, R236 ;  /* 0x0000008ca414723c */ /* 0x000fee00000810ec */
[----:B------:R-:W-:Y:S01]  /*982c0*/  STL.64 [R1+0x6a0], R8 ;  /* 0x0006a00801007387 */ /* 0x000fe20000100a00 */
[----:B-1----:R-:W-:Y:S03]  /*982d0*/  HMMA.1688.F32.TF32 R12, R244, R48, R200 ;  /* 0x00000030f40c723c */ /* 0x002fe600000810c8 */
[----:B------:R1:W-:Y:S04]  /*982e0*/  STL.64 [R1+0x6a8], R10 ;  /* 0x0006a80a01007387 */ /* 0x0003e80000100a00 */
[----:B------:R-:W-:Y:S01]  /*982f0*/  STL.64 [R1+0x690], R16 ;  /* 0x0006901001007387 */ /* 0x000fe20000100a00 */
[----:B------:R-:W-:Y:S03]  /*98300*/  HMMA.1688.F32.TF32 R240, R164, R152, R240 ;  /* 0x00000098a4f0723c */ /* 0x000fe600000810f0 */
[----:B------:R2:W-:Y:S05]  /*98310*/  STL.64 [R1+0x698], R18 ;  /* 0x0006981201007387 */ /* 0x0005ea0000100a00 */
[C---:B-1----:R-:W-:Y:S07]  /*98320*/  HMMA.1688.F32.TF32 R8, R244.reuse, R44, R204 ;  /* 0x0000002cf408723c */ /* 0x042fee00000810cc */
[----:B------:R-:W-:Y:S01]  /*98330*/  STL.64 [R1+0x680], R12 ;  /* 0x0006800c01007387 */ /* 0x000fe20000100a00 */
[C---:B--2---:R-:W-:Y:S03]  /*98340*/  HMMA.1688.F32.TF32 R16, R244.reuse, R40, R208 ;  /* 0x00000028f410723c */ /* 0x044fe600000810d0 */
[----:B------:R1:W-:Y:S05]  /*98350*/  STL.64 [R1+0x688], R14 ;  /* 0x0006880e01007387 */ /* 0x0003ea0000100a00 */
[C---:B-1----:R-:W-:Y:S07]  /*98360*/  HMMA.1688.F32.TF32 R12, R244.reuse, R36, R212 ;  /* 0x00000024f40c723c */ /* 0x042fee00000810d4 */
[----:B------:R-:W-:Y:S04]  /*98370*/  STL.64 [R1+0x670], R8 ;  /* 0x0006700801007387 */ /* 0x000fe80000100a00 */
[----:B------:R1:W-:Y:S04]  /*98380*/  STL.64 [R1+0x678], R10 ;  /* 0x0006780a01007387 */ /* 0x0003e80000100a00 */
[----:B------:R-:W-:Y:S04]  /*98390*/  STL.64 [R1+0x660], R16 ;  /* 0x0006601001007387 */ /* 0x000fe80000100a00 */
[----:B------:R2:W-:Y:S01]  /*983a0*/  STL.64 [R1+0x668], R18 ;  /* 0x0006681201007387 */ /* 0x0005e20000100a00 */
[C---:B-1----:R-:W-:Y:S03]  /*983b0*/  HMMA.1688.F32.TF32 R8, R244.reuse, R32, R220 ;  /* 0x00000020f408723c */ /* 0x042fe600000810dc */
[----:B------:R-:W-:Y:S05]  /*983c0*/  STL.64 [R1+0x650], R12 ;  /* 0x0006500c01007387 */ /* 0x000fea0000100a00 */
[----:B------:R-:W-:Y:S01]  /*983d0*/  HMMA.1688.F32.TF32 R244, R244, R156, R224 ;  /* 0x0000009cf4f4723c */ /* 0x000fe200000810e0 */
[----:B------:R1:W-:Y:S07]  /*983e0*/  STL.64 [R1+0x658], R14 ;  /* 0x0006580e01007387 */ /* 0x0003ee0000100a00 */
[C---:B--2---:R-:W-:Y:S08]  /*983f0*/  HMMA.1688.F32.TF32 R16, R164.reuse, R148, R228 ;  /* 0x00000094a410723c */ /* 0x044ff000000810e4 */
[C---:B-1----:R-:W-:Y:S07]  /*98400*/  HMMA.1688.F32.TF32 R12, R164.reuse, R144, R232 ;  /* 0x00000090a40c723c */ /* 0x042fee00000810e8 */
[----:B------:R-:W-:Y:S04]  /*98410*/  STL [R1+0x4744], R244 ;  /* 0x004744f401007387 */ /* 0x000fe80000100800 */
[----:B------:R-:W-:Y:S04]  /*98420*/  STL.64 [R1+0x640], R8 ;  /* 0x0006400801007387 */ /* 0x000fe80000100a00 */
[----:B------:R-:W-:Y:S04]  /*98430*/  STL.64 [R1+0x648], R10 ;  /* 0x0006480a01007387 */ /* 0x000fe80000100a00 */
[----:B------:R-:W-:Y:S04]  /*98440*/  STL [R1+0x4740], R245 ;  /* 0x004740f501007387 */ /* 0x000fe80000100800 */
[----:B------:R-:W-:Y:S04]  /*98450*/  STL [R1+0x473c], R246 ;  /* 0x00473cf601007387 */ /* 0x000fe80000100800 */
[----:B------:R-:W-:Y:S04]  /*98460*/  STL [R1+0x4738], R247 ;  /* 0x004738f701007387 */ /* 0x000fe80000100800 */
[----:B------:R-:W-:Y:S04]  /*98470*/  STL [R1+0x4754], R240 ;  /* 0x004754f001007387 */ /* 0x000fe80000100800 */
[----:B------:R-:W-:Y:S04]  /*98480*/  STL [R1+0x4750], R241 ;  /* 0x004750f101007387 */ /* 0x000fe80000100800 */
[----:B------:R-:W-:Y:S04]  /*98490*/  STL [R1+0x474c], R242 ;  /* 0x00474cf201007387 */ /* 0x000fe80000100800 */
[----:B------:R-:W-:Y:S04]  /*984a0*/  STL [R1+0x4748], R243 ;  /* 0x004748f301007387 */ /* 0x000fe80000100800 */
[----:B------:R-:W-:Y:S04]  /*984b0*/  STL.64 [R1+0x630], R16 ;  /* 0x0006301001007387 */ /* 0x000fe80000100a00 */
[----:B------:R1:W-:Y:S04]  /*984c0*/  STL.64 [R1+0x638], R18 ;  /* 0x0006381201007387 */ /* 0x0003e80000100a00 */
[----:B------:R-:W-:Y:S04]  /*984d0*/  STL.64 [R1+0x620], R12 ;  /* 0x0006200c01007387 */ /* 0x000fe80000100a00 */
[----:B------:R2:W-:Y:S01]  /*984e0*/  STL.64 [R1+0x628], R14 ;  /* 0x0006280e01007387 */ /* 0x0005e20000100a00 */
[C---:B-1----:R-:W-:Y:S03]  /*984f0*/  HMMA.1688.F32.TF32 R16, R164.reuse, R136, R216 ;  /* 0x00000088a410723c */ /* 0x042fe600000810d8 */
[----:B------:R-:W-:Y:S04]  /*98500*/  STL.64 [R1+0x610], R20 ;  /* 0x0006101401007387 */ /* 0x000fe80000100a00 */
[----:B------:R-:W-:Y:S01]  /*98510*/  STL.64 [R1+0x618], R22 ;  /* 0x0006181601007387 */ /* 0x000fe20000100a00 */
[C---:B--2---:R-:W-:Y:S03]  /*98520*/  HMMA.1688.F32.TF32 R12, R164.reuse, R132, R248 ;  /* 0x00000084a40c723c */ /* 0x044fe600000810f8 */
[----:B------:R-:W2:Y:S04]  /*98530*/  LDL.LU R212, [R1+0x12f0] ;  /* 0x0012f00001d47983 */ /* 0x000ea80000300800 */
[----:B------:R-:W-:Y:S04]  /*98540*/  LDS R8, [R3+0x18680] ;  /* 0x0186800003087984 */ /* 0x000fe80000000800 */
[----:B------:R-:W-:Y:S04]  /*98550*/  LDS R10, [R3+0x1a680] ;  /* 0x01a68000030a7984 */ /* 0x000fe80000000800 */
[----:B------:R-:W-:Y:S04]  /*98560*/  LDS R9, [R4+0x18680] ;  /* 0x0186800004097984 */ /* 0x000fe80000000800 */
[----:B------:R-:W-:Y:S04]  /*98570*/  STL.64 [R1+0x600], R16 ;  /* 0x0006001001007387 */ /* 0x000fe80000100a00 */
[----:B------:R-:W-:Y:S04]  /*98580*/  STL.64 [R1+0x608], R18 ;  /* 0x0006081201007387 */ /* 0x000fe80000100a00 */
        /* <DEDUP_REMOVED lines=9> */
[----:B------:R-:W1:Y:S04]  /*98620*/  LDL.LU R200, [R1+0x1210] ;  /* 0x0012100001c87983 */ /* 0x000e680000300800 */
[----:B------:R-:W1:Y:S04]  /*98630*/  LDL.LU R201, [R1+0x1214] ;  /* 0x0012140001c97983 */ /* 0x000e680000300800 */
[----:B------:R-:W1:Y:S04]  /*98640*/  LDL.LU R202, [R1+0x1218] ;  /* 0x0012180001ca7983 */ /* 0x000e680000300800 */
[----:B------:R-:W1:Y:S04]  /*98650*/  LDL.LU R203, [R1+0x121c] ;  /* 0x00121c0001cb7983 */ /* 0x000e680000300800 */
        /* <DEDUP_REMOVED lines=32> */
[----:B------:R-:W1:Y:S02]  /*98860*/  LDS R11, [R4+0x1a680] ;  /* 0x01a68000040b7984 */ /* 0x000e640000000800 */
[C---:B-1----:R-:W-:Y:S08]  /*98870*/  HMMA.1688.F32.TF32 R12, R164.reuse, R128, R200 ;  /* 0x00000080a40c723c */ /* 0x042ff000000810c8 */
[C---:B---3--:R-:W-:Y:S08]  /*98880*/  HMMA.1688.F32.TF32 R20, R164.reuse, R124, R204 ;  /* 0x0000007ca414723c */ /* 0x048ff000000810cc */
[C---:B----4-:R-:W-:Y:S07]  /*98890*/  HMMA.1688.F32.TF32 R16, R164.reuse, R120, R208 ;  /* 0x00000078a410723c */ /* 0x050fee00000810d0 */
[----:B------:R-:W-:Y:S04]  /*988a0*/  STL.64 [R1+0x5e0], R12 ;  /* 0x0005e00c01007387 */ /* 0x000fe80000100a00 */
[----:B------:R2:W-:Y:S02]  /*988b0*/  STL.64 [R1+0x5e8], R14 ;  /* 0x0005e80e01007387 */ /* 0x0005e40000100a00 */
[C---:B--2---:R-:W-:Y:S02]  /*988c0*/  HMMA.1688.F32.TF32 R12, R164.reuse, R116, R212 ;  /* 0x00000074a40c723c */ /* 0x044fe400000810d4 */
[----:B------:R-:W-:Y:S04]  /*988d0*/  STL.64 [R1+0x5d0], R20 ;  /* 0x0005d01401007387 */ /* 0x000fe80000100a00 */
[----:B------:R-:W-:Y:S04]  /*988e0*/  STL.64 [R1+0x5d8], R22 ;  /* 0x0005d81601007387 */ /* 0x000fe80000100a00 */
[----:B------:R-:W-:Y:S04]  /*988f0*/  STL.64 [R1+0x5c0], R16 ;  /* 0x0005c01001007387 */ /* 0x000fe80000100a00 */
[----:B------:R1:W-:Y:S10]  /*98900*/  STL.64 [R1+0x5c8], R18 ;  /* 0x0005c81201007387 */ /* 0x0003f40000100a00 */
[----:B------:R-:W-:Y:S01]  /*98910*/  IMAD.MOV.U32 R240, RZ, RZ, R12 ;  /* 0x000000fffff07224 */ /* 0x000fe200078e000c */
[----:B-1----:R-:W-:Y:S01]  /*98920*/  HMMA.1688.F32.TF32 R16, R164, R112, R220 ;  /* 0x00000070a410723c */ /* 0x002fe200000810dc */
[----:B------:R-:W-:-:S02]  /*98930*/  IMAD.MOV.U32 R241, RZ, RZ, R13 ;  /* 0x000000fffff17224 */ /* 0x000fc400078e000d */
[----:B------:R-:W-:Y:S02]  /*98940*/  IMAD.MOV.U32 R242, RZ, RZ, R14 ;  /* 0x000000fffff27224 */ /* 0x000fe400078e000e */
[----:B------:R-:W-:-:S03]  /*98950*/  IMAD.MOV.U32 R243, RZ, RZ, R15 ;  /* 0x000000fffff37224 */ /* 0x000fc600078e000f */
[----:B------:R-:W-:Y:S02]  /*98960*/  HMMA.1688.F32.TF32 R12, R164, R108, R224 ;  /* 0x0000006ca40c723c */ /* 0x000fe400000810e0 */
[----:B------:R1:W-:Y:S04]  /*98970*/  STL [R1+0x4764], R243 ;  /* 0x004764f301007387 */ /* 0x0003e80000100800 */
[----:B------:R2:W-:Y:S04]  /*98980*/  STL [R1+0x4760], R242 ;  /* 0x004760f201007387 */ /* 0x0005e80000100800 */
[----:B------:R3:W-:Y:S04]  /*98990*/  STL [R1+0x475c], R241 ;  /* 0x00475cf101007387 */ /* 0x0007e80000100800 */
[----:B------:R4:W-:Y:S04]  /*989a0*/  STL [R1+0x4758], R240 ;  /* 0x004758f001007387 */ /* 0x0009e80000100800 */
[----:B------:R-:W-:Y:S04]  /*989b0*/  STL.64 [R1+0x5a0], R16 ;  /* 0x0005a01001007387 */ /* 0x000fe80000100a00 */
[----:B------:R2:W-:Y:S02]  /*989c0*/  STL.64 [R1+0x5a8], R18 ;  /* 0x0005a81201007387 */ /* 0x0005e40000100a00 */
[----:B-1----:R-:W-:Y:S01]  /*989d0*/  MOV R243, R12 ;  /* 0x0000000c00f37202 */ /* 0x002fe20000000f00 */
[----:B--2---:R-:W-:-:S02]  /*989e0*/  IMAD.MOV.U32 R242, RZ, RZ, R13 ;  /* 0x000000fffff27224 */ /* 0x004fc400078e000d */
[----:B---3--:R-:W-:Y:S02]  /*989f0*/  IMAD.MOV.U32 R241, RZ, RZ, R14 ;  /* 0x000000fffff17224 */ /* 0x008fe400078e000e */
[----:B----4-:R-:W-:Y:S02]  /*98a00*/  IMAD.MOV.U32 R240, RZ, RZ, R15 ;  /* 0x000000fffff07224 */ /* 0x010fe400078e000f */
[C---:B------:R-:W-:Y:S08]  /*98a10*/  HMMA.1688.F32.TF32 R12, R164.reuse, R100, R232 ;  /* 0x00000064a40c723c */ /* 0x040ff000000810e8 */
[C---:B------:R-:W-:Y:S01]  /*98a20*/  HMMA.1688.F32.TF32 R16, R164.reuse, R104, R228 ;  /* 0x00000068a410723c */ /* 0x040fe200000810e4 */
[----:B------:R-:W-:Y:S04]  /*98a30*/  STL.64 [R1+0x4770], R242 ;  /* 0x004770f201007387 */ /* 0x000fe80000100a00 */
[----:B------:R-:W-:Y:S03]  /*98a40*/  STL.64 [R1+0x4768], R240 ;  /* 0x004768f001007387 */ /* 0x000fe60000100a00 */
[----:B------:R-:W-:Y:S08]  /*98a50*/  HMMA.1688.F32.TF32 R20, R164, R96, R236 ;  /* 0x00000060a414723c */ /* 0x000ff000000810ec */
[----:B------:R-:W-:Y:S01]  /*98a60*/  IMAD.MOV.U32 R244, RZ, RZ, R12 ;  /* 0x000000fffff47224 */ /* 0x000fe200078e000c */
[----:B------:R-:W-:Y:S01]  /*98a70*/  MOV R247, R15 ;  /* 0x0000000f00f77202 */ /* 0x000fe20000000f00 */
[----:B------:R-:W-:-:S02]  /*98a80*/  IMAD.MOV.U32 R245, RZ, RZ, R13 ;  /* 0x000000fffff57224 */ /* 0x000fc400078e000d */
[----:B------:R-:W-:-:S03]  /*98a90*/  IMAD.MOV.U32 R246, RZ, RZ, R14 ;  /* 0x000000fffff67224 */ /* 0x000fc600078e000e */
[----:B------:R-:W-:Y:S01]  /*98aa0*/  STL.64 [R1+0x580], R16 ;  /* 0x0005801001007387 */ /* 0x000fe20000100a00 */
[C---:B------:R-:W-:Y:S03]  /*98ab0*/  HMMA.1688.F32.TF32 R12, R164.reuse, R88, R248 ;  /* 0x00000058a40c723c */ /* 0x040fe600000810f8 */
[----:B------:R1:W-:Y:S05]  /*98ac0*/  STL.64 [R1+0x588], R18 ;  /* 0x0005881201007387 */ /* 0x0003ea0000100a00 */
[C---:B-1----:R-:W-:Y:S01]  /*98ad0*/  HMMA.1688.F32.TF32 R16, R164.reuse, R92, R216 ;  /* 0x0000005ca410723c */ /* 0x042fe200000810d8 */
[----:B------:R-:W-:Y:S04]  /*98ae0*/  STL.64 [R1+0x4780], R246 ;  /* 0x004780f601007387 */ /* 0x000fe80000100a00 */
[----:B------:R-:W-:Y:S04]  /*98af0*/  STL.64 [R1+0x4778], R244 ;  /* 0x004778f401007387 */ /* 0x000fe80000100a00 */
[----:B------:R-:W-:Y:S04]  /*98b00*/  STL.64 [R1+0x560], R20 ;  /* 0x0005601401007387 */ /* 0x000fe80000100a00 */
[----:B------:R-:W-:Y:S04]  /*98b10*/  STL.64 [R1+0x568], R22 ;  /* 0x0005681601007387 */ /* 0x000fe80000100a00 */
[----:B------:R-:W2:Y:S06]  /*98b20*/  LDL.LU R216, [R1+0x1590] ;  /* 0x0015900001d87983 */ /* 0x000eac0000300800 */
        /* <DEDUP_REMOVED lines=115> */
[----:B------:R1:W-:Y:S02]  /*99260*/  STL.64 [R1+0x538], R246 ;  /* 0x000538f601007387 */ /* 0x0003e40000100a00 */
[C---:B-1----:R-:W-:Y:S08]  /*99270*/  HMMA.1688.F32.TF32 R244, R164.reuse, R80, R240 ;  /* 0x00000050a4f4723c */ /* 0x042ff000000810f0 */
[C---:B---3--:R-:W-:Y:S08]  /*99280*/  HMMA.1688.F32.TF32 R240, R164.reuse, R76, R28 ;  /* 0x0000004ca4f0723c */ /* 0x048ff0000008101c */
[C---:B------:R-:W-:Y:S08]  /*99290*/  HMMA.1688.F32.TF32 R28, R164.reuse, R72, R24 ;  /* 0x00000048a41c723c */ /* 0x040ff00000081018 */
[C---:B------:R-:W-:Y:S08]  /*992a0*/  HMMA.1688.F32.TF32 R24, R164.reuse, R68, R20 ;  /* 0x00000044a418723c */ /* 0x040ff00000081014 */
[C---:B------:R-:W-:Y:S08]  /*992b0*/  HMMA.1688.F32.TF32 R20, R164.reuse, R64, R16 ;  /* 0x00000040a414723c */ /* 0x040ff00000081010 */
[C---:B----4-:R-:W-:Y:S01]  /*992c0*/  HMMA.1688.F32.TF32 R16, R164.reuse, R60, R12 ;  /* 0x0000003ca410723c */ /* 0x050fe2000008100c */
        /* <DEDUP_REMOVED lines=31> */
[----:B-1----:R-:W-:Y:S08]  /*994c0*/  HMMA.1688.F32.TF32 R20, R164, R156, R192 ;  /* 0x0000009ca414723c */ /* 0x002ff000000810c0 */
[C---:B--2---:R-:W-:Y:S03]  /*994d0*/  HMMA.1688.F32.TF32 R16, R8.reuse, R152, R196 ;  /* 0x000000980810723c */ /* 0x044fe600000810c4 */
[----:B------:R-:W-:Y:S04]  /*994e0*/  STL.64 [R1+0xc0], R12 ;  /* 0x0000c00c01007387 */ /* 0x000fe80000100a00 */
[----:B------:R-:W-:Y:S01]  /*994f0*/  STL.64 [R1+0xc8], R14 ;  /* 0x0000c80e01007387 */ /* 0x000fe20000100a00 */
[C---:B------:R-:W-:Y:S03]  /*99500*/  HMMA.1688.F32.TF32 R24, R8.reuse, R144, R204 ;  /* 0x000000900818723c */ /* 0x040fe600000810cc */
[----:B------:R-:W-:Y:S04]  /*99510*/  LDS R12, [R3+0x18700] ;  /* 0x01870000030c7984 */ /* 0x000fe80000000800 */
[----:B------:R-:W-:Y:S04]  /*99520*/  LDS R14, [R3+0x1a700] ;  /* 0x01a70000030e7984 */ /* 0x000fe80000000800 */
[----:B------:R-:W-:Y:S04]  /*99530*/  STL.64 [R1+0xb0], R20 ;  /* 0x0000b01401007387 */ /* 0x000fe80000100a00 */
[----:B------:R-:W-:Y:S04]  /*99540*/  STL.64 [R1+0xb8], R22 ;  /* 0x0000b81601007387 */ /* 0x000fe80000100a00 */
[----:B------:R-:W-:Y:S04]  /*99550*/  STL.64 [R1+0xa0], R16 ;  /* 0x0000a01001007387 */ /* 0x000fe80000100a00 */
[----:B------:R1:W-:Y:S01]  /*99560*/  STL.64 [R1+0xa8], R18 ;  /* 0x0000a81201007387 */ /* 0x0003e20000100a00 */
[C---:B------:R-:W-:Y:S03]  /*99570*/  HMMA.1688.F32.TF32 R248, R8.reuse, R108, R248 ;  /* 0x0000006c08f8723c */ /* 0x040fe600000810f8 */
[----:B------:R-:W-:Y:S04]  /*99580*/  LDS R13, [R4+0x18700] ;  /* 0x01870000040d7984 */ /* 0x000fe80000000800 */
[----:B------:R-:W2:Y:S01]  /*99590*/  LDS R15, [R4+0x1a700] ;  /* 0x01a70000040f7984 */ /* 0x000ea20000000800 */
[C---:B-1----:R-:W-:Y:S08]  /*995a0*/  HMMA.1688.F32.TF32 R16, R8.reuse, R148, R200 ;  /* 0x000000940810723c */ /* 0x042ff000000810c8 */
[C---:B------:R-:W-:Y:S11]  /*995b0*/  HMMA.1688.F32.TF32 R20, R8.reuse, R140, R208 ;  /* 0x0000008c0814723c */ /* 0x040ff600000810d0 */
[----:B------:R-:W-:Y:S04]  /*995c0*/  @!UPT UIADD3 URZ, URZ, URZ, URZ ;  /* 0x0000003f3f3ff290 */ /* 0x000fe8000fffe03f */
        /* <DEDUP_REMOVED lines=18> */
[C---:B---3--:R-:W-:Y:S01]  /*996f0*/  HMMA.1688.F32.TF32 R20, R8.reuse, R116, R236 ;  /* 0x000000740814723c */ /* 0x048fe200000810ec */
[----:B------:R1:W-:Y:S07]  /*99700*/  STL.64 [R1+0x38], R18 ;  /* 0x0000381201007387 */ /* 0x0003ee0000100a00 */
[C---:B-1----:R-:W-:Y:S07]  /*99710*/  HMMA.1688.F32.TF32 R16, R8.reuse, R112, R216 ;  /* 0x000000700810723c */ /* 0x042fee00000810d8 */
[----:B------:R-:W-:Y:S04]  /*99720*/  STL.64 [R1+0x20], R24 ;  /* 0x0000201801007387 */ /* 0x000fe80000100a00 */
[----:B------:R-:W-:Y:S04]  /*99730*/  STL.64 [R1+0x28], R26 ;  /* 0x0000281a01007387 */ /* 0x000fe80000100a00 */
[----:B------:R-:W-:Y:S04]  /*99740*/  STL.64 [R1+0x10], R20 ;  /* 0x0000101401007387 */ /* 0x000fe80000100a00 */
[----:B------:R-:W-:Y:S04]  /*99750*/  STL.64 [R1+0x18], R22 ;  /* 0x0000181601007387 */ /* 0x000fe80000100a00 */
[----:B------:R-:W3:Y:S04]  /*99760*/  LDL.LU R216, [R1+0x1c40] ;  /* 0x001c400001d87983 */ /* 0x000ee80000300800 */
[----:B------:R1:W-:Y:S04]  /*99770*/  STL.64 [R1], R16 ;  /* 0x0000001001007387 */ /* 0x0003e80000100a00 */
        /* <DEDUP_REMOVED lines=106> */
[C---:B--2---:R-:W-:Y:S08]  /*99e20*/  HMMA.1688.F32.TF32 R248, R8.reuse, R104, R164 ;  /* 0x0000006808f8723c */ /* 0x044ff000000810a4 */
[C---:B------:R-:W-:Y:S08]  /*99e30*/  HMMA.1688.F32.TF32 R164, R8.reuse, R100, R244 ;  /* 0x0000006408a4723c */ /* 0x040ff000000810f4 */
[C---:B------:R-:W-:Y:S07]  /*99e40*/  HMMA.1688.F32.TF32 R244, R8.reuse, R96, R240 ;  /* 0x0000006008f4723c */ /* 0x040fee00000810f0 */
[----:B------:R-:W-:Y:S01]  /*99e50*/  STL.64 [R1+0x470], R248 ;  /* 0x000470f801007387 */ /* 0x000fe20000100a00 */
[C---:B------:R-:W-:Y:S03]  /*99e60*/  HMMA.1688.F32.TF32 R240, R8.reuse, R92, R28 ;  /* 0x0000005c08f0723c */ /* 0x040fe6000008101c */
[----:B------:R-:W-:Y:S04]  /*99e70*/  STL.64 [R1+0x478], R250 ;  /* 0x000478fa01007387 */ /* 0x000fe80000100a00 */
[----:B------:R-:W-:Y:S01]  /*99e80*/  STL.64 [R1+0x460], R164 ;  /* 0x000460a401007387 */ /* 0x000fe20000100a00 */
[C---:B------:R-:W-:Y:S03]  /*99e90*/  HMMA.1688.F32.TF32 R28, R8.reuse, R84, R20 ;  /* 0x00000054081c723c */ /* 0x040fe60000081014 */
[----:B------:R3:W-:Y:S05]  /*99ea0*/  STL.64 [R1+0x468], R166 ;  /* 0x000468a601007387 */ /* 0x0007ea0000100a00 */
[C---:B------:R-:W-:Y:S08]  /*99eb0*/  HMMA.1688.F32.TF32 R20, R8.reuse, R76, R160 ;  /* 0x0000004c0814723c */ /* 0x040ff000000810a0 */
[C---:B---3--:R-:W-:Y:S08]  /*99ec0*/  HMMA.1688.F32.TF32 R164, R8.reuse, R88, R24 ;  /* 0x0000005808a4723c */ /* 0x048ff00000081018 */
[C---:B----4-:R-:W-:Y:S08]  /*99ed0*/  HMMA.1688.F32.TF32 R24, R8.reuse, R80, R16 ;  /* 0x000000500818723c */ /* 0x050ff00000081010 */
        /* <DEDUP_REMOVED lines=65> */
[----:B------:R-:W-:Y:S04]  /*9a2f0*/  STL.64 [R1+0x388], R26 ;  /* 0x0003881a01007387 */ /* 0x000fe80000100a00 */
[----:B------:R-:W2:Y:S06]  /*9a300*/  LDL.LU R228, [R1+0x1ae0] ;  /* 0x001ae00001e47983 */ /* 0x000eac0000300800 */
        /* <DEDUP_REMOVED lines=96> */
[C---:B----4-:R-:W-:Y:S08]  /*9a910*/  HMMA.1688.F32.TF32 R24, R12.reuse, R124, R24 ;  /* 0x0000007c0c18723c */ /* 0x050ff00000081018 */
[C---:B--2---:R-:W-:Y:S08]  /*9a920*/  HMMA.1688.F32.TF32 R28, R12.reuse, R128, R28 ;  /* 0x000000800c1c723c */ /* 0x044ff0000008101c */
[C---:B------:R-:W-:Y:S11]  /*9a930*/  HMMA.1688.F32.TF32 R20, R12.reuse, R120, R20 ;  /* 0x000000780c14723c */ /* 0x040ff60000081014 */
[----:B------:R-:W-:Y:S04]  /*9a940*/  @!UPT UIADD3 URZ, URZ, URZ, URZ ;  /* 0x0000003f3f3ff290 */ /* 0x000fe8000fffe03f */
        /* <DEDUP_REMOVED lines=15> */
[----:B------:R3:W-:Y:S04]  /*9aa40*/  STL.64 [R1+0x308], R22 ;  /* 0x0003081601007387 */ /* 0x0007e80000100a00 */
[----:B------:R-:W-:Y:S04]  /*9aa50*/  STL.64 [R1+0x2f0], R16 ;  /* 0x0002f01001007387 */ /* 0x000fe80000100a00 */
[----:B------:R4:W-:Y:S01]  /*9aa60*/  STL.64 [R1+0x2f8], R18 ;  /* 0x0002f81201007387 */ /* 0x0009e20000100a00 */
[C---:B---3--:R-:W-:Y:S03]  /*9aa70*/  HMMA.1688.F32.TF32 R20, R12.reuse, R100, R172 ;  /* 0x000000640c14723c */ /* 0x048fe600000810ac */
[----:B------:R-:W2:Y:S04]  /*9aa80*/  LDL.LU R237, [R1+0x1ac4] ;  /* 0x001ac40001ed7983 */ /* 0x000ea80000300800 */
[----:B------:R-:W2:Y:S01]  /*9aa90*/  LDL.LU R238, [R1+0x1ac8] ;  /* 0x001ac80001ee7983 */ /* 0x000ea20000300800 */
[C---:B----4-:R-:W-:Y:S03]  /*9aaa0*/  HMMA.1688.F32.TF32 R16, R12.reuse, R96, R176 ;  /* 0x000000600c10723c */ /* 0x050fe600000810b0 */
[----:B------:R-:W2:Y:S05]  /*9aab0*/  LDL.LU R239, [R1+0x1acc] ;  /* 0x001acc0001ef7983 */ /* 0x000eaa0000300800 */
[C---:B------:R-:W-:Y:S07]  /*9aac0*/  HMMA.1688.F32.TF32 R24, R12.reuse, R92, R180 ;  /* 0x0000005c0c18723c */ /* 0x040fee00000810b4 */
[----:B------:R-:W-:Y:S04]  /*9aad0*/  STL.64 [R1+0x2e0], R20 ;  /* 0x0002e01401007387 */ /* 0x000fe80000100a00 */
[----:B------:R3:W-:Y:S04]  /*9aae0*/  STL.64 [R1+0x2e8], R22 ;  /* 0x0002e81601007387 */ /* 0x0007e80000100a00 */
[----:B------:R-:W-:Y:S04]  /*9aaf0*/  STL.64 [R1+0x2d0], R16 ;  /* 0x0002d01001007387 */ /* 0x000fe80000100a00 */
[----:B------:R4:W-:Y:S01]  /*9ab00*/  STL.64 [R1+0x2d8], R18 ;  /* 0x0002d81201007387 */ /* 0x0009e20000100a00 */
[C---:B---3--:R-:W-:Y:S08]  /*9ab10*/  HMMA.1688.F32.TF32 R20, R12.reuse, R88, R184 ;  /* 0x000000580c14723c */ /* 0x048ff000000810b8 */
[C---:B----4-:R-:W-:Y:S01]  /*9ab20*/  HMMA.1688.F32.TF32 R16, R12.reuse, R84, R188 ;  /* 0x000000540c10723c */ /* 0x050fe200000810bc */
[----:B------:R-:W-:Y:S04]  /*9ab30*/  STL.64 [R1+0x2c0], R24 ;  /* 0x0002c01801007387 */ /* 0x000fe80000100a00 */
[----:B------:R3:W-:Y:S10]  /*9ab40*/  STL.64 [R1+0x2c8], R26 ;  /* 0x0002c81a01007387 */ /* 0x0007f40000100a00 */
[----:B------:R-:W-:Y:S01]  /*9ab50*/  STL.64 [R1+0x2b0], R20 ;  /* 0x0002b01401007387 */ /* 0x000fe20000100a00 */
[C---:B---3--:R-:W-:Y:S03]  /*9ab60*/  HMMA.1688.F32.TF32 R24, R12.reuse, R80, R192 ;  /* 0x000000500c18723c */ /* 0x048fe600000810c0 */
[----:B------:R3:W-:Y:S04]  /*9ab70*/  STL.64 [R1+0x2b8], R22 ;  /* 0x0002b81601007387 */ /* 0x0007e80000100a00 */
[----:B------:R-:W-:Y:S04]  /*9ab80*/  STL.64 [R1+0x2a0], R16 ;  /* 0x0002a01001007387 */ /* 0x000fe80000100a00 */
[----:B------:R4:W-:Y:S01]  /*9ab90*/  STL.64 [R1+0x2a8], R18 ;  /* 0x0002a81201007387 */ /* 0x0009e20000100a00 */
[C---:B---3--:R-:W-:Y:S08]  /*9aba0*/  HMMA.1688.F32.TF32 R20, R12.reuse, R76, R196 ;  /* 0x0000004c0c14723c */ /* 0x048ff000000810c4 */
[C---:B----4-:R-:W-:Y:S03]  /*9abb0*/  HMMA.1688.F32.TF32 R16, R12.reuse, R72, R200 ;  /* 0x000000480c10723c */ /* 0x050fe600000810c8 */
[----:B------:R-:W-:Y:S04]  /*9abc0*/  STL.64 [R1+0x290], R24 ;  /* 0x0002901801007387 */ /* 0x000fe80000100a00 */
[----:B------:R3:W-:Y:S08]  /*9abd0*/  STL.64 [R1+0x298], R26 ;  /* 0x0002981a01007387 */ /* 0x0007f00000100a00 */
        /* <DEDUP_REMOVED lines=8> */
[----:B------:R-:W-:Y:S04]  /*9ac60*/  STL.64 [R1+0x268], R26 ;  /* 0x0002681a01007387 */ /* 0x000fe80000100a00 */
[----:B------:R-:W3:Y:S04]  /*9ac70*/  LDL.LU R216, [R1+0x1ab0] ;  /* 0x001ab00001d87983 */ /* 0x000ee80000300800 */
[----:B------:R-:W-:Y:S04]  /*9ac80*/  STL.64 [R1+0x250], R20 ;  /* 0x0002501401007387 */ /* 0x000fe80000100a00 */
[----:B------:R4:W-:Y:S04]  /*9ac90*/  STL.64 [R1+0x258], R22 ;  /* 0x0002581601007387 */ /* 0x0009e80000100a00 */
[----:B------:R-:W-:Y:S04]  /*9aca0*/  STL.64 [R1+0x240], R16 ;  /* 0x0002401001007387 */ /* 0x000fe80000100a00 */
[----:B------:R1:W-:Y:S04]  /*9acb0*/  STL.64 [R1+0x248], R18 ;  /* 0x0002481201007387 */ /* 0x0003e80000100a00 */
[----:B------:R-:W3:Y:S01]  /*9acc0*/  LDL.LU R217, [R1+0x1ab4] ;  /* 0x001ab40001d97983 */ /* 0x000ee20000300800 */
[C---:B----4-:R-:W-:Y:S08]  /*9acd0*/  HMMA.1688.F32.TF32 R20, R12.reuse, R56, R212 ;  /* 0x000000380c14723c */ /* 0x050ff000000810d4 */
[C---:B-1----:R-:W-:Y:S08]  /*9ace0*/  HMMA.1688.F32.TF32 R16, R12.reuse, R52, R220 ;  /* 0x000000340c10723c */ /* 0x042ff000000810dc */
[C---:B------:R-:W-:Y:S07]  /*9acf0*/  HMMA.1688.F32.TF32 R24, R12.reuse, R48, R224 ;  /* 0x000000300c18723c */ /* 0x040fee00000810e0 */
[----:B------:R-:W-:Y:S04]  /*9ad00*/  STL.64 [R1+0x230], R20 ;  /* 0x0002301401007387 */ /* 0x000fe80000100a00 */
[----:B------:R1:W-:Y:S04]  /*9ad10*/  STL.64 [R1+0x238], R22 ;  /* 0x0002381601007387 */ /* 0x0003e80000100a00 */
[----:B------:R-:W-:Y:S04]  /*9ad20*/  STL.64 [R1+0x220], R16 ;  /* 0x0002201001007387 */ /* 0x000fe80000100a00 */
[----:B------:R4:W-:Y:S01]  /*9ad30*/  STL.64 [R1+0x228], R18 ;  /* 0x0002281201007387 */ /* 0x0009e20000100a00 */
[C---:B-1----:R-:W-:Y:S08]  /*9ad40*/  HMMA.1688.F32.TF32 R20, R12.reuse, R44, R228 ;  /* 0x0000002c0c14723c */ /* 0x042ff000000810e4 */
[----:B----4-:R-:W-:Y:S01]  /*9ad50*/  HMMA.1688.F32.TF32 R16, R12, R40, R232 ;  /* 0x000000280c10723c */ /* 0x010fe200000810e8 */
[----:B------:R-:W-:Y:S01]  /*9ad60*/  STL.64 [R1+0x210], R24 ;  /* 0x0002101801007387 */ /* 0x000fe20000100a00 */
[----:B------:R-:W-:-:S03]  /*9ad70*/  IMAD.MOV.U32 R218, RZ, RZ, R7 ;  /* 0x000000ffffda7224 */ /* 0x000fc600078e0007 */
[----:B------:R-:W-:Y:S01]  /*9ad80*/  STL.64 [R1+0x218], R26 ;  /* 0x0002181a01007387 */ /* 0x000fe20000100a00 */
[----:B------:R-:W-:-:S09]  /*9ad90*/  IMAD.MOV.U32 R219, RZ, RZ, R6 ;  /* 0x000000ffffdb7224 */ /* 0x000fd200078e0006 */
[----:B------:R-:W-:Y:S04]  /*9ada0*/  STL.64 [R1+0x200], R20 ;  /* 0x0002001401007387 */ /* 0x000fe80000100a00 */
[----:B------:R-:W-:Y:S04]  /*9adb0*/  STL.64 [R1+0x208], R22 ;  /* 0x0002081601007387 */ /* 0x000fe80000100a00 */
[----:B------:R2:W-:Y:S01]  /*9adc0*/  STL [R1+0x1f0], R16 ;  /* 0x0001f01001007387 */ /* 0x0005e20000100800 */
[----:B------:R-:W-:Y:S02]  /*9add0*/  IMAD.MOV.U32 R5, RZ, RZ, R17 ;  /* 0x000000ffff057224 */ /* 0x000fe400078e0011 */
[----:B------:R-:W-:Y:S01]  /*9ade0*/  IMAD.MOV.U32 R6, RZ, RZ, R18 ;  /* 0x000000ffff067224 */ /* 0x000fe200078e0012 */
[----:B------:R-:W4:Y:S01]  /*9adf0*/  LDL.LU R220, [R1+0x1a60] ;  /* 0x001a600001dc7983 */ /* 0x000f220000300800 */
[----:B------:R-:W-:-:S03]  /*9ae00*/  IMAD.MOV.U32 R7, RZ, RZ, R19 ;  /* 0x000000ffff077224 */ /* 0x000fc600078e0013 */
[----:B------:R-:W4:Y:S04]  /*9ae10*/  LDL.LU R221, [R1+0x1a64] ;  /* 0x001a640001dd7983 */ /* 0x000f280000300800 */
[----:B------:R-:W4:Y:S04]  /*9ae20*/  LDL.LU R222, [R1+0x1a68] ;  /* 0x001a680001de7983 */ /* 0x000f280000300800 */
[----:B------:R-:W4:Y:S04]  /*9ae30*/  LDL.LU R223, [R1+0x1a6c] ;  /* 0x001a6c0001df7983 */ /* 0x000f280000300800 */
[----:B------:R-:W-:Y:S04]  /*9ae40*/  STL [R1+0x46e0], R6 ;  /* 0x0046e00601007387 */ /* 0x000fe80000100800 */
[----:B------:R-:W-:Y:S04]  /*9ae50*/  STL [R1+0x46dc], R5 ;  /* 0x0046dc0501007387 */ /* 0x000fe80000100800 */
[----:B------:R-:W-:Y:S01]  /*9ae60*/  STL [R1+0x46d8], R7 ;  /* 0x0046d80701007387 */ /* 0x000fe20000100800 */
[C---:B--2---:R-:W-:Y:S11]  /*9ae70*/  HMMA.1688.F32.TF32 R16, R12.reuse, R36, R236 ;  /* 0x000000240c10723c */ /* 0x044ff600000810ec */
[----:B------:R-:W-:Y:S11]  /*9ae80*/  @!UPT UIADD3 URZ, URZ, URZ, URZ ;  /* 0x0000003f3f3ff290 */ /* 0x000ff6000fffe03f */
[----:B------:R-:W-:Y:S01]  /*9ae90*/  @!UPT UIADD3 URZ, URZ, URZ, URZ ;  /* 0x0000003f3f3ff290 */ /* 0x000fe2000fffe03f */
[----:B------:R3:W-:Y:S04]  /*9aea0*/  STL [R1+0x1e0], R16 ;  /* 0x0001e01001007387 */ /* 0x0007e80000100800 */
[----:B------:R-:W2:Y:S04]  /*9aeb0*/  LDL.LU R224, [R1+0x1a30] ;  /* 0x001a300001e07983 */ /* 0x000ea80000300800 */
[----:B------:R-:W2:Y:S04]  /*9aec0*/  LDL.LU R225, [R1+0x1a34] ;  /* 0x001a340001e17983 */ /* 0x000ea80000300800 */
[----:B------:R-:W2:Y:S04]  /*9aed0*/  LDL.LU R226, [R1+0x1a38] ;  /* 0x001a380001e27983 */ /* 0x000ea80000300800 */
[----:B------:R-:W2:Y:S01]  /*9aee0*/  LDL.LU R227, [R1+0x1a3c] ;  /* 0x001a3c0001e37983 */ /* 0x000ea20000300800 */
[----:B------:R-:W-:Y:S01]  /*9aef0*/  IMAD.MOV.U32 R0, RZ, RZ, R17 ;  /* 0x000000ffff007224 */ /* 0x000fe200078e0011 */
[----:B------:R-:W-:Y:S01]  /*9af00*/  MOV R2, R18 ;  /* 0x0000001200027202 */ /* 0x000fe20000000f00 */
[----:B------:R-:W-:Y:S01]  /*9af10*/  IMAD.MOV.U32 R252, RZ, RZ, R19 ;  /* 0x000000fffffc7224 */ /* 0x000fe200078e0013 */
[----:B------:R-:W2:Y:S04]  /*9af20*/  LDL.LU R228, [R1+0x1a10] ;  /* 0x001a100001e47983 */ /* 0x000ea80000300800 */
[----:B------:R-:W2:Y:S04]  /*9af30*/  LDL.LU R229, [R1+0x1a14] ;  /* 0x001a140001e57983 */ /* 0x000ea80000300800 */
[----:B------:R-:W2:Y:S04]  /*9af40*/  LDL.LU R230, [R1+0x1a18] ;  /* 0x001a180001e67983 */ /* 0x000ea80000300800 */
[----:B------:R-:W2:Y:S04]  /*9af50*/  LDL.LU R231, [R1+0x1a1c] ;  /* 0x001a1c0001e77983 */ /* 0x000ea80000300800 */
[----:B------:R-:W-:Y:S04]  /*9af60*/  STL [R1+0x46ec], R252 ;  /* 0x0046ecfc01007387 */ /* 0x000fe80000100800 */
[----:B------:R1:W-:Y:S04]  /*9af70*/  STL [R1+0x46e8], R2 ;  /* 0x0046e80201007387 */ /* 0x0003e80000100800 */
[----:B------:R1:W-:Y:S01]  /*9af80*/  STL [R1+0x46e4], R0 ;  /* 0x0046e40001007387 */ /* 0x0003e20000100800 */
[C---:B---3--:R-:W-:Y:S11]  /*9af90*/  HMMA.1688.F32.TF32 R16, R12.reuse, R32, R216 ;  /* 0x000000200c10723c */ /* 0x048ff600000810d8 */
[----:B------:R-:W-:Y:S11]  /*9afa0*/  @!UPT UIADD3 URZ, URZ, URZ, URZ ;  /* 0x0000003f3f3ff290 */ /* 0x000ff6000fffe03f */
[----:B------:R-:W-:Y:S01]  /*9afb0*/  @!UPT UIADD3 URZ, URZ, URZ, URZ ;  /* 0x0000003f3f3ff290 */ /* 0x000fe2000fffe03f */
[----:B------:R-:W-:Y:S04]  /*9afc0*/  STL [R1+0x1d4], R17 ;  /* 0x0001d41101007387 */ /* 0x000fe80000100800 */
        /* <DEDUP_REMOVED lines=13> */
[----:B----4-:R-:W-:Y:S01]  /*9b0a0*/  HMMA.1688.F32.TF32 R12, R12, R156, R220 ;  /* 0x0000009c0c0c723c */ /* 0x010fe200000810dc */
[----:B------:R-:W-:Y:S11]  /*9b0b0*/  IMAD.MOV.U32 R7, RZ, RZ, R16 ;  /* 0x000000ffff077224 */ /* 0x000ff600078e0010 */
[----:B------:R-:W-:Y:S11]  /*9b0c0*/  @!UPT UIADD3 URZ, URZ, URZ, URZ ;  /* 0x0000003f3f3ff290 */ /* 0x000ff6000fffe03f */
[----:B------:R-:W-:Y:S01]  /*9b0d0*/  @!UPT UIADD3 URZ, URZ, URZ, URZ ;  /* 0x0000003f3f3ff290 */ /* 0x000fe2000fffe03f */
[----:B-1----:R-:W-:Y:S02]  /*9b0e0*/  IMAD.MOV.U32 R2, RZ, RZ, R12 ;  /* 0x000000ffff027224 */ /* 0x002fe400078e000c */
[----:B------:R-:W-:Y:S02]  /*9b0f0*/  IMAD.MOV.U32 R0, RZ, RZ, R13 ;  /* 0x000000ffff007224 */ /* 0x000fe400078e000d */
[----:B------:R-:W-:Y:S02]  /*9b100*/  IMAD.MOV.U32 R6, RZ, RZ, R14 ;  /* 0x000000ffff067224 */ /* 0x000fe400078e000e */
[----:B------:R-:W-:Y:S01]  /*9b110*/  IMAD.MOV.U32 R5, RZ, RZ, R15 ;  /* 0x000000ffff057224 */ /* 0x000fe200078e000f */
[----:B------:R1:W-:Y:S04]  /*9b120*/  STL [R1+0x46f0], R7 ;  /* 0x0046f00701007387 */ /* 0x0003e80000100800 */
[----:B------:R-:W-:Y:S04]  /*9b130*/  STL [R1+0x4700], R5 ;  /* 0x0047000501007387 */ /* 0x000fe80000100800 */
[----:B------:R-:W-:Y:S04]  /*9b140*/  STL [R1+0x46fc], R6 ;  /* 0x0046fc0601007387 */ /* 0x000fe80000100800 */
[----:B------:R-:W-:Y:S04]  /*9b150*/  STL [R1+0x46f8], R0 ;  /* 0x0046f80001007387 */ /* 0x000fe80000100800 */
[----:B------:R-:W-:Y:S01]  /*9b160*/  STL [R1+0x46f4], R2 ;  /* 0x0046f40201007387 */ /* 0x000fe20000100800 */
[C---:B--2---:R-:W-:Y:S11]  /*9b170*/  HMMA.1688.F32.TF32 R12, R8.reuse, R152, R224 ;  /* 0x00000098080c723c */ /* 0x044ff600000810e0 */
[----:B------:R-:W-:Y:S11]  /*9b180*/  @!UPT UIADD3 URZ, URZ, URZ, URZ ;  /* 0x0000003f3f3ff290 */ /* 0x000ff6000fffe03f */
[----:B------:R-:W-:Y:S01]  /*9b190*/  @!UPT UIADD3 URZ, URZ, URZ, URZ ;  /* 0x0000003f3f3ff290 */ /* 0x000fe2000fffe03f */
[----:B------:R2:W-:Y:S01]  /*9b1a0*/  STL.64 [R1+0x1a0], R12 ;  /* 0x0001a00c01007387 */ /* 0x0005e20000100a00 */
[----:B-1----:R-:W-:Y:S01]  /*9b1b0*/  MOV R7, R14 ;  /* 0x0000000e00077202 */ /* 0x002fe20000000f00 */
[----:B------:R-:W-:Y:S02]  /*9b1c0*/  IMAD.MOV.U32 R252, RZ, RZ, R15 ;  /* 0x000000fffffc7224 */ /* 0x000fe400078e000f */
[C---:B--2---:R-:W-:Y:S11]  /*9b1d0*/  HMMA.1688.F32.TF32 R12, R8.reuse, R148, R228 ;  /* 0x00000094080c723c */ /* 0x044ff600000810e4 */
[----:B------:R-:W-:Y:S11]  /*9b1e0*/  @!UPT UIADD3 URZ, URZ, URZ, URZ ;  /* 0x0000003f3f3ff290 */ /* 0x000ff6000fffe03f */
[----:B------:R-:W-:Y:S02]  /*9b1f0*/  @!UPT UIADD3 URZ, URZ, URZ, URZ ;  /* 0x0000003f3f3ff290 */ /* 0x000fe4000fffe03f */
[----:B------:R-:W-:Y:S02]  /*9b200*/  IMAD.MOV.U32 R153, RZ, RZ, R12 ;  /* 0x000000ffff997224 */ /* 0x000fe400078e000c */
[----:B------:R-:W-:Y:S02]  /*9b210*/  IMAD.MOV.U32 R152, RZ, RZ, R13 ;  /* 0x000000ffff987224 */ /* 0x000fe400078e000d */
[----:B------:R-:W-:Y:S02]  /*9b220*/  IMAD.MOV.U32 R149, RZ, RZ, R14 ;  /* 0x000000ffff957224 */ /* 0x000fe400078e000e */
[----:B------:R-:W-:Y:S01]  /*9b230*/  IMAD.MOV.U32 R148, RZ, RZ, R15 ;  /* 0x000000ffff947224 */ /* 0x000fe200078e000f */
[----:B------:R-:W-:Y:S04]  /*9b240*/  STL [R1+0x4708], R252 ;  /* 0x004708fc01007387 */ /* 0x000fe80000100800 */
[----:B------:R-:W-:Y:S04]  /*9b250*/  STL [R1+0x4704], R7 ;  /* 0x0047040701007387 */ /* 0x000fe80000100800 */
[----:B------:R1:W-:Y:S04]  /*9b260*/  STL [R1+0x4710], R152 ;  /* 0x0047109801007387 */ /* 0x0003e80000100800 */
[----:B------:R2:W-:Y:S01]  /*9b270*/  STL [R1+0x470c], R153 ;  /* 0x00470c9901007387 */ /* 0x0005e20000100800 */
[C---:B---3--:R-:W-:Y:S11]  /*9b280*/  HMMA.1688.F32.TF32 R12, R8.reuse, R144, R232 ;  /* 0x00000090080c723c */ /* 0x048ff600000810e8 */
[----:B------:R-:W-:Y:S11]  /*9b290*/  @!UPT UIADD3 URZ, URZ, URZ, URZ ;  /* 0x0000003f3f3ff290 */ /* 0x000ff6000fffe03f */
[----:B------:R-:W-:Y:S02]  /*9b2a0*/  @!UPT UIADD3 URZ, URZ, URZ, URZ ;  /* 0x0000003f3f3ff290 */ /* 0x000fe4000fffe03f */
[----:B------:R-:W-:Y:S01]  /*9b2b0*/  IMAD.MOV.U32 R0, RZ, RZ, R12 ;  /* 0x000000ffff007224 */ /* 0x000fe200078e000c */
[----:B------:R-:W-:Y:S01]  /*9b2c0*/  MOV R2, R13 ;  /* 0x0000000d00027202 */ /* 0x000fe20000000f00 */
[----:B------:R-:W-:Y:S02]  /*9b2d0*/  IMAD.MOV.U32 R145, RZ, RZ, R14 ;  /* 0x000000ffff917224 */ /* 0x000fe400078e000e */
[----:B------:R-:W-:Y:S02]  /*9b2e0*/  IMAD.MOV.U32 R144, RZ, RZ, R15 ;  /* 0x000000ffff907224 */ /* 0x000fe400078e000f */
[C---:B------:R-:W-:Y:S11]  /*9b2f0*/  HMMA.1688.F32.TF32 R12, R8.reuse, R140, R236 ;  /* 0x0000008c080c723c */ /* 0x040ff600000810ec */
[----:B------:R-:W-:Y:S11]  /*9b300*/  @!UPT UIADD3 URZ, URZ, URZ, URZ ;  /* 0x0000003f3f3ff290 */ /* 0x000ff6000fffe03f */
[----:B------:R-:W-:Y:S02]  /*9b310*/  @!UPT UIADD3 URZ, URZ, URZ, URZ ;  /* 0x0000003f3f3ff290 */ /* 0x000fe4000fffe03f */
[----:B------:R-:W-:Y:S02]  /*9b320*/  IMAD.MOV.U32 R5, RZ, RZ, R12 ;  /* 0x000000ffff057224 */ /* 0x000fe400078e000c */
[----:B------:R-:W-:Y:S02]  /*9b330*/  IMAD.MOV.U32 R6, RZ, RZ, R13 ;  /* 0x000000ffff067224 */ /* 0x000fe400078e000d */
[----:B------:R-:W-:Y:S02]  /*9b340*/  IMAD.MOV.U32 R141, RZ, RZ, R14 ;  /* 0x000000ffff8d7224 */ /* 0x000fe400078e000e */
[----:B------:R-:W-:Y:S02]  /*9b350*/  IMAD.MOV.U32 R140, RZ, RZ, R15 ;  /* 0x000000ffff8c7224 */ /* 0x000fe400078e000f */
[C---:B------:R-:W-:Y:S01]  /*9b360*/  HMMA.1688.F32.TF32 R12, R8.reuse, R136, R216 ;  /* 0x00000088080c723c */ /* 0x040fe200000810d8 */
        /* <DEDUP_REMOVED lines=102> */
[----:B------:R-:W-:Y:S01]  /*9b9d0*/  STL.64 [R1+0x4618], R192 ;  /* 0x004618c001007387 */ /* 0x000fe20000100a00 */
[C---:B---3--:R-:W-:Y:S03]  /*9b9e0*/  HMMA.1688.F32.TF32 R196, R8.reuse, R92, R236 ;  /* 0x0000005c08c4723c */ /* 0x048fe600000810ec */
[----:B------:R-:W3:Y:S04]  /*9b9f0*/  LDL.LU R236, [R1+0x17d0] ;  /* 0x0017d00001ec7983 */ /* 0x000ee80000300800 */
[----:B------:R-:W3:Y:S04]  /*9ba00*/  LDL.LU R237, [R1+0x17d4] ;  /* 0x0017d40001ed7983 */ /* 0x000ee80000300800 */
[----:B------:R-:W3:Y:S04]  /*9ba10*/  LDL.LU R238, [R1+0x17d8] ;  /* 0x0017d80001ee7983 */ /* 0x000ee80000300800 */
[----:B------:R-:W3:Y:S01]  /*9ba20*/  LDL.LU R239, [R1+0x17dc] ;  /* 0x0017dc0001ef7983 */ /* 0x000ee20000300800 */
[C---:B----4-:R-:W-:Y:S08]  /*9ba30*/  HMMA.1688.F32.TF32 R200, R8.reuse, R88, R200 ;  /* 0x0000005808c8723c */ /* 0x050ff000000810c8 */
[C---:B--2---:R-:W-:Y:S08]  /*9ba40*/  HMMA.1688.F32.TF32 R216, R8.reuse, R72, R216 ;  /* 0x0000004808d8723c */ /* 0x044ff000000810d8 */
        /* <DEDUP_REMOVED lines=24> */
[----:B------:R-:W2:Y:S01]  /*9bbd0*/  LDL.LU R19, [R1+0x178c] ;  /* 0x00178c0001137983 */ /* 0x000ea20000300800 */
[----:B------:R-:W-:Y:S01]  /*9bbe0*/  HMMA.1688.F32.TF32 R228, R8, R60, R228 ;  /* 0x0000003c08e4723c */ /* 0x000fe200000810e4 */
[----:B-1----:R-:W-:Y:S01]  /*9bbf0*/  MOV R152, R12 ;  /* 0x0000000c00987202 */ /* 0x002fe20000000f00 */
[----:B------:R-:W-:-:S02]  /*9bc00*/  IMAD.MOV.U32 R153, RZ, RZ, R13 ;  /* 0x000000ffff997224 */ /* 0x000fc400078e000d */
[----:B------:R-:W-:Y:S02]  /*9bc10*/  IMAD.MOV.U32 R252, RZ, RZ, R14 ;  /* 0x000000fffffc7224 */ /* 0x000fe400078e000e */
[----:B------:R-:W-:Y:S02]  /*9bc20*/  IMAD.MOV.U32 R7, RZ, RZ, R15 ;  /* 0x000000ffff077224 */ /* 0x000fe400078e000f */
[----:B------:R-:W-:Y:S01]  /*9bc30*/  HMMA.1688.F32.TF32 R12, R8, R132, R232 ;  /* 0x00000084080c723c */ /* 0x000fe200000810e8 */
[----:B------:R-:W-:Y:S04]  /*9bc40*/  LDS R232, [R3+0x1c000] ;  /* 0x01c0000003e87984 */ /* 0x000fe80000000800 */
[----:B------:R-:W-:Y:S04]  /*9bc50*/  LDS R234, [R3+0x1e000] ;  /* 0x01e0000003ea7984 */ /* 0x000fe80000000800 */
[----:B------:R-:W-:Y:S04]  /*9bc60*/  LDS R233, [R4+0x1c000] ;  /* 0x01c0000004e97984 */ /* 0x000fe80000000800 */
[----:B------:R-:W1:Y:S04]  /*9bc70*/  LDS R235, [R4+0x1e000] ;  /* 0x01e0000004eb7984 */ /* 0x000e680000000800 */
[----:B------:R-:W-:Y:S04]  /*9bc80*/  STL.64 [R1+0x46b0], R230 ;  /* 0x0046b0e601007387 */ /* 0x000fe80000100a00 */
[----:B------:R-:W-:Y:S04]  /*9bc90*/  STL.64 [R1+0x46a8], R228 ;  /* 0x0046a8e401007387 */ /* 0x000fe80000100a00 */
[----:B------:R-:W4:Y:S04]  /*9bca0*/  LDL.LU R248, [R1+0x1740] ;  /* 0x0017400001f87983 */ /* 0x000f280000300800 */
[----:B------:R-:W4:Y:S04]  /*9bcb0*/  LDL.LU R249, [R1+0x1744] ;  /* 0x0017440001f97983 */ /* 0x000f280000300800 */
[----:B------:R-:W4:Y:S04]  /*9bcc0*/  LDL.LU R250, [R1+0x1748] ;  /* 0x0017480001fa7983 */ /* 0x000f280000300800 */
[----:B------:R-:W4:Y:S01]  /*9bcd0*/  LDL.LU R251, [R1+0x174c] ;  /* 0x00174c0001fb7983 */ /* 0x000f220000300800 */
[----:B------:R-:W-:Y:S01]  /*9bce0*/  IMAD.MOV.U32 R137, RZ, RZ, R12 ;  /* 0x000000ffff897224 */ /* 0x000fe200078e000c */
[----:B------:R-:W-:Y:S01]  /*9bcf0*/  MOV R132, R15 ;  /* 0x0000000f00847202 */ /* 0x000fe20000000f00 */
[----:B------:R-:W-:-:S02]  /*9bd00*/  IMAD.MOV.U32 R136, RZ, RZ, R13 ;  /* 0x000000ffff887224 */ /* 0x000fc400078e000d */
[----:B------:R-:W-:Y:S02]  /*9bd10*/  IMAD.MOV.U32 R133, RZ, RZ, R14 ;  /* 0x000000ffff857224 */ /* 0x000fe400078e000e */
[----:B---3--:R-:W-:Y:S01]  /*9bd20*/  HMMA.1688.F32.TF32 R12, R8, R56, R236 ;  /* 0x00000038080c723c */ /* 0x008fe200000810ec */
[----:B------:R-:W1:Y:S04]  /*9bd30*/  LDL.LU R236, [R1+0x15e0] ;  /* 0x0015e00001ec7983 */ /* 0x000e680000300800 */
[----:B------:R-:W1:Y:S04]  /*9bd40*/  LDL.LU R237, [R1+0x15e4] ;  /* 0x0015e40001ed7983 */ /* 0x000e680000300800 */
[----:B------:R-:W1:Y:S04]  /*9bd50*/  LDL.LU R238, [R1+0x15e8] ;  /* 0x0015e80001ee7983 */ /* 0x000e680000300800 */
[----:B------:R-:W1:Y:S04]  /*9bd60*/  LDL.LU R239, [R1+0x15ec] ;  /* 0x0015ec0001ef7983 */ /* 0x000e680000300800 */
        /* <DEDUP_REMOVED lines=23> */
[----:B------:R-:W-:Y:S02]  /*9bee0*/  IMAD.MOV.U32 R76, RZ, RZ, R15 ;  /* 0x000000ffff4c7224 */ /* 0x000fe400078e000f */
[----:B--2---:R-:W-:Y:S01]  /*9bef0*/  HMMA.1688.F32.TF32 R12, R8, R52, R16 ;  /* 0x00000034080c723c */ /* 0x004fe20000081010 */
[----:B------:R-:W2:Y:S04]  /*9bf00*/  LDL.LU R16, [R1+0x1620] ;  /* 0x0016200001107983 */ /* 0x000ea80000300800 */
[----:B------:R-:W2:Y:S04]  /*9bf10*/  LDL.LU R17, [R1+0x1624] ;  /* 0x0016240001117983 */ /* 0x000ea80000300800 */
[----:B------:R-:W2:Y:S04]  /*9bf20*/  LDL.LU R18, [R1+0x1628] ;  /* 0x0016280001127983 */ /* 0x000ea80000300800 */
[----:B------:R-:W2:Y:S11]  /*9bf30*/  LDL.LU R19, [R1+0x162c] ;  /* 0x00162c0001137983 */ /* 0x000eb60000300800 */
[----:B------:R-:W-:Y:S01]  /*9bf40*/  IMAD.MOV.U32 R73, RZ, RZ, R12 ;  /* 0x000000ffff497224 */ /* 0x000fe200078e000c */
[----:B------:R-:W-:Y:S01]  /*9bf50*/  MOV R69, R14 ;  /* 0x0000000e00457202 */ /* 0x000fe20000000f00 */
        /* <DEDUP_REMOVED lines=23> */
[----:B------:R-:W-:Y:S08]  /*9c0d0*/  HMMA.1688.F32.TF32 R12, R8, R36, R28 ;  /* 0x00000024080c723c */ /* 0x000ff0000008101c */
[----:B-1----:R-:W-:Y:S01]  /*9c0e0*/  HMMA.1688.F32.TF32 R28, R232, R154, R236 ;  /* 0x0000009ae81c723c */ /* 0x002fe200000810ec */
[----:B------:R-:W-:Y:S04]  /*9c0f0*/  LDS R236, [R3+0x1c080] ;  /* 0x01c0800003ec7984 */ /* 0x000fe80000000800 */
[----:B------:R-:W-:Y:S04]  /*9c100*/  LDS R238, [R3+0x1e080] ;  /* 0x01e0800003ee7984 */ /* 0x000fe80000000800 */
[----:B------:R-:W-:Y:S04]  /*9c110*/  LDS R237, [R4+0x1c080] ;  /* 0x01c0800004ed7984 */ /* 0x000fe80000000800 */
[----:B------:R-:W1:Y:S03]  /*9c120*/  LDS R239, [R4+0x1e080] ;  /* 0x01e0800004ef7984 */ /* 0x000e660000000800 */
[----:B------:R-:W-:Y:S01]  /*9c130*/  MOV R41, R12 ;  /* 0x0000000c00297202 */ /* 0x000fe20000000f00 */
[----:B------:R-:W-:-:S02]  /*9c140*/  IMAD.MOV.U32 R40, RZ, RZ, R13 ;  /* 0x000000ffff287224 */ /* 0x000fc400078e000d */
[----:B------:R-:W-:Y:S02]  /*9c150*/  IMAD.MOV.U32 R37, RZ, RZ, R14 ;  /* 0x000000ffff257224 */ /* 0x000fe400078e000e */
[----:B------:R-:W-:Y:S02]  /*9c160*/  IMAD.MOV.U32 R36, RZ, RZ, R15 ;  /* 0x000000ffff247224 */ /* 0x000fe400078e000f */
[C---:B------:R-:W-:Y:S08]  /*9c170*/  HMMA.1688.F32.TF32 R12, R8.reuse, R32, R24 ;  /* 0x00000020080c723c */ /* 0x040ff00000081018 */
[----:B------:R-:W-:Y:S11]  /*9c180*/  HMMA.1688.F32.TF32 R8, R8, R156, R20 ;  /* 0x0000009c0808723c */ /* 0x000ff60000081014 */
[----:B------:R-:W-:Y:S04]  /*9c190*/  @!UPT UIADD3 URZ, URZ, URZ, URZ ;  /* 0x0000003f3f3ff290 */ /* 0x000fe8000fffe03f */
[----:B------:R3:W-:Y:S04]  /*9c1a0*/  STL.64 [R1+0x1540], R12 ;  /* 0x0015400c01007387 */ /* 0x0007e80000100a00 */
[----:B------:R2:W-:Y:S04]  /*9c1b0*/  STL.64 [R1+0x1548], R14 ;  /* 0x0015480e01007387 */ /* 0x0005e80000100a00 */
[----:B------:R-:W-:Y:S04]  /*9c1c0*/  STL [R1+0x4490], R28 ;  /* 0x0044901c01007387 */ /* 0x000fe80000100800 */
[----:B------:R-:W-:Y:S04]  /*9c1d0*/  STL.64 [R1+0x1470], R8 ;  /* 0x0014700801007387 */ /* 0x000fe80000100a00 */
[----:B------:R1:W-:Y:S04]  /*9c1e0*/  STL.64 [R1+0x1478], R10 ;  /* 0x0014780a01007387 */ /* 0x0003e80000100a00 */
[----:B------:R-:W-:Y:S04]  /*9c1f0*/  STL [R1+0x448c], R29 ;  /* 0x00448c1d01007387 */ /* 0x000fe80000100800 */
[----:B------:R-:W-:Y:S04]  /*9c200*/  STL [R1+0x4488], R30 ;  /* 0x0044881e01007387 */ /* 0x000fe80000100800 */
[----:B------:R-:W-:Y:S04]  /*9c210*/  STL [R1+0x4484], R31 ;  /* 0x0044841f01007387 */ /* 0x000fe80000100800 */
        /* <DEDUP_REMOVED lines=37> */
[----:B---3--:R-:W3:Y:S04]  /*9c470*/  LDL.LU R12, [R1+0x16b0] ;  /* 0x0016b000010c7983 */ /* 0x008ee80000300800 */
[----:B------:R-:W3:Y:S04]  /*9c480*/  LDL.LU R13, [R1+0x16b4] ;  /* 0x0016b400010d7983 */ /* 0x000ee80000300800 */
[----:B------:R-:W3:Y:S04]  /*9c490*/  LDL.LU R14, [R1+0x16b8] ;  /* 0x0016b800010e7983 */ /* 0x000ee80000300800 */
[----:B------:R-:W3:Y:S04]  /*9c4a0*/  LDL.LU R15, [R1+0x16bc] ;  /* 0x0016bc00010f7983 */ /* 0x000ee80000300800 */
        /* <DEDUP_REMOVED lines=17> */
[----:B------:R-:W-:Y:S04]  /*9c5c0*/  STL [R1+0x449c], R25 ;  /* 0x00449c1901007387 */ /* 0x000fe80000100800 */
[----:B------:R-:W-:Y:S04]  /*9c5d0*/  STL [R1+0x4498], R26 ;  /* 0x0044981a01007387 */ /* 0x000fe80000100800 */
[----:B------:R-:W-:Y:S01]  /*9c5e0*/  STL [R1+0x4494], R27 ;  /* 0x0044941b01007387 */ /* 0x000fe20000100800 */
[C---:B--2---:R-:W-:Y:S08]  /*9c5f0*/  HMMA.1688.F32.TF32 R20, R232.reuse, R146, R20 ;  /* 0x00000092e814723c */ /* 0x044ff00000081014 */
[C---:B----4-:R-:W-:Y:S11]  /*9c600*/  HMMA.1688.F32.TF32 R16, R232.reuse, R142, R16 ;  /* 0x0000008ee810723c */ /* 0x050ff60000081010 */
[----:B------:R-:W-:Y:S04]  /*9c610*/  @!UPT UIADD3 URZ, URZ, URZ, URZ ;  /* 0x0000003f3f3ff290 */ /* 0x000fe8000fffe03f */
[----:B------:R-:W-:Y:S04]  /*9c620*/  STL [R1+0x44b0], R20 ;  /* 0x0044b01401007387 */ /* 0x000fe80000100800 */
[----:B------:R-:W-:Y:S04]  /*9c630*/  STL [R1+0x44ac], R21 ;  /* 0x0044ac1501007387 */ /* 0x000fe80000100800 */
[----:B------:R-:W-:Y:S01]  /*9c640*/  STL [R1+0x44a8], R22 ;  /* 0x0044a81601007387 */ /* 0x000fe20000100800 */
[C---:B---3--:R-:W-:Y:S03]  /*9c650*/  HMMA.1688.F32.TF32 R12, R232.reuse, R138, R12 ;  /* 0x0000008ae80c723c */ /* 0x048fe6000008100c */
[----:B------:R-:W-:Y:S05]  /*9c660*/  STL [R1+0x44a4], R23 ;  /* 0x0044a41701007387 */ /* 0x000fea0000100800 */
[C---:B-1----:R-:W-:Y:S01]  /*9c670*/  HMMA.1688.F32.TF32 R8, R232.reuse, R134, R188 ;  /* 0x00000086e808723c */ /* 0x042fe200000810bc */
        /* <DEDUP_REMOVED lines=11> */
[----:B------:R1:W-:Y:S02]  /*9c730*/  STL [R1+0x44d4], R11 ;  /* 0x0044d40b01007387 */ /* 0x0003e40000100800 */
[C---:B-1----:R-:W-:Y:S08]  /*9c740*/  HMMA.1688.F32.TF32 R8, R232.reuse, R130, R184 ;  /* 0x00000082e808723c */ /* 0x042ff000000810b8 */
        /* <DEDUP_REMOVED lines=101> */
[----:B----4-:R-:W3:Y:S04]  /*9cda0*/  LDL.LU R8, [R1+0x1960] ;  /* 0x0019600001087983 */ /* 0x010ee80000300800 */
        /* <DEDUP_REMOVED lines=35> */
[C---:B---3--:R-:W-:Y:S11]  /*9cfe0*/  HMMA.1688.F32.TF32 R8, R232.reuse, R90, R8 ;  /* 0x0000005ae808723c */ /* 0x048ff60000081008 */
[----:B------:R-:W-:Y:S11]  /*9cff0*/  @!UPT UIADD3 URZ, URZ, URZ, URZ ;  /* 0x0000003f3f3ff290 */ /* 0x000ff6000fffe03f */
[----:B------:R-:W-:Y:S01]  /*9d000*/  @!UPT UIADD3 URZ, URZ, URZ, URZ ;  /* 0x0000003f3f3ff290 */ /* 0x000fe2000fffe03f */
[----:B------:R-:W-:Y:S04]  /*9d010*/  STL.64 [R1+0x10a0], R8 ;  /* 0x0010a00801007387 */ /* 0x000fe80000100a00 */
[----:B------:R2:W-:Y:S02]  /*9d020*/  STL.64 [R1+0x10a8], R10 ;  /* 0x0010a80a01007387 */ /* 0x0005e40000100a00 */
[C---:B--2---:R-:W-:Y:S08]  /*9d030*/  HMMA.1688.F32.TF32 R8, R232.reuse, R86, R12 ;  /* 0x00000056e808723c */ /* 0x044ff0000008100c */
[C---:B----4-:R-:W-:Y:S08]  /*9d040*/  HMMA.1688.F32.TF32 R16, R232.reuse, R82, R16 ;  /* 0x00000052e810723c */ /* 0x050ff00000081010 */
        /* <DEDUP_REMOVED lines=49> */
[----:B------:R2:W-:Y:S02]  /*9d360*/  STL.64 [R1+0x8c8], R10 ;  /* 0x0008c80a01007387 */ /* 0x0005e40000100a00 */
[C---:B--2---:R-:W-:Y:S08]  /*9d370*/  HMMA.1688.F32.TF32 R8, R236.reuse, R150, R184 ;  /* 0x00000096ec08723c */ /* 0x044ff000000810b8 */
[C---:B------:R-:W-:Y:S08]  /*9d380*/  HMMA.1688.F32.TF32 R16, R236.reuse, R146, R180 ;  /* 0x00000092ec10723c */ /* 0x040ff000000810b4 */
[C---:B------:R-:W-:Y:S07]  /*9d390*/  HMMA.1688.F32.TF32 R12, R236.reuse, R142, R176 ;  /* 0x0000008eec0c723c */ /* 0x040fee00000810b0 */
[----:B------:R-:W-:Y:S04]  /*9d3a0*/  STL.64 [R1+0xfb0], R8 ;  /* 0x000fb00801007387 */ /* 0x000fe80000100a00 */
[----:B------:R2:W-:Y:S02]  /*9d3b0*/  STL.64 [R1+0xfb8], R10 ;  /* 0x000fb80a01007387 */ /* 0x0005e40000100a00 */
[C---:B--2---:R-:W-:Y:S02]  /*9d3c0*/  HMMA.1688.F32.TF32 R8, R236.reuse, R138, R172 ;  /* 0x0000008aec08723c */ /* 0x044fe400000810ac */
[----:B------:R-:W-:Y:S04]  /*9d3d0*/  STL.64 [R1+0xfa0], R16 ;  /* 0x000fa01001007387 */ /* 0x000fe80000100a00 */
[----:B------:R2:W-:Y:S04]  /*9d3e0*/  STL.64 [R1+0xfa8], R18 ;  /* 0x000fa81201007387 */ /* 0x0005e80000100a00 */
[----:B------:R-:W-:Y:S04]  /*9d3f0*/  STL.64 [R1+0xf90], R12 ;  /* 0x000f900c01007387 */ /* 0x000fe80000100a00 */
[----:B------:R3:W-:Y:S01]  /*9d400*/  STL.64 [R1+0xf98], R14 ;  /* 0x000f980e01007387 */ /* 0x0007e20000100a00 */
[C---:B--2---:R-:W-:Y:S08]  /*9d410*/  HMMA.1688.F32.TF32 R16, R236.reuse, R134, R168 ;  /* 0x00000086ec10723c */ /* 0x044ff000000810a8 */
[----:B------:R-:W-:Y:S01]  /*9d420*/  STL.64 [R1+0xf80], R8 ;  /* 0x000f800801007387 */ /* 0x000fe20000100a00 */
[C---:B---3--:R-:W-:Y:S03]  /*9d430*/  HMMA.1688.F32.TF32 R12, R236.reuse, R130, R164 ;  /* 0x00000082ec0c723c */ /* 0x048fe600000810a4 */
[----:B------:R2:W-:Y:S05]  /*9d440*/  STL.64 [R1+0xf88], R10 ;  /* 0x000f880a01007387 */ /* 0x0005ea0000100a00 */
[C---:B--2---:R-:W-:Y:S06]  /*9d450*/  HMMA.1688.F32.TF32 R8, R236.reuse, R126, R160 ;  /* 0x0000007eec08723c */ /* 0x044fec00000810a0 */
[----:B------:R-:W-:Y:S04]  /*9d460*/  STL.64 [R1+0xf70], R16 ;  /* 0x000f701001007387 */ /* 0x000fe80000100a00 */
[----:B------:R2:W-:Y:S05]  /*9d470*/  STL.64 [R1+0xf78], R18 ;  /* 0x000f781201007387 */ /* 0x0005ea0000100a00 */
[----:B------:R-:W-:Y:S04]  /*9d480*/  STL.64 [R1+0xf60], R12 ;  /* 0x000f600c01007387 */ /* 0x000fe80000100a00 */
[----:B------:R3:W-:Y:S01]  /*9d490*/  STL.64 [R1+0xf68], R14 ;  /* 0x000f680e01007387 */ /* 0x0007e20000100a00 */
[C---:B--2---:R-:W-:Y:S03]  /*9d4a0*/  HMMA.1688.F32.TF32 R16, R236.reuse, R122, R248 ;  /* 0x0000007aec10723c */ /* 0x044fe600000810f8 */
[----:B------:R-:W-:Y:S05]  /*9d4b0*/  STL.64 [R1+0xf50], R8 ;  /* 0x000f500801007387 */ /* 0x000fea0000100a00 */
[C---:B---3--:R-:W-:Y:S01]  /*9d4c0*/  HMMA.1688.F32.TF32 R12, R236.reuse, R118, R244 ;  /* 0x00000076ec0c723c */ /* 0x048fe200000810f4 */
[----:B------:R2:W-:Y:S07]  /*9d4d0*/  STL.64 [R1+0xf58], R10 ;  /* 0x000f580a01007387 */ /* 0x0005ee0000100a00 */
[C---:B--2---:R-:W-:Y:S07]  /*9d4e0*/  HMMA.1688.F32.TF32 R8, R236.reuse, R114, R240 ;  /* 0x00000072ec08723c */ /* 0x044fee00000810f0 */
[----:B------:R2:W-:Y:S04]  /*9d4f0*/  STL.64 [R1+0xf40], R16 ;  /* 0x000f401001007387 */ /* 0x0005e80000100a00 */
[----:B------:R3:W-:Y:S04]  /*9d500*/  STL.64 [R1+0xf48], R18 ;  /* 0x000f481201007387 */ /* 0x0007e80000100a00 */
[----:B------:R-:W1:Y:S04]  /*9d510*/  LDL.LU R160, [R1+0x21f0] ;  /* 0x0021f00001a07983 */ /* 0x000e680000300800 */
[----:B------:R-:W-:Y:S04]  /*9d520*/  STL.64 [R1+0xf30], R12 ;  /* 0x000f300c01007387 */ /* 0x000fe80000100a00 */
[----:B------:R-:W-:Y:S04]  /*9d530*/  STL.64 [R1+0xf38], R14 ;  /* 0x000f380e01007387 */ /* 0x000fe80000100a00 */
[----:B------:R-:W-:Y:S04]  /*9d540*/  STL.64 [R1+0xf20], R8 ;  /* 0x000f200801007387 */ /* 0x000fe80000100a00 */
        /* <DEDUP_REMOVED lines=64> */
[----:B--2---:R-:W4:Y:S04]  /*9d950*/  LDL.LU R16, [R1+0x2030] ;  /* 0x0020300001107983 */ /* 0x004f280000300800 */
[----:B------:R-:W4:Y:S04]  /*9d960*/  LDL.LU R17, [R1+0x2034] ;  /* 0x0020340001117983 */ /* 0x000f280000300800 */
[----:B---3--:R-:W4:Y:S04]  /*9d970*/  LDL.LU R18, [R1+0x2038] ;  /* 0x0020380001127983 */ /* 0x008f280000300800 */
        /* <DEDUP_REMOVED lines=34> */
[C---:B------:R-:W-:Y:S08]  /*9dba0*/  HMMA.1688.F32.TF32 R16, R236.reuse, R106, R20 ;  /* 0x0000006aec10723c */ /* 0x040ff00000081014 */
[C---:B--2---:R-:W-:Y:S07]  /*9dbb0*/  HMMA.1688.F32.TF32 R12, R236.reuse, R102, R24 ;  /* 0x00000066ec0c723c */ /* 0x044fee0000081018 */
        /* <DEDUP_REMOVED lines=9> */
[C---:B----4-:R-:W-:Y:S03]  /*9dc50*/  HMMA.1688.F32.TF32 R12, R236.reuse, R90, R224 ;  /* 0x0000005aec0c723c */ /* 0x050fe600000810e0 */
[----:B------:R3:W-:Y:S05]  /*9dc60*/  STL.64 [R1+0xee8], R10 ;  /* 0x000ee80a01007387 */ /* 0x0007ea0000100a00 */
[C---:B---3--:R-:W-:Y:S06]  /*9dc70*/  HMMA.1688.F32.TF32 R8, R236.reuse, R86, R220 ;  /* 0x00000056ec08723c */ /* 0x048fec00000810dc */
        /* <DEDUP_REMOVED lines=9> */
[----:B------:R-:W-:Y:S04]  /*9dd10*/  STL.64 [R1+0xea0], R16 ;  /* 0x000ea01001007387 */ /* 0x000fe80000100a00 */
[----:B------:R2:W-:Y:S04]  /*9dd20*/  STL.64 [R1+0xea8], R18 ;  /* 0x000ea81201007387 */ /* 0x0005e80000100a00 */
        /* <DEDUP_REMOVED lines=31> */
[----:B---3--:R-:W-:Y:S01]  /*9df20*/  HMMA.1688.F32.TF32 R12, R236, R158, R164 ;  /* 0x0000009eec0c723c */ /* 0x008fe200000810a4 */
[----:B------:R1:W-:Y:S04]  /*9df30*/  STL.64 [R1+0xdf8], R10 ;  /* 0x000df80a01007387 */ /* 0x0003e80000100a00 */
[----:B------:R-:W-:Y:S04]  /*9df40*/  LDS R236, [R3+0x1c180] ;  /* 0x01c1800003ec7984 */ /* 0x000fe80000000800 */
[----:B------:R-:W-:Y:S01]  /*9df50*/  LDS R238, [R3+0x1e180] ;  /* 0x01e1800003ee7984 */ /* 0x000fe20000000800 */
[C---:B-1----:R-:W-:Y:S05]  /*9df60*/  HMMA.1688.F32.TF32 R8, R232.reuse, R154, R160 ;  /* 0x0000009ae808723c */ /* 0x042fea00000810a0 */
        /* <DEDUP_REMOVED lines=8> */
[----:B------:R1:W-:Y:S02]  /*9dff0*/  STL.64 [R1+0x8a8], R10 ;  /* 0x0008a80a01007387 */ /* 0x0003e40000100a00 */
[C---:B-1----:R-:W-:Y:S02]  /*9e000*/  HMMA.1688.F32.TF32 R8, R232.reuse, R146, R244 ;  /* 0x00000092e808723c */ /* 0x042fe400000810f4 */
[----:B------:R-:W-:Y:S11]  /*9e010*/  STL.64 [R1+0x47e0], R146 ;  /* 0x0047e09201007387 */ /* 0x000ff60000100a00 */
[----:B------:R-:W-:Y:S01]  /*9e020*/  @!UPT UIADD3 URZ, URZ, URZ, URZ ;  /* 0x0000003f3f3ff290 */ /* 0x000fe2000fffe03f */
[----:B------:R-:W-:Y:S04]  /*9e030*/  STL.64 [R1+0xdd0], R12 ;  /* 0x000dd00c01007387 */ /* 0x000fe80000100a00 */
[----:B------:R-:W-:Y:S04]  /*9e040*/  STL.64 [R1+0xdd8], R14 ;  /* 0x000dd80e01007387 */ /* 0x000fe80000100a00 */
[----:B------:R-:W-:Y:S04]  /*9e050*/  STL.64 [R1+0x47d8], R144 ;  /* 0x0047d89001007387 */ /* 0x000fe80000100a00 */
[----:B------:R-:W-:Y:S04]  /*9e060*/  STL.64 [R1+0xdc0], R8 ;  /* 0x000dc00801007387 */ /* 0x000fe80000100a00 */
[----:B------:R1:W-:Y:S02]  /*9e070*/  STL.64 [R1+0xdc8], R10 ;  /* 0x000dc80a01007387 */ /* 0x0003e40000100a00 */
[C---:B-1----:R-:W-:Y:S02]  /*9e080*/  HMMA.1688.F32.TF32 R8, R232.reuse, R142, R240 ;  /* 0x0000008ee808723c */ /* 0x042fe400000810f0 */
[----:B------:R-:W2:Y:S11]  /*9e090*/  LDL.LU R240, [R1+0x23b0] ;  /* 0x0023b00001f07983 */ /* 0x000eb60000300800 */
[----:B------:R-:W-:Y:S10]  /*9e0a0*/  @!UPT UIADD3 URZ, URZ, URZ, URZ ;  /* 0x0000003f3f3ff290 */ /* 0x000ff4000fffe03f */
        /* <DEDUP_REMOVED lines=85> */
[----:B-1----:R-:W4:Y:S04]  /*9e600*/  LDL.LU R8, [R1+0x2f10] ;  /* 0x002f100001087983 */ /* 0x002f280000300800 */
[----:B------:R-:W4:Y:S04]  /*9e610*/  LDL.LU R9, [R1+0x2f14] ;  /* 0x002f140001097983 */ /* 0x000f280000300800 */
[----:B---3--:R-:W4:Y:S04]  /*9e620*/  LDL.LU R10, [R1+0x2f18] ;  /* 0x002f1800010a7983 */ /* 0x008f280000300800 */
        /* <DEDUP_REMOVED lines=26> */
[----:B------:R1:W-:Y:S04]  /*9e7d0*/  STL.64 [R1+0x47c8], R140 ;  /* 0x0047c88c01007387 */ /* 0x0003e80000100a00 */
[----:B-1----:R-:W3:Y:S04]  /*9e7e0*/  LDL.LU R140, [R1+0x2f30] ;  /* 0x002f3000018c7983 */ /* 0x002ee80000300800 */
[----:B------:R-:W3:Y:S04]  /*9e7f0*/  LDL.LU R141, [R1+0x2f34] ;  /* 0x002f3400018d7983 */ /* 0x000ee80000300800 */
[----:B------:R-:W3:Y:S04]  /*9e800*/  LDL.LU R142, [R1+0x2f38] ;  /* 0x002f3800018e7983 */ /* 0x000ee80000300800 */
[----:B------:R-:W3:Y:S04]  /*9e810*/  LDL.LU R143, [R1+0x2f3c] ;  /* 0x002f3c00018f7983 */ /* 0x000ee80000300800 */
[----:B------:R-:W-:Y:S04]  /*9e820*/  STL.64 [R1+0x47c0], R138 ;  /* 0x0047c08a01007387 */ /* 0x000fe80000100a00 */
[----:B------:R4:W-:Y:S01]  /*9e830*/  STL.64 [R1+0x47b8], R136 ;  /* 0x0047b88801007387 */ /* 0x0009e20000100a00 */
[C---:B--2---:R-:W-:Y:S08]  /*9e840*/  HMMA.1688.F32.TF32 R12, R232.reuse, R126, R12 ;  /* 0x0000007ee80c723c */ /* 0x044ff0000008100c */
[C---:B---3--:R-:W-:Y:S08]  /*9e850*/  HMMA.1688.F32.TF32 R140, R232.reuse, R138, R140 ;  /* 0x0000008ae88c723c */ /* 0x048ff0000008108c */
[C---:B----4-:R-:W-:Y:S11]  /*9e860*/  HMMA.1688.F32.TF32 R136, R232.reuse, R130, R8 ;  /* 0x00000082e888723c */ /* 0x050ff60000081008 */
[----:B------:R-:W-:Y:S04]  /*9e870*/  @!UPT UIADD3 URZ, URZ, URZ, URZ ;  /* 0x0000003f3f3ff290 */ /* 0x000fe8000fffe03f */
[----:B------:R-:W-:Y:S04]  /*9e880*/  STL.64 [R1+0xda0], R140 ;  /* 0x000da08c01007387 */ /* 0x000fe80000100a00 */
[----:B------:R1:W-:Y:S01]  /*9e890*/  STL.64 [R1+0xda8], R142 ;  /* 0x000da88e01007387 */ /* 0x0003e20000100a00 */
[C---:B------:R-:W-:Y:S08]  /*9e8a0*/  HMMA.1688.F32.TF32 R8, R232.reuse, R122, R16 ;  /* 0x0000007ae808723c */ /* 0x040ff00000081010 */
[C---:B-1----:R-:W-:Y:S08]  /*9e8b0*/  HMMA.1688.F32.TF32 R140, R232.reuse, R134, R144 ;  /* 0x00000086e88c723c */ /* 0x042ff00000081090 */
[C---:B------:R-:W-:Y:S11]  /*9e8c0*/  HMMA.1688.F32.TF32 R16, R232.reuse, R118, R20 ;  /* 0x00000076e810723c */ /* 0x040ff60000081014 */
[----:B------:R-:W-:Y:S04]  /*9e8d0*/  @!UPT UIADD3 URZ, URZ, URZ, URZ ;  /* 0x0000003f3f3ff290 */ /* 0x000fe8000fffe03f */
        /* <DEDUP_REMOVED lines=71> */
[----:B-1----:R-:W-:Y:S03]  /*9ed50*/  HMMA.1688.F32.TF32 R12, R232, R158, R244 ;  /* 0x0000009ee80c723c */ /* 0x002fe600000810f4 */
[----:B------:R-:W-:Y:S04]  /*9ed60*/  LDS R232, [R3+0x1c200] ;  /* 0x01c2000003e87984 */ /* 0x000fe80000000800 */
[----:B------:R-:W-:Y:S01]  /*9ed70*/  LDS R234, [R3+0x1e200] ;  /* 0x01e2000003ea7984 */ /* 0x000fe20000000800 */
[C---:B--2---:R-:W-:Y:S03]  /*9ed80*/  HMMA.1688.F32.TF32 R8, R236.reuse, R154, R240 ;  /* 0x0000009aec08723c */ /* 0x044fe600000810f0 */
[----:B------:R1:W-:Y:S04]  /*9ed90*/  STL.64 [R1+0xc00], R16 ;  /* 0x000c001001007387 */ /* 0x0003e80000100a00 */
[----:B------:R2:W-:Y:S04]  /*9eda0*/  STL.64 [R1+0xc08], R18 ;  /* 0x000c081201007387 */ /* 0x0005e80000100a00 */
[----:B------:R-:W3:Y:S04]  /*9edb0*/  LDL.LU R240, [R1+0x2bb0] ;  /* 0x002bb00001f07983 */ /* 0x000ee80000300800 */
[----:B------:R-:W-:Y:S04]  /*9edc0*/  LDS R233, [R4+0x1c200] ;  /* 0x01c2000004e97984 */ /* 0x000fe80000000800 */
        /* <DEDUP_REMOVED lines=79> */
[----:B----4-:R-:W2:Y:S04]  /*9f2c0*/  LDL.LU R12, [R1+0x2d40] ;  /* 0x002d4000010c7983 */ /* 0x010ea80000300800 */
        /* <DEDUP_REMOVED lines=43> */
[----:B------:R-:W1:Y:S01]  /*9f580*/  LDS R235, [R4+0x1e200] ;  /* 0x01e2000004eb7984 */ /* 0x000e620000000800 */
[C---:B--2---:R-:W-:Y:S11]  /*9f590*/  HMMA.1688.F32.TF32 R144, R236.reuse, R150, R144 ;  /* 0x00000096ec90723c */ /* 0x044ff60000081090 */
[----:B------:R-:W-:Y:S11]  /*9f5a0*/  @!UPT UIADD3 URZ, URZ, URZ, URZ ;  /* 0x0000003f3f3ff290 */ /* 0x000ff6000fffe03f */
[----:B------:R-:W-:Y:S01]  /*9f5b0*/  @!UPT UIADD3 URZ, URZ, URZ, URZ ;  /* 0x0000003f3f3ff290 */ /* 0x000fe2000fffe03f */
[----:B------:R-:W-:Y:S04]  /*9f5c0*/  STL.64 [R1+0xbf0], R144 ;  /* 0x000bf09001007387 */ /* 0x000fe80000100a00 */
[----:B------:R2:W-:Y:S04]  /*9f5d0*/  STL.64 [R1+0xbf8], R146 ;  /* 0x000bf89201007387 */ /* 0x0005e80000100a00 */
[----:B--2---:R-:W2:Y:S04]  /*9f5e0*/  LDL.LU.64 R146, [R1+0x47e0] ;  /* 0x0047e00001927983 */ /* 0x004ea80000300a00 */
[----:B------:R-:W3:Y:S01]  /*9f5f0*/  LDL.LU.64 R144, [R1+0x47d8] ;  /* 0x0047d80001907983 */ /* 0x000ee20000300a00 */
[C---:B--2---:R-:W-:Y:S11]  /*9f600*/  HMMA.1688.F32.TF32 R140, R236.reuse, R146, R140 ;  /* 0x00000092ec8c723c */ /* 0x044ff6000008108c */
[----:B------:R-:W-:Y:S11]  /*9f610*/  @!UPT UIADD3 URZ, URZ, URZ, URZ ;  /* 0x0000003f3f3ff290 */ /* 0x000ff6000fffe03f */
[----:B------:R-:W-:Y:S01]  /*9f620*/  @!UPT UIADD3 URZ, URZ, URZ, URZ ;  /* 0x0000003f3f3ff290 */ /* 0x000fe2000fffe03f */
[----:B------:R-:W-:Y:S04]  /*9f630*/  STL.64 [R1+0xbe0], R140 ;  /* 0x000be08c01007387 */ /* 0x000fe80000100a00 */
[----:B------:R2:W-:Y:S04]  /*9f640*/  STL.64 [R1+0xbe8], R142 ;  /* 0x000be88e01007387 */ /* 0x0005e80000100a00 */
[----:B--2---:R-:W3:Y:S04]  /*9f650*/  LDL.LU.64 R142, [R1+0x47d0] ;  /* 0x0047d000018e7983 */ /* 0x004ee80000300a00 */
[----:B------:R-:W2:Y:S01]  /*9f660*/  LDL.LU.64 R140, [R1+0x47c8] ;  /* 0x0047c800018c7983 */ /* 0x000ea20000300a00 */
[C---:B---3--:R-:W-:Y:S11]  /*9f670*/  HMMA.1688.F32.TF32 R136, R236.reuse, R142, R136 ;  /* 0x0000008eec88723c */ /* 0x048ff60000081088 */
[----:B------:R-:W-:Y:S11]  /*9f680*/  @!UPT UIADD3 URZ, URZ, URZ, URZ ;  /* 0x0000003f3f3ff290 */ /* 0x000ff6000fffe03f */
[----:B------:R-:W-:Y:S01]  /*9f690*/  @!UPT UIADD3 URZ, URZ, URZ, URZ ;  /* 0x0000003f3f3ff290 */ /* 0x000fe2000fffe03f */
[----:B------:R-:W-:Y:S04]  /*9f6a0*/  STL.64 [R1+0xbd0], R136 ;  /* 0x000bd08801007387 */ /* 0x000fe80000100a00 */
[----:B------:R3:W-:Y:S04]  /*9f6b0*/  STL.64 [R1+0xbd8], R138 ;  /* 0x000bd88a01007387 */ /* 0x0007e80000100a00 */
[----:B---3--:R-:W4:Y:S01]  /*9f6c0*/  LDL.LU.64 R138, [R1+0x47c0] ;  /* 0x0047c000018a7983 */ /* 0x008f220000300a00 */
[C---:B------:R-:W-:Y:S03]  /*9f6d0*/  HMMA.1688.F32.TF32 R12, R236.reuse, R134, R12 ;  /* 0x00000086ec0c723c */ /* 0x040fe6000008100c */
[----:B------:R-:W3:Y:S05]  /*9f6e0*/  LDL.LU.64 R136, [R1+0x47b8] ;  /* 0x0047b80001887983 */ /* 0x000eea0000300a00 */
[C---:B----4-:R-:W-:Y:S11]  /*9f6f0*/  HMMA.1688.F32.TF32 R8, R236.reuse, R138, R8 ;  /* 0x0000008aec08723c */ /* 0x050ff60000081008 */
[----:B------:R-:W-:Y:S11]  /*9f700*/  @!UPT UIADD3 URZ, URZ, URZ, URZ ;  /* 0x0000003f3f3ff290 */ /* 0x000ff6000fffe03f */
[----:B------:R-:W-:Y:S01]  /*9f710*/  @!UPT UIADD3 URZ, URZ, URZ, URZ ;  /* 0x0000003f3f3ff290 */ /* 0x000fe2000fffe03f */
[----:B------:R-:W-:Y:S04]  /*9f720*/  STL.64 [R1+0xbc0], R8 ;  /* 0x000bc00801007387 */ /* 0x000fe80000100a00 */
[----:B------:R4:W-:Y:S02]  /*9f730*/  STL.64 [R1+0xbc8], R10 ;  /* 0x000bc80a01007387 */ /* 0x0009e40000100a00 */
[C---:B----4-:R-:W-:Y:S02]  /*9f740*/  HMMA.1688.F32.TF32 R8, R236.reuse, R130, R16 ;  /* 0x00000082ec08723c */ /* 0x050fe40000081010 */
[----:B------:R-:W-:Y:S04]  /*9f750*/  STL.64 [R1+0xbb0], R12 ;  /* 0x000bb00c01007387 */ /* 0x000fe80000100a00 */
[----:B------:R4:W-:Y:S02]  /*9f760*/  STL.64 [R1+0xbb8], R14 ;  /* 0x000bb80e01007387 */ /* 0x0009e40000100a00 */
[C---:B------:R-:W-:Y:S08]  /*9f770*/  HMMA.1688.F32.TF32 R16, R236.reuse, R126, R20 ;  /* 0x0000007eec10723c */ /* 0x040ff00000081014 */
[C---:B----4-:R-:W-:Y:S07]  /*9f780*/  HMMA.1688.F32.TF32 R12, R236.reuse, R122, R24 ;  /* 0x0000007aec0c723c */ /* 0x050fee0000081018 */
[----:B------:R-:W-:Y:S04]  /*9f790*/  STL.64 [R1+0xba0], R8 ;  /* 0x000ba00801007387 */ /* 0x000fe80000100a00 */
[----:B------:R4:W-:Y:S02]  /*9f7a0*/  STL.64 [R1+0xba8], R10 ;  /* 0x000ba80a01007387 */ /* 0x0009e40000100a00 */
[C---:B----4-:R-:W-:Y:S02]  /*9f7b0*/  HMMA.1688.F32.TF32 R8, R236.reuse, R118, R28 ;  /* 0x00000076ec08723c */ /* 0x050fe4000008101c */
[----:B------:R-:W-:Y:S04]  /*9f7c0*/  STL.64 [R1+0xb90], R16 ;  /* 0x000b901001007387 */ /* 0x000fe80000100a00 */
[----:B------:R4:W-:Y:S04]  /*9f7d0*/  STL.64 [R1+0xb98], R18 ;  /* 0x000b981201007387 */ /* 0x0009e80000100a00 */
[----:B------:R-:W-:Y:S04]  /*9f7e0*/  STL.64 [R1+0xb80], R12 ;  /* 0x000b800c01007387 */ /* 0x000fe80000100a00 */
[----:B------:R1:W-:Y:S01]  /*9f7f0*/  STL.64 [R1+0xb88], R14 ;  /* 0x000b880e01007387 */ /* 0x0003e20000100a00 */
[C---:B----4-:R-:W-:Y:S08]  /*9f800*/  HMMA.1688.F32.TF32 R16, R236.reuse, R114, R228 ;  /* 0x00000072ec10723c */ /* 0x050ff000000810e4 */
        /* <DEDUP_REMOVED lines=10> */
[C---:B----4-:R-:W-:Y:S01]  /*9f8b0*/  HMMA.1688.F32.TF32 R12, R236.reuse, R98, R212 ;  /* 0x00000062ec0c723c */ /* 0x050fe200000810d4 */
        /* <DEDUP_REMOVED lines=48> */
[----:B------:R-:W-:Y:S04]  /*9fbc0*/  STL.64 [R1+0xa48], R18 ;  /* 0x000a481201007387 */ /* 0x000fe80000100a00 */
[----:B------:R-:W4:Y:S04]  /*9fbd0*/  LDL.LU R244, [R1+0x2a30] ;  /* 0x002a300001f47983 */ /* 0x000f280000300800 */
[----:B------:R1:W-:Y:S04]  /*9fbe0*/  STL.64 [R1+0xa30], R12 ;  /* 0x000a300c01007387 */ /* 0x0003e80000100a00 */
[----:B------:R1:W-:Y:S04]  /*9fbf0*/  STL.64 [R1+0xa38], R14 ;  /* 0x000a380e01007387 */ /* 0x0003e80000100a00 */
        /* <DEDUP_REMOVED lines=110> */
[C---:B------:R-:W-:Y:S11]  /*a02e0*/  HMMA.1688.F32.TF32 R8, R232.reuse, R154, R12 ;  /* 0x0000009ae808723c */ /* 0x040ff6000008100c */
[----:B------:R-:W-:Y:S04]  /*a02f0*/  @!UPT UIADD3 URZ, URZ, URZ, URZ ;  /* 0x0000003f3f3ff290 */ /* 0x000fe8000fffe03f */
[----:B------:R-:W-:Y:S04]  /*a0300*/  STL.64 [R1+0x870], R236 ;  /* 0x000870ec01007387 */ /* 0x000fe80000100a00 */
[----:B------:R-:W-:Y:S04]  /*a0310*/  STL.64 [R1+0x878], R238 ;  /* 0x000878ee01007387 */ /* 0x000fe80000100a00 */
[----:B------:R-:W-:Y:S04]  /*a0320*/  STL.64 [R1+0x860], R8 ;  /* 0x0008600801007387 */ /* 0x000fe80000100a00 */
[----:B------:R3:W-:Y:S01]  /*a0330*/  STL.64 [R1+0x868], R10 ;  /* 0x0008680a01007387 */ /* 0x0007e20000100a00 */
[C---:B------:R-:W-:Y:S03]  /*a0340*/  HMMA.1688.F32.TF32 R12, R232.reuse, R142, R24 ;  /* 0x0000008ee80c723c */ /* 0x040fe60000081018 */
[----:B------:R-:W-:Y:S04]  /*a0350*/  LDS R236, [R3+0x1c280] ;  /* 0x01c2800003ec7984 */ /* 0x000fe80000000800 */
[----:B------:R-:W-:Y:S01]  /*a0360*/  LDS R238, [R3+0x1e280] ;  /* 0x01e2800003ee7984 */ /* 0x000fe20000000800 */
[C---:B---3--:R-:W-:Y:S03]  /*a0370*/  HMMA.1688.F32.TF32 R8, R232.reuse, R150, R16 ;  /* 0x00000096e808723c */ /* 0x048fe60000081010 */
[----:B------:R-:W-:Y:S04]  /*a0380*/  LDS R237, [R4+0x1c280] ;  /* 0x01c2800004ed7984 */ /* 0x000fe80000000800 */
[----:B------:R-:W1:Y:S01]  /*a0390*/  LDS R239, [R4+0x1e280] ;  /* 0x01e2800004ef7984 */ /* 0x000e620000000800 */
[C---:B------:R-:W-:Y:S11]  /*a03a0*/  HMMA.1688.F32.TF32 R16, R232.reuse, R146, R20 ;  /* 0x00000092e810723c */ /* 0x040ff60000081014 */
[----:B------:R-:W-:Y:S04]  /*a03b0*/  @!UPT UIADD3 URZ, URZ, URZ, URZ ;  /* 0x0000003f3f3ff290 */ /* 0x000fe8000fffe03f */
[----:B------:R-:W-:Y:S04]  /*a03c0*/  STL.64 [R1+0xa10], R8 ;  /* 0x000a100801007387 */ /* 0x000fe80000100a00 */
[----:B------:R2:W-:Y:S02]  /*a03d0*/  STL.64 [R1+0xa18], R10 ;  /* 0x000a180a01007387 */ /* 0x0005e40000100a00 */
[C---:B--2---:R-:W-:Y:S02]  /*a03e0*/  HMMA.1688.F32.TF32 R8, R232.reuse, R138, R28 ;  /* 0x0000008ae808723c */ /* 0x044fe4000008101c */
[----:B------:R-:W-:Y:S04]  /*a03f0*/  STL.64 [R1+0xa00], R16 ;  /* 0x000a001001007387 */ /* 0x000fe80000100a00 */
[----:B------:R4:W-:Y:S04]  /*a0400*/  STL.64 [R1+0xa08], R18 ;  /* 0x000a081201007387 */ /* 0x0009e80000100a00 */
[----:B------:R-:W-:Y:S04]  /*a0410*/  STL.64 [R1+0x9f0], R12 ;  /* 0x0009f00c01007387 */ /* 0x000fe80000100a00 */
[----:B------:R2:W-:Y:S01]  /*a0420*/  STL.64 [R1+0x9f8], R14 ;  /* 0x0009f80e01007387 */ /* 0x0005e20000100a00 */
[C---:B----4-:R-:W-:Y:S08]  /*a0430*/  HMMA.1688.F32.TF32 R16, R232.reuse, R134, R228 ;  /* 0x00000086e810723c */ /* 0x050ff000000810e4 */
[----:B------:R-:W-:Y:S01]  /*a0440*/  STL.64 [R1+0x9e0], R8 ;  /* 0x0009e00801007387 */ /* 0x000fe20000100a00 */
[C---:B--2---:R-:W-:Y:S03]  /*a0450*/  HMMA.1688.F32.TF32 R12, R232.reuse, R130, R224 ;  /* 0x00000082e80c723c */ /* 0x044fe600000810e0 */
        /* <DEDUP_REMOVED lines=174> */
[----:B------:R3:W-:Y:S02]  /*a0f40*/  STL.64 [R1+0x808], R10 ;  /* 0x0008080a01007387 */ /* 0x0007e40000100a00 */
[C---:B---3--:R-:W-:Y:S08]  /*a0f50*/  HMMA.1688.F32.TF32 R8, R232.reuse, R46, R12 ;  /* 0x0000002ee808723c */ /* 0x048ff0000008100c */
[C---:B--2---:R-:W-:Y:S11]  /*a0f60*/  HMMA.1688.F32.TF32 R12, R232.reuse, R42, R16 ;  /* 0x0000002ae80c723c */ /* 0x044ff60000081010 */
[----:B------:R-:W-:Y:S04]  /*a0f70*/  @!UPT UIADD3 URZ, URZ, URZ, URZ ;  /* 0x0000003f3f3ff290 */ /* 0x000fe8000fffe03f */
[----:B------:R-:W-:Y:S04]  /*a0f80*/  STL.64 [R1+0x7f0], R8 ;  /* 0x0007f00801007387 */ /* 0x000fe80000100a00 */
[----:B------:R1:W-:Y:S02]  /*a0f90*/  STL.64 [R1+0x7f8], R10 ;  /* 0x0007f80a01007387 */ /* 0x0003e40000100a00 */
[C---:B-1----:R-:W-:Y:S02]  /*a0fa0*/  HMMA.1688.F32.TF32 R8, R232.reuse, R38, R20 ;  /* 0x00000026e808723c */ /* 0x042fe40000081014 */
[----:B------:R-:W-:Y:S04]  /*a0fb0*/  STL.64 [R1+0x7e0], R12 ;  /* 0x0007e00c01007387 */ /* 0x000fe80000100a00 */
[----:B------:R1:W-:Y:S02]  /*a0fc0*/  STL.64 [R1+0x7e8], R14 ;  /* 0x0007e80e01007387 */ /* 0x0003e40000100a00 */
[C---:B------:R-:W-:Y:S08]  /*a0fd0*/  HMMA.1688.F32.TF32 R16, R232.reuse, R34, R24 ;  /* 0x00000022e810723c */ /* 0x040ff00000081018 */
[----:B-1----:R-:W-:Y:S01]  /*a0fe0*/  HMMA.1688.F32.TF32 R12, R232, R158, R28 ;  /* 0x0000009ee80c723c */ /* 0x002fe2000008101c */
        /* <DEDUP_REMOVED lines=10> */
[----:B------:R1:W-:Y:S08]  /*a1090*/  STL.64 [R1+0x7b8], R14 ;  /* 0x0007b80e01007387 */ /* 0x0003f00000100a00 */
[----:B------:R-:W-:Y:S01]  /*a10a0*/  STL.64 [R1+0x7a0], R8 ;  /* 0x0007a00801007387 */ /* 0x000fe20000100a00 */
[C---:B-1----:R-:W-:Y:S03]  /*a10b0*/  HMMA.1688.F32.TF32 R12, R236.reuse, R150, R224 ;  /* 0x00000096ec0c723c */ /* 0x042fe600000810e0 */
[----:B------:R1:W-:Y:S05]  /*a10c0*/  STL.64 [R1+0x7a8], R10 ;  /* 0x0007a80a01007387 */ /* 0x0003ea0000100a00 */
[C---:B-1----:R-:W-:Y:S08]  /*a10d0*/  HMMA.1688.F32.TF32 R8, R236.reuse, R146, R220 ;  /* 0x00000092ec08723c */ /* 0x042ff000000810dc */
[C---:B------:R-:W-:Y:S07]  /*a10e0*/  HMMA.1688.F32.TF32 R16, R236.reuse, R142, R216 ;  /* 0x0000008eec10723c */ /* 0x040fee00000810d8 */
[----:B------:R-:W-:Y:S04]  /*a10f0*/  STL.64 [R1+0x790], R12 ;  /* 0x0007900c01007387 */ /* 0x000fe80000100a00 */
[----:B------:R1:W-:Y:S04]  /*a1100*/  STL.64 [R1+0x798], R14 ;  /* 0x0007980e01007387 */ /* 0x0003e80000100a00 */
        /* <DEDUP_REMOVED lines=51> */
[----:B------:R-:W3:Y:S04]  /*a1440*/  LDL.LU R244, [R1+0x2710] ;  /* 0x0027100001f47983 */ /* 0x000ee80000300800 */
[----:B------:R1:W-:Y:S04]  /*a1450*/  STL.64 [R1+0x12f0], R12 ;  /* 0x0012f00c01007387 */ /* 0x0003e80000100a00 */
[----:B------:R4:W-:Y:S04]  /*a1460*/  STL.64 [R1+0x12f8], R14 ;  /* 0x0012f80e01007387 */ /* 0x0009e80000100a00 */
        /* <DEDUP_REMOVED lines=110> */
[C---:B--2---:R-:W-:Y:S11]  /*a1b50*/  HMMA.1688.F32.TF32 R12, R236.reuse, R66, R12 ;  /* 0x00000042ec0c723c */ /* 0x044ff6000008100c */
[----:B------:R-:W-:Y:S04]  /*a1b60*/  @!UPT UIADD3 URZ, URZ, URZ, URZ ;  /* 0x0000003f3f3ff290 */ /* 0x000fe8000fffe03f */
[----:B------:R-:W-:Y:S04]  /*a1b70*/  STL.64 [R1+0x1380], R8 ;  /* 0x0013800801007387 */ /* 0x000fe80000100a00 */
[----:B------:R3:W-:Y:S02]  /*a1b80*/  STL.64 [R1+0x1388], R10 ;  /* 0x0013880a01007387 */ /* 0x0007e40000100a00 */
[C---:B---3--:R-:W-:Y:S02]  /*a1b90*/  HMMA.1688.F32.TF32 R8, R236.reuse, R62, R16 ;  /* 0x0000003eec08723c */ /* 0x048fe40000081010 */
[----:B------:R-:W-:Y:S04]  /*a1ba0*/  STL.64 [R1+0x1390], R12 ;  /* 0x0013900c01007387 */ /* 0x000fe80000100a00 */
[----:B------:R1:W-:Y:S02]  /*a1bb0*/  STL.64 [R1+0x1398], R14 ;  /* 0x0013980e01007387 */ /* 0x0003e40000100a00 */
[C---:B------:R-:W-:Y:S08]  /*a1bc0*/  HMMA.1688.F32.TF32 R16, R236.reuse, R58, R20 ;  /* 0x0000003aec10723c */ /* 0x040ff00000081014 */
[C---:B-1----:R-:W-:Y:S07]  /*a1bd0*/  HMMA.1688.F32.TF32 R12, R236.reuse, R54, R24 ;  /* 0x00000036ec0c723c */ /* 0x042fee0000081018 */
        /* <DEDUP_REMOVED lines=24> */
[----:B------:R1:W-:Y:S04]  /*a1d60*/  STL.64 [R1+0x1438], R18 ;  /* 0x0014381201007387 */ /* 0x0003e80000100a00 */
[----:B------:R-:W-:Y:S04]  /*a1d70*/  STL.64 [R1+0x1420], R12 ;  /* 0x0014200c01007387 */ /* 0x000fe80000100a00 */
[----:B------:R2:W-:Y:S01]  /*a1d80*/  STL.64 [R1+0x1428], R14 ;  /* 0x0014280e01007387 */ /* 0x0005e20000100a00 */
[C---:B-1----:R-:W-:Y:S03]  /*a1d90*/  HMMA.1688.F32.TF32 R16, R232.reuse, R150, R204 ;  /* 0x00000096e810723c */ /* 0x042fe600000810cc */
[----:B------:R-:W-:Y:S04]  /*a1da0*/  LDS R237, [R4+0x1c380] ;  /* 0x01c3800004ed7984 */ /* 0x000fe80000000800 */
[----:B------:R-:W1:Y:S01]  /*a1db0*/  LDS R239, [R4+0x1e380] ;  /* 0x01e3800004ef7984 */ /* 0x000e620000000800 */
[C---:B--2---:R-:W-:Y:S03]  /*a1dc0*/  HMMA.1688.F32.TF32 R12, R232.reuse, R146, R200 ;  /* 0x00000092e80c723c */ /* 0x044fe600000810c8 */
[----:B------:R-:W-:Y:S04]  /*a1dd0*/  STL.64 [R1+0x1440], R8 ;  /* 0x0014400801007387 */ /* 0x000fe80000100a00 */
[----:B------:R2:W-:Y:S02]  /*a1de0*/  STL.64 [R1+0x1448], R10 ;  /* 0x0014480a01007387 */ /* 0x0005e40000100a00 */
[C---:B--2---:R-:W-:Y:S06]  /*a1df0*/  HMMA.1688.F32.TF32 R8, R232.reuse, R142, R196 ;  /* 0x0000008ee808723c */ /* 0x044fec00000810c4 */
[----:B------:R-:W-:Y:S04]  /*a1e00*/  STL.64 [R1+0x1480], R16 ;  /* 0x0014801001007387 */ /* 0x000fe80000100a00 */
[----:B------:R2:W-:Y:S04]  /*a1e10*/  STL.64 [R1+0x1488], R18 ;  /* 0x0014881201007387 */ /* 0x0005e80000100a00 */
[----:B------:R-:W-:Y:S04]  /*a1e20*/  STL.64 [R1+0x1490], R12 ;  /* 0x0014900c01007387 */ /* 0x000fe80000100a00 */
[----:B------:R3:W-:Y:S01]  /*a1e30*/  STL.64 [R1+0x1498], R14 ;  /* 0x0014980e01007387 */ /* 0x0007e20000100a00 */
[C---:B--2---:R-:W-:Y:S04]  /*a1e40*/  HMMA.1688.F32.TF32 R16, R232.reuse, R138, R192 ;  /* 0x0000008ae810723c */ /* 0x044fe800000810c0 */
[----:B------:R-:W-:Y:S04]  /*a1e50*/  STL.64 [R1+0x14a0], R8 ;  /* 0x0014a00801007387 */ /* 0x000fe80000100a00 */
        /* <DEDUP_REMOVED lines=150> */
[C---:B--2---:R-:W-:Y:S08]  /*a27c0*/  HMMA.1688.F32.TF32 R16, R232.reuse, R82, R16 ;  /* 0x00000052e810723c */ /* 0x044ff00000081010 */
        /* <DEDUP_REMOVED lines=697> */
[----:B------:R1:W-:Y:S04]  /*a5360*/  STL.64 [R1+0x23b0], R16 ;  /* 0x0023b01001007387 */ /* 0x0003e80000100a00 */
[----:B------:R3:W-:Y:S04]  /*a5370*/  STL.64 [R1+0x23b8], R18 ;  /* 0x0023b81201007387 */ /* 0x0007e80000100a00 */
        /* <DEDUP_REMOVED lines=108> */
[----:B---3--:R-:W-:Y:S03]  /*a5a40*/  HMMA.1688.F32.TF32 R236, R236, R158, R240 ;  /* 0x0000009eecec723c */ /* 0x008fe600000810f0 */
[----:B------:R-:W3:Y:S04]  /*a5a50*/  LDL.LU.64 R242, [R1+0x4770] ;  /* 0x0047700001f27983 */ /* 0x000ee80000300a00 */
[----:B------:R-:W3:Y:S11]  /*a5a60*/  LDL.LU.64 R240, [R1+0x4768] ;  /* 0x0047680001f07983 */ /* 0x000ef60000300a00 */
[----:B------:R-:W-:Y:S05]  /*a5a70*/  @!UPT UIADD3 URZ, URZ, URZ, URZ ;  /* 0x0000003f3f3ff290 */ /* 0x000fea000fffe03f */
[----:B------:R1:W-:Y:S04]  /*a5a80*/  STL.64 [R1+0x2060], R236 ;  /* 0x002060ec01007387 */ /* 0x0003e80000100a00 */
[----:B------:R1:W-:Y:S04]  /*a5a90*/  STL.64 [R1+0x2068], R238 ;  /* 0x002068ee01007387 */ /* 0x0003e80000100a00 */
[----:B-1----:R-:W3:Y:S04]  /*a5aa0*/  LDL.LU R236, [R1+0x1dd0] ;  /* 0x001dd00001ec7983 */ /* 0x002ee80000300800 */
[----:B------:R-:W3:Y:S04]  /*a5ab0*/  LDL.LU R237, [R1+0x1dd4] ;  /* 0x001dd40001ed7983 */ /* 0x000ee80000300800 */
[----:B------:R-:W3:Y:S04]  /*a5ac0*/  LDL.LU R238, [R1+0x1dd8] ;  /* 0x001dd80001ee7983 */ /* 0x000ee80000300800 */
[----:B------:R-:W3:Y:S01]  /*a5ad0*/  LDL.LU R239, [R1+0x1ddc] ;  /* 0x001ddc0001ef7983 */ /* 0x000ee20000300800 */
        /* <DEDUP_REMOVED lines=19> */
[----:B------:R2:W-:Y:S02]  /*a5c10*/  STL.64 [R1+0x2368], R14 ;  /* 0x0023680e01007387 */ /* 0x0005e40000100a00 */
        /* <DEDUP_REMOVED lines=189> */
[----:B------:R-:W-:Y:S04]  /*a67f0*/  STL.64 [R1+0x2040], R12 ;  /* 0x0020400c01007387 */ /* 0x000fe80000100a00 */
[----:B------:R-:W-:Y:S01]  /*a6800*/  STL.64 [R1+0x2048], R14 ;  /* 0x0020480e01007387 */ /* 0x000fe20000100a00 */
[C---:B-1----:R-:W-:Y:S07]  /*a6810*/  HMMA.1688.F32.TF32 R16, R236.reuse, R150, R224 ;  /* 0x00000096ec10723c */ /* 0x042fee00000810e0 */
[----:B------:R-:W-:Y:S04]  /*a6820*/  STL.64 [R1+0x2030], R8 ;  /* 0x0020300801007387 */ /* 0x000fe80000100a00 */
[----:B------:R1:W-:Y:S02]  /*a6830*/  STL.64 [R1+0x2038], R10 ;  /* 0x0020380a01007387 */ /* 0x0003e40000100a00 */
[C---:B-1----:R-:W-:Y:S10]  /*a6840*/  HMMA.1688.F32.TF32 R8, R236.reuse, R146, R220 ;  /* 0x00000092ec08723c */ /* 0x042ff400000810dc */
[----:B------:R-:W-:Y:S04]  /*a6850*/  STL.64 [R1+0x21a0], R16 ;  /* 0x0021a01001007387 */ /* 0x000fe80000100a00 */
[----:B------:R1:W-:Y:S01]  /*a6860*/  STL.64 [R1+0x21a8], R18 ;  /* 0x0021a81201007387 */ /* 0x0003e20000100a00 */
[C---:B------:R-:W-:Y:S08]  /*a6870*/  HMMA.1688.F32.TF32 R12, R236.reuse, R142, R216 ;  /* 0x0000008eec0c723c */ /* 0x040ff000000810d8 */
[C---:B-1----:R-:W-:Y:S01]  /*a6880*/  HMMA.1688.F32.TF32 R16, R236.reuse, R138, R212 ;  /* 0x0000008aec10723c */ /* 0x042fe200000810d4 */
[----:B------:R-:W-:Y:S04]  /*a6890*/  STL.64 [R1+0x2190], R8 ;  /* 0x0021900801007387 */ /* 0x000fe80000100a00 */
[----:B------:R1:W-:Y:S03]  /*a68a0*/  STL.64 [R1+0x2198], R10 ;  /* 0x0021980a01007387 */ /* 0x0003e60000100a00 */
        /* <DEDUP_REMOVED lines=31> */
[----:B------:R-:W-:Y:S01]  /*a6aa0*/  STL.64 [R1+0x20e8], R18 ;  /* 0x0020e81201007387 */ /* 0x000fe20000100a00 */
[C---:B-1----:R-:W-:Y:S03]  /*a6ab0*/  HMMA.1688.F32.TF32 R12, R236.reuse, R94, R168 ;  /* 0x0000005eec0c723c */ /* 0x042fe600000810a8 */
[----:B------:R-:W-:Y:S04]  /*a6ac0*/  STL.64 [R1+0x4730], R94 ;  /* 0x0047305e01007387 */ /* 0x000fe80000100a00 */
[----:B------:R-:W-:Y:S04]  /*a6ad0*/  STL.64 [R1+0x20d0], R8 ;  /* 0x0020d00801007387 */ /* 0x000fe80000100a00 */
[----:B------:R1:W-:Y:S02]  /*a6ae0*/  STL.64 [R1+0x20d8], R10 ;  /* 0x0020d80a01007387 */ /* 0x0003e40000100a00 */
[C---:B-1----:R-:W-:Y:S10]  /*a6af0*/  HMMA.1688.F32.TF32 R8, R236.reuse, R90, R164 ;  /* 0x0000005aec08723c */ /* 0x042ff400000810a4 */
[----:B------:R-:W-:Y:S04]  /*a6b00*/  STL.64 [R1+0x20c0], R12 ;  /* 0x0020c00c01007387 */ /* 0x000fe80000100a00 */
[----:B------:R1:W-:Y:S04]  /*a6b10*/  STL.64 [R1+0x20c8], R14 ;  /* 0x0020c80e01007387 */ /* 0x0003e80000100a00 */
[----:B------:R-:W-:Y:S01]  /*a6b20*/  STL.64 [R1+0x4728], R90 ;  /* 0x0047285a01007387 */ /* 0x000fe20000100a00 */
[C---:B-1----:R-:W-:Y:S04]  /*a6b30*/  HMMA.1688.F32.TF32 R12, R236.reuse, R86, R160 ;  /* 0x00000056ec0c723c */ /* 0x042fe800000810a0 */
[----:B------:R-:W-:Y:S04]  /*a6b40*/  STL.64 [R1+0x20b0], R8 ;  /* 0x0020b00801007387 */ /* 0x000fe80000100a00 */
[----:B------:R1:W-:Y:S04]  /*a6b50*/  STL.64 [R1+0x20b8], R10 ;  /* 0x0020b80a01007387 */ /* 0x0003e80000100a00 */
[----:B------:R-:W3:Y:S01]  /*a6b60*/  LDL.LU R160, [R1+0x580] ;  /* 0x0005800001a07983 */ /* 0x000ee20000300800 */
[----:B-1----:R-:W-:Y:S10]  /*a6b70*/  HMMA.1688.F32.TF32 R8, R236, R82, R248 ;  /* 0x00000052ec08723c */ /* 0x002ff400000810f8 */
[----:B------:R1:W-:Y:S04]  /*a6b80*/  STL.64 [R1+0x20a0], R12 ;  /* 0x0020a00c01007387 */ /* 0x0003e80000100a00 */
[----:B------:R4:W-:Y:S01]  /*a6b90*/  STL.64 [R1+0x20a8], R14 ;  /* 0x0020a80e01007387 */ /* 0x0009e20000100a00 */
[----:B------:R-:W-:-:S02]  /*a6ba0*/  IMAD.MOV.U32 R164, RZ, RZ, R243 ;  /* 0x000000ffffa47224 */ /* 0x000fc400078e00f3 */
[----:B------:R-:W-:Y:S01]  /*a6bb0*/  IMAD.MOV.U32 R165, RZ, RZ, R242 ;  /* 0x000000ffffa57224 */ /* 0x000fe200078e00f2 */
[----:B------:R-:W-:Y:S01]  /*a6bc0*/  MOV R167, R240 ;  /* 0x000000f000a77202 */ /* 0x000fe20000000f00 */
[----:B------:R-:W-:-:S04]  /*a6bd0*/  IMAD.MOV.U32 R166, RZ, RZ, R241 ;  /* 0x000000ffffa67224 */ /* 0x000fc800078e00f1 */
        /* <DEDUP_REMOVED lines=63> */
[----:B----4-:R-:W3:Y:S04]  /*a6fd0*/  LDL.LU R14, [R1+0x6d8] ;  /* 0x0006d800010e7983 */ /* 0x010ee80000300800 */
        /* <DEDUP_REMOVED lines=25> */
[----:B--2---:R-:W-:-:S03]  /*a7170*/  IMAD.MOV.U32 R172, RZ, RZ, R240 ;  /* 0x000000ffffac7224 */ /* 0x004fc600078e00f0 */
        /* <DEDUP_REMOVED lines=12> */
[----:B------:R-:W2:Y:S01]  /*a7240*/  LDL.LU R242, [R1+0x474c] ;  /* 0x00474c0001f27983 */ /* 0x000ea20000300800 */
[----:B------:R-:W-:-:S03]  /*a7250*/  IMAD.MOV.U32 R251, RZ, RZ, R247 ;  /* 0x000000fffffb7224 */ /* 0x000fc600078e00f7 */
[----:B------:R-:W2:Y:S04]  /*a7260*/  LDL.LU R243, [R1+0x4748] ;  /* 0x0047480001f37983 */ /* 0x000ea80000300800 */
[----:B------:R-:W2:Y:S04]  /*a7270*/  LDL.LU R244, [R1+0x4744] ;  /* 0x0047440001f47983 */ /* 0x000ea80000300800 */
[----:B------:R-:W2:Y:S04]  /*a7280*/  LDL.LU R245, [R1+0x4740] ;  /* 0x0047400001f57983 */ /* 0x000ea80000300800 */
[----:B------:R-:W2:Y:S04]  /*a7290*/  LDL.LU R246, [R1+0x473c] ;  /* 0x00473c0001f67983 */ /* 0x000ea80000300800 */
[----:B------:R-:W2:Y:S01]  /*a72a0*/  LDL.LU R247, [R1+0x4738] ;  /* 0x0047380001f77983 */ /* 0x000ea20000300800 */
[C---:B----4-:R-:W-:Y:S08]  /*a72b0*/  HMMA.1688.F32.TF32 R88, R236.reuse, R78, R8 ;  /* 0x0000004eec58723c */ /* 0x050ff00000081008 */
[C---:B---3--:R-:W-:Y:S08]  /*a72c0*/  HMMA.1688.F32.TF32 R8, R236.reuse, R74, R12 ;  /* 0x0000004aec08723c */ /* 0x048ff0000008100c */
[C---:B------:R-:W-:Y:S07]  /*a72d0*/  HMMA.1688.F32.TF32 R16, R236.reuse, R66, R16 ;  /* 0x00000042ec10723c */ /* 0x040fee0000081010 */
[----:B------:R-:W-:Y:S01]  /*a72e0*/  STL.64 [R1+0x2080], R88 ;  /* 0x0020805801007387 */ /* 0x000fe20000100a00 */
[C---:B------:R-:W-:Y:S03]  /*a72f0*/  HMMA.1688.F32.TF32 R12, R236.reuse, R62, R20 ;  /* 0x0000003eec0c723c */ /* 0x040fe60000081014 */
        /* <DEDUP_REMOVED lines=76> */
[----:B------:R-:W4:Y:S04]  /*a77c0*/  LDL.LU R164, [R1+0x10] ;  /* 0x0000100001a47983 */ /* 0x000f280000300800 */
[----:B------:R-:W-:Y:S04]  /*a77d0*/  STL.64 [R1+0x5e0], R12 ;  /* 0x0005e00c01007387 */ /* 0x000fe80000100a00 */
[----:B------:R-:W-:Y:S04]  /*a77e0*/  STL.64 [R1+0x5e8], R14 ;  /* 0x0005e80e01007387 */ /* 0x000fe80000100a00 */
        /* <DEDUP_REMOVED lines=65> */
[----:B-1----:R-:W3:Y:S04]  /*a7c00*/  LDL.LU R8, [R1+0x510] ;  /* 0x0005100001087983 */ /* 0x002ee80000300800 */
        /* <DEDUP_REMOVED lines=47> */
[----:B------:R-:W3:Y:S04]  /*a7f00*/  LDL.LU R160, [R1] ;  /* 0x0000000001a07983 */ /* 0x000ee80000300800 */
[----:B------:R-:W3:Y:S04]  /*a7f10*/  LDL.LU R161, [R1+0x4] ;  /* 0x0000040001a17983 */ /* 0x000ee80000300800 */
[----:B------:R-:W3:Y:S04]  /*a7f20*/  LDL.LU R162, [R1+0x8] ;  /* 0x0000080001a27983 */ /* 0x000ee80000300800 */
[----:B------:R-:W3:Y:S01]  /*a7f30*/  LDL.LU R163, [R1+0xc] ;  /* 0x00000c0001a37983 */ /* 0x000ee20000300800 */
[C---:B--2---:R-:W-:Y:S11]  /*a7f40*/  HMMA.1688.F32.TF32 R92, R232.reuse, R98, R92 ;  /* 0x00000062e85c723c */ /* 0x044ff6000008105c */
[----:B------:R-:W-:Y:S11]  /*a7f50*/  @!UPT UIADD3 URZ, URZ, URZ, URZ ;  /* 0x0000003f3f3ff290 */ /* 0x000ff6000fffe03f */
[----:B------:R-:W-:Y:S01]  /*a7f60*/  @!UPT UIADD3 URZ, URZ, URZ, URZ ;  /* 0x0000003f3f3ff290 */ /* 0x000fe2000fffe03f */
[----:B------:R-:W-:Y:S04]  /*a7f70*/  STL.64 [R1+0x5c0], R92 ;  /* 0x0005c05c01007387 */ /* 0x000fe80000100a00 */
[----:B------:R1:W-:Y:S04]  /*a7f80*/  STL.64 [R1+0x5c8], R94 ;  /* 0x0005c85e01007387 */ /* 0x0003e80000100a00 */
[----:B-1----:R-:W2:Y:S02]  /*a7f90*/  LDL.LU.64 R94, [R1+0x4730] ;  /* 0x00473000015e7983 */ /* 0x002ea40000300a00 */
[C---:B--2---:R-:W-:Y:S11]  /*a7fa0*/  HMMA.1688.F32.TF32 R88, R232.reuse, R94, R88 ;  /* 0x0000005ee858723c */ /* 0x044ff60000081058 */
[----:B------:R-:W-:Y:S11]  /*a7fb0*/  @!UPT UIADD3 URZ, URZ, URZ, URZ ;  /* 0x0000003f3f3ff290 */ /* 0x000ff6000fffe03f */
[----:B------:R-:W-:Y:S01]  /*a7fc0*/  @!UPT UIADD3 URZ, URZ, URZ, URZ ;  /* 0x0000003f3f3ff290 */ /* 0x000fe2000fffe03f */
[----:B------:R-:W-:Y:S04]  /*a7fd0*/  STL.64 [R1+0x5b0], R88 ;  /* 0x0005b05801007387 */ /* 0x000fe80000100a00 */
[----:B------:R1:W-:Y:S04]  /*a7fe0*/  STL.64 [R1+0x5b8], R90 ;  /* 0x0005b85a01007387 */ /* 0x0003e80000100a00 */
[----:B-1----:R-:W3:Y:S01]  /*a7ff0*/  LDL.LU.64 R90, [R1+0x4728] ;  /* 0x00472800015a7983 */ /* 0x002ee20000300a00 */
[C---:B------:R-:W-:Y:S08]  /*a8000*/  HMMA.1688.F32.TF32 R240, R232.reuse, R86, R240 ;  /* 0x00000056e8f0723c */ /* 0x040ff000000810f0 */
[C---:B---3--:R-:W-:Y:S11]  /*a8010*/  HMMA.1688.F32.TF32 R248, R232.reuse, R90, R248 ;  /* 0x0000005ae8f8723c */ /* 0x048ff600000810f8 */
[----:B------:R-:W-:Y:S11]  /*a8020*/  @!UPT UIADD3 URZ, URZ, URZ, URZ ;  /* 0x0000003f3f3ff290 */ /* 0x000ff6000fffe03f */
[----:B------:R-:W-:Y:S01]  /*a8030*/  @!UPT UIADD3 URZ, URZ, URZ, URZ ;  /* 0x0000003f3f3ff290 */ /* 0x000fe2000fffe03f */
        /* <DEDUP_REMOVED lines=14> */
[C---:B----4-:R-:W-:Y:S08]  /*a8120*/  HMMA.1688.F32.TF32 R12, R232.reuse, R66, R20 ;  /* 0x00000042e80c723c */ /* 0x050ff00000081014 */
        /* <DEDUP_REMOVED lines=28> */
[----:B-1----:R-:W-:Y:S03]  /*a82f0*/  HMMA.1688.F32.TF32 R12, R232, R158, R204 ;  /* 0x0000009ee80c723c */ /* 0x002fe600000810cc */
[----:B------:R-:W-:Y:S04]  /*a8300*/  LDS R232, [R3+0x1c700] ;  /* 0x01c7000003e87984 */ /* 0x000fe80000000800 */
[----:B------:R-:W-:Y:S01]  /*a8310*/  LDS R234, [R3+0x1e700] ;  /* 0x01e7000003ea7984 */ /* 0x000fe20000000800 */
[C---:B---3--:R-:W-:Y:S03]  /*a8320*/  HMMA.1688.F32.TF32 R16, R236.reuse, R154, R200 ;  /* 0x0000009aec10723c */ /* 0x048fe600000810c8 */
[----:B------:R-:W-:Y:S04]  /*a8330*/  STL.64 [R1+0x4c0], R8 ;  /* 0x0004c00801007387 */ /* 0x000fe80000100a00 */
[----:B------:R1:W-:Y:S04]  /*a8340*/  STL.64 [R1+0x4c8], R10 ;  /* 0x0004c80a01007387 */ /* 0x0003e80000100a00 */
[----:B------:R-:W-:Y:S04]  /*a8350*/  LDS R233, [R4+0x1c700] ;  /* 0x01c7000004e97984 */ /* 0x000fe80000000800 */
[----:B------:R-:W3:Y:S01]  /*a8360*/  LDS R235, [R4+0x1e700] ;  /* 0x01e7000004eb7984 */ /* 0x000ee20000000800 */
[C---:B-1----:R-:W-:Y:S03]  /*a8370*/  HMMA.1688.F32.TF32 R8, R236.reuse, R150, R196 ;  /* 0x00000096ec08723c */ /* 0x042fe600000810c4 */
[----:B------:R-:W-:Y:S04]  /*a8380*/  STL.64 [R1+0x490], R12 ;  /* 0x0004900c01007387 */ /* 0x000fe80000100a00 */
[----:B------:R1:W-:Y:S04]  /*a8390*/  STL.64 [R1+0x498], R14 ;  /* 0x0004980e01007387 */ /* 0x0003e80000100a00 */
[----:B------:R-:W-:Y:S04]  /*a83a0*/  STL.64 [R1+0x480], R16 ;  /* 0x0004801001007387 */ /* 0x000fe80000100a00 */
[----:B------:R4:W-:Y:S01]  /*a83b0*/  STL.64 [R1+0x488], R18 ;  /* 0x0004881201007387 */ /* 0x0009e20000100a00 */
[C---:B-1----:R-:W-:Y:S07]  /*a83c0*/  HMMA.1688.F32.TF32 R12, R236.reuse, R146, R192 ;  /* 0x00000092ec0c723c */ /* 0x042fee00000810c0 */
[----:B------:R-:W-:Y:S01]  /*a83d0*/  STL.64 [R1+0x4b0], R8 ;  /* 0x0004b00801007387 */ /* 0x000fe20000100a00 */
[C---:B----4-:R-:W-:Y:S03]  /*a83e0*/  HMMA.1688.F32.TF32 R16, R236.reuse, R142, R188 ;  /* 0x0000008eec10723c */ /* 0x050fe600000810bc */
        /* <DEDUP_REMOVED lines=25> */
[----:B------:R2:W-:Y:S02]  /*a8580*/  STL.64 [R1+0x2a28], R10 ;  /* 0x002a280a01007387 */ /* 0x0005e40000100a00 */
[C---:B--2---:R-:W-:Y:S02]  /*a8590*/  HMMA.1688.F32.TF32 R8, R236.reuse, R110, R248 ;  /* 0x0000006eec08723c */ /* 0x044fe400000810f8 */
[----:B------:R-:W-:Y:S11]  /*a85a0*/  STL.64 [R1+0x46b8], R114 ;  /* 0x0046b87201007387 */ /* 0x000ff60000100a00 */
[----:B------:R1:W-:Y:S04]  /*a85b0*/  STL.64 [R1+0x2a10], R12 ;  /* 0x002a100c01007387 */ /* 0x0003e80000100a00 */
[----:B------:R2:W-:Y:S04]  /*a85c0*/  STL.64 [R1+0x2a18], R14 ;  /* 0x002a180e01007387 */ /* 0x0005e80000100a00 */
[----:B------:R-:W4:Y:S04]  /*a85d0*/  LDL.LU R160, [R1+0x350] ;  /* 0x0003500001a07983 */ /* 0x000f280000300800 */
[----:B------:R1:W-:Y:S04]  /*a85e0*/  STL.64 [R1+0x2a00], R8 ;  /* 0x002a000801007387 */ /* 0x0003e80000100a00 */
[----:B------:R1:W-:Y:S04]  /*a85f0*/  STL.64 [R1+0x2a08], R10 ;  /* 0x002a080a01007387 */ /* 0x0003e80000100a00 */
        /* <DEDUP_REMOVED lines=65> */
[----:B--2---:R-:W4:Y:S04]  /*a8a10*/  LDL.LU R14, [R1+0x438] ;  /* 0x00043800010e7983 */ /* 0x004f280000300800 */
        /* <DEDUP_REMOVED lines=43> */
[C---:B------:R-:W-:Y:S08]  /*a8cd0*/  HMMA.1688.F32.TF32 R120, R236.reuse, R102, R240 ;  /* 0x00000066ec78723c */ /* 0x040ff000000810f0 */
[C---:B----4-:R-:W-:Y:S07]  /*a8ce0*/  HMMA.1688.F32.TF32 R116, R236.reuse, R98, R244 ;  /* 0x00000062ec74723c */ /* 0x050fee00000810f4 */
[----:B------:R-:W-:Y:S04]  /*a8cf0*/  STL.64 [R1+0x29f0], R112 ;  /* 0x0029f07001007387 */ /* 0x000fe80000100a00 */
[----:B------:R1:W-:Y:S02]  /*a8d00*/  STL.64 [R1+0x29f8], R114 ;  /* 0x0029f87201007387 */ /* 0x0003e40000100a00 */
[C---:B-1----:R-:W-:Y:S08]  /*a8d10*/  HMMA.1688.F32.TF32 R112, R236.reuse, R94, R8 ;  /* 0x0000005eec70723c */ /* 0x042ff00000081008 */
[C---:B------:R-:W-:Y:S01]  /*a8d20*/  HMMA.1688.F32.TF32 R8, R236.reuse, R90, R12 ;  /* 0x0000005aec08723c */ /* 0x040fe2000008100c */
        /* <DEDUP_REMOVED lines=45> */
[----:B-1----:R-:W-:Y:S07]  /*a9000*/  HMMA.1688.F32.TF32 R8, R236, R158, R188 ;  /* 0x0000009eec08723c */ /* 0x002fee00000810bc */
[----:B------:R-:W-:Y:S04]  /*a9010*/  STL.64 [R1+0x28e0], R16 ;  /* 0x0028e01001007387 */ /* 0x000fe80000100a00 */
[----:B------:R-:W-:Y:S04]  /*a9020*/  STL.64 [R1+0x28e8], R18 ;  /* 0x0028e81201007387 */ /* 0x000fe80000100a00 */
[----:B------:R-:W-:Y:S04]  /*a9030*/  STL.64 [R1+0x28d0], R12 ;  /* 0x0028d00c01007387 */ /* 0x000fe80000100a00 */
[----:B------:R-:W-:Y:S01]  /*a9040*/  STL.64 [R1+0x28d8], R14 ;  /* 0x0028d80e01007387 */ /* 0x000fe20000100a00 */
[----:B------:R-:W-:-:S02]  /*a9050*/  IMAD.MOV.U32 R24, RZ, RZ, R152 ;  /* 0x000000ffff187224 */ /* 0x000fc400078e0098 */
[----:B------:R-:W-:Y:S01]  /*a9060*/  IMAD.MOV.U32 R25, RZ, RZ, R153 ;  /* 0x000000ffff197224 */ /* 0x000fe200078e0099 */
[----:B------:R-:W-:Y:S01]  /*a9070*/  MOV R21, R6 ;  /* 0x0000000600157202 */ /* 0x000fe20000000f00 */
[----:B------:R-:W-:Y:S01]  /*a9080*/  IMAD.MOV.U32 R26, RZ, RZ, R252 ;  /* 0x000000ffff1a7224 */ /* 0x000fe200078e00fc */
[----:B------:R-:W-:Y:S04]  /*a9090*/  LDS R239, [R4+0x1e780] ;  /* 0x01e7800004ef7984 */ /* 0x000fe80000000800 */
[----:B------:R-:W-:Y:S04]  /*a90a0*/  STL.64 [R1+0x120], R8 ;  /* 0x0001200801007387 */ /* 0x000fe80000100a00 */
[----:B------:R1:W-:Y:S01]  /*a90b0*/  STL.64 [R1+0x128], R10 ;  /* 0x0001280a01007387 */ /* 0x0003e20000100a00 */
[----:B------:R-:W-:-:S02]  /*a90c0*/  IMAD.MOV.U32 R27, RZ, RZ, R7 ;  /* 0x000000ffff1b7224 */ /* 0x000fc400078e0007 */
[----:B------:R-:W-:Y:S01]  /*a90d0*/  IMAD.MOV.U32 R20, RZ, RZ, R5 ;  /* 0x000000ffff147224 */ /* 0x000fe200078e0005 */
[----:B------:R-:W-:Y:S04]  /*a90e0*/  LDS R237, [R4+0x1c780] ;  /* 0x01c7800004ed7984 */ /* 0x000fe80000000800 */
[----:B------:R-:W-:Y:S01]  /*a90f0*/  LDS R236, [R3+0x1c780] ;  /* 0x01c7800003ec7984 */ /* 0x000fe20000000800 */
[C---:B-1----:R-:W-:Y:S03]  /*a9100*/  HMMA.1688.F32.TF32 R8, R232.reuse, R154, R184 ;  /* 0x0000009ae808723c */ /* 0x042fe600000810b8 */
[----:B------:R-:W1:Y:S05]  /*a9110*/  LDS R238, [R3+0x1e780] ;  /* 0x01e7800003ee7984 */ /* 0x000e6a0000000800 */
        /* <DEDUP_REMOVED lines=13> */
[----:B--2---:R-:W-:Y:S06]  /*a91f0*/  HMMA.1688.F32.TF32 R8, R232, R130, R160 ;  /* 0x00000082e808723c */ /* 0x004fec00000810a0 */
[----:B------:R2:W-:Y:S04]  /*a9200*/  STL.64 [R1+0x2890], R16 ;  /* 0x0028901001007387 */ /* 0x0005e80000100a00 */
[----:B------:R-:W-:Y:S05]  /*a9210*/  STL.64 [R1+0x2898], R18 ;  /* 0x0028981201007387 */ /* 0x000fea0000100a00 */
[----:B------:R-:W-:Y:S04]  /*a9220*/  STL.64 [R1+0x2880], R12 ;  /* 0x0028800c01007387 */ /* 0x000fe80000100a00 */
[----:B------:R-:W-:Y:S04]  /*a9230*/  STL.64 [R1+0x2888], R14 ;  /* 0x0028880e01007387 */ /* 0x000fe80000100a00 */
[----:B------:R-:W3:Y:S04]  /*a9240*/  LDL.LU R152, [R1+0x4710] ;  /* 0x0047100001987983 */ /* 0x000ee80000300800 */
[----:B------:R4:W-:Y:S04]  /*a9250*/  STL.64 [R1+0x2870], R8 ;  /* 0x0028700801007387 */ /* 0x0009e80000100a00 */
[----:B------:R1:W-:Y:S04]  /*a9260*/  STL.64 [R1+0x2878], R10 ;  /* 0x0028780a01007387 */ /* 0x0003e80000100a00 */
[----:B------:R-:W3:Y:S04]  /*a9270*/  LDL.LU R153, [R1+0x470c] ;  /* 0x00470c0001997983 */ /* 0x000ee80000300800 */
[----:B------:R-:W3:Y:S04]  /*a9280*/  LDL.LU R252, [R1+0x4708] ;  /* 0x0047080001fc7983 */ /* 0x000ee80000300800 */
[----:B------:R-:W1:Y:S01]  /*a9290*/  LDL.LU R7, [R1+0x4704] ;  /* 0x0047040001077983 */ /* 0x000e620000300800 */
[----:B--2---:R-:W-:-:S03]  /*a92a0*/  IMAD.MOV.U32 R16, RZ, RZ, R0 ;  /* 0x000000ffff107224 */ /* 0x004fc600078e0000 */
[----:B------:R-:W2:Y:S01]  /*a92b0*/  LDL.LU R5, [R1+0x4700] ;  /* 0x0047000001057983 */ /* 0x000ea20000300800 */
[----:B------:R-:W-:-:S03]  /*a92c0*/  IMAD.MOV.U32 R17, RZ, RZ, R2 ;  /* 0x000000ffff117224 */ /* 0x000fc600078e0002 */
[----:B------:R-:W2:Y:S04]  /*a92d0*/  LDL.LU R6, [R1+0x46fc] ;  /* 0x0046fc0001067983 */ /* 0x000ea80000300800 */
[----:B------:R-:W2:Y:S04]  /*a92e0*/  LDL.LU R0, [R1+0x46f8] ;  /* 0x0046f80001007983 */ /* 0x000ea80000300800 */
[----:B------:R-:W2:Y:S04]  /*a92f0*/  LDL.LU R2, [R1+0x46f4] ;  /* 0x0046f40001027983 */ /* 0x000ea80000300800 */
[----:B----4-:R-:W4:Y:S04]  /*a9300*/  LDL.LU R8, [R1+0x1a0] ;  /* 0x0001a00001087983 */ /* 0x010f280000300800 */
[----:B------:R-:W4:Y:S01]  /*a9310*/  LDL.LU R9, [R1+0x1a4] ;  /* 0x0001a40001097983 */ /* 0x000f220000300800 */
[----:B------:R-:W-:-:S02]  /*a9320*/  IMAD.MOV.U32 R22, RZ, RZ, R141 ;  /* 0x000000ffff167224 */ /* 0x000fc400078e008d */
[----:B------:R-:W-:Y:S01]  /*a9330*/  IMAD.MOV.U32 R23, RZ, RZ, R140 ;  /* 0x000000ffff177224 */ /* 0x000fe200078e008c */
[----:B------:R-:W-:Y:S01]  /*a9340*/  MOV R28, R137 ;  /* 0x00000089001c7202 */ /* 0x000fe20000000f00 */
[----:B------:R-:W-:Y:S02]  /*a9350*/  IMAD.MOV.U32 R29, RZ, RZ, R136 ;  /* 0x000000ffff1d7224 */ /* 0x000fe400078e0088 */
[----:B------:R-:W-:Y:S02]  /*a9360*/  IMAD.MOV.U32 R30, RZ, RZ, R133 ;  /* 0x000000ffff1e7224 */ /* 0x000fe400078e0085 */
[----:B------:R-:W-:Y:S01]  /*a9370*/  IMAD.MOV.U32 R31, RZ, RZ, R132 ;  /* 0x000000ffff1f7224 */ /* 0x000fe200078e0084 */
[----:B------:R-:W-:Y:S01]  /*a9380*/  BAR.SYNC.DEFER_BLOCKING 0x0 ;  /* 0x0000000000007b1d */ /* 0x000fe20000010000 */
[----:B-1----:R-:W-:-:S05]  /*a9390*/  MOV R10, R7 ;  /* 0x00000007000a7202 */ /* 0x002fca0000000f00 */
[----:B------:R-:W4:Y:S01]  /*a93a0*/  LDL.LU R7, [R1+0x46f0] ;  /* 0x0046f00001077983 */ /* 0x000f220000300800 */
[----:B---3--:R-:W-:-:S03]  /*a93b0*/  IMAD.MOV.U32 R11, RZ, RZ, R252 ;  /* 0x000000ffff0b7224 */ /* 0x008fc600078e00fc */
[----:B------:R-:W3:Y:S01]  /*a93c0*/  LDL.LU R252, [R1+0x46ec] ;  /* 0x0046ec0001fc7983 */ /* 0x000ee20000300800 */
[----:B--2---:R-:W-:Y:S02]  /*a93d0*/  IMAD.MOV.U32 R247, RZ, RZ, R5 ;  /* 0x000000fffff77224 */ /* 0x004fe400078e0005 */
[----:B------:R-:W-:Y:S02]  /*a93e0*/  IMAD.MOV.U32 R246, RZ, RZ, R6 ;  /* 0x000000fffff67224 */ /* 0x000fe400078e0006 */
[----:B------:R-:W-:Y:S02]  /*a93f0*/  IMAD.MOV.U32 R245, RZ, RZ, R0 ;  /* 0x000000fffff57224 */ /* 0x000fe400078e0000 */
[----:B------:R-:W-:Y:S02]  /*a9400*/  IMAD.MOV.U32 R244, RZ, RZ, R2 ;  /* 0x000000fffff47224 */ /* 0x000fe400078e0002 */
[----:B------:R-:W2:Y:S04]  /*a9410*/  LDL.LU R2, [R1+0x46e8] ;  /* 0x0046e80001027983 */ /* 0x000ea80000300800 */
[----:B------:R-:W2:Y:S04]  /*a9420*/  LDL.LU R0, [R1+0x46e4] ;  /* 0x0046e40001007983 */ /* 0x000ea80000300800 */
[----:B------:R-:W2:Y:S04]  /*a9430*/  LDL.LU R6, [R1+0x46e0] ;  /* 0x0046e00001067983 */ /* 0x000ea80000300800 */
[----:B------:R-:W2:Y:S01]  /*a9440*/  LDL.LU R5, [R1+0x46dc] ;  /* 0x0046dc0001057983 */ /* 0x000ea20000300800 */
[----:B----4-:R-:W-:-:S03]  /*a9450*/  IMAD.MOV.U32 R240, RZ, RZ, R7 ;  /* 0x000000fffff07224 */ /* 0x010fc600078e0007 */
[----:B------:R-:W4:Y:S04]  /*a9460*/  LDL.LU R7, [R1+0x46d8] ;  /* 0x0046d80001077983 */ /* 0x000f280000300800 */
[----:B------:R-:W2:Y:S04]  /*a9470*/  LDL.LU R241, [R1+0x1d4] ;  /* 0x0001d40001f17983 */ /* 0x000ea80000300800 */
[----:B------:R-:W2:Y:S04]  /*a9480*/  LDL.LU R242, [R1+0x1d8] ;  /* 0x0001d80001f27983 */ /* 0x000ea80000300800 */
[----:B------:R-:W2:Y:S04]  /*a9490*/  LDL.LU R243, [R1+0x1dc] ;  /* 0x0001dc0001f37983 */ /* 0x000ea80000300800 */
[----:B------:R-:W4:Y:S04]  /*a94a0*/  LDL.LU R4, [R1+0x1f0] ;  /* 0x0001f00001047983 */ /* 0x000f280000300800 */
        /* <DEDUP_REMOVED lines=81> */
[----:B--2---:R-:W-:-:S03]  /*a99c0*/  MOV R249, R0 ;  /* 0x0000000000f97202 */ /* 0x004fc60000000f00 */
[----:B------:R-:W2:Y:S01]  /*a99d0*/  LDL.LU R169, [R1+0x224] ;  /* 0x0002240001a97983 */ /* 0x000ea20000300800 */
[----:B------:R-:W-:-:S03]  /*a99e0*/  IMAD.MOV.U32 R250, RZ, RZ, R2 ;  /* 0x000000fffffa7224 */ /* 0x000fc600078e0002 */
[----:B------:R-:W2:Y:S04]  /*a99f0*/  LDL.LU R170, [R1+0x228] ;  /* 0x0002280001aa7983 */ /* 0x000ea80000300800 */
[----:B------:R-:W2:Y:S04]  /*a9a00*/  LDL.LU R171, [R1+0x22c] ;  /* 0x00022c0001ab7983 */ /* 0x000ea80000300800 */
[----:B------:R-:W2:Y:S04]  /*a9a10*/  LDL.LU R248, [R1+0x1e0] ;  /* 0x0001e00001f87983 */ /* 0x000ea80000300800 */
[----:B------:R-:W2:Y:S04]  /*a9a20*/  LDL.LU R0, [R1+0x46d4] ;  /* 0x0046d40001007983 */ /* 0x000ea80000300800 */
[----:B------:R-:W2:Y:S01]  /*a9a30*/  LDL.LU R2, [R1+0x46d0] ;  /* 0x0046d00001027983 */ /* 0x000ea20000300800 */
[C---:B---3--:R-:W-:Y:S11]  /*a9a40*/  HMMA.1688.F32.TF32 R120, R232.reuse, R126, R120 ;  /* 0x0000007ee878723c */ /* 0x048ff60000081078 */
[----:B------:R-:W-:Y:S11]  /*a9a50*/  @!UPT UIADD3 URZ, URZ, URZ, URZ ;  /* 0x0000003f3f3ff290 */ /* 0x000ff6000fffe03f */
[----:B------:R-:W-:Y:S01]  /*a9a60*/  @!UPT UIADD3 URZ, URZ, URZ, URZ ;  /* 0x0000003f3f3ff290 */ /* 0x000fe2000fffe03f */
[----:B------:R-:W-:Y:S04]  /*a9a70*/  STL.64 [R1+0x2860], R120 ;  /* 0x0028607801007387 */ /* 0x000fe80000100a00 */
[----:B------:R1:W-:Y:S04]  /*a9a80*/  STL.64 [R1+0x2868], R122 ;  /* 0x0028687a01007387 */ /* 0x0003e80000100a00 */
[----:B-1----:R-:W3:Y:S02]  /*a9a90*/  LDL.LU.64 R122, [R1+0x46c8] ;  /* 0x0046c800017a7983 */ /* 0x002ee40000300a00 */
[C---:B---3--:R-:W-:Y:S11]  /*a9aa0*/  HMMA.1688.F32.TF32 R116, R232.reuse, R122, R116 ;  /* 0x0000007ae874723c */ /* 0x048ff60000081074 */
[----:B------:R-:W-:Y:S11]  /*a9ab0*/  @!UPT UIADD3 URZ, URZ, URZ, URZ ;  /* 0x0000003f3f3ff290 */ /* 0x000ff6000fffe03f */
[----:B------:R-:W-:Y:S01]  /*a9ac0*/  @!UPT UIADD3 URZ, URZ, URZ, URZ ;  /* 0x0000003f3f3ff290 */ /* 0x000fe2000fffe03f */
[----:B------:R-:W-:Y:S04]  /*a9ad0*/  STL.64 [R1+0x2850], R116 ;  /* 0x0028507401007387 */ /* 0x000fe80000100a00 */
[----:B------:R1:W-:Y:S04]  /*a9ae0*/  STL.64 [R1+0x2858], R118 ;  /* 0x0028587601007387 */ /* 0x0003e80000100a00 */
[----:B-1----:R-:W4:Y:S02]  /*a9af0*/  LDL.LU.64 R118, [R1+0x46c0] ;  /* 0x0046c00001767983 */ /* 0x002f240000300a00 */
[C---:B----4-:R-:W-:Y:S11]  /*a9b00*/  HMMA.1688.F32.TF32 R112, R232.reuse, R118, R112 ;  /* 0x00000076e870723c */ /* 0x050ff60000081070 */
[----:B------:R-:W-:Y:S11]  /*a9b10*/  @!UPT UIADD3 URZ, URZ, URZ, URZ ;  /* 0x0000003f3f3ff290 */ /* 0x000ff6000fffe03f */
[----:B------:R-:W-:Y:S01]  /*a9b20*/  @!UPT UIADD3 URZ, URZ, URZ, URZ ;  /* 0x0000003f3f3ff290 */ /* 0x000fe2000fffe03f */
[----:B------:R-:W-:Y:S04]  /*a9b30*/  STL.64 [R1+0x2840], R112 ;  /* 0x0028407001007387 */ /* 0x000fe80000100a00 */
[----:B------:R1:W-:Y:S04]  /*a9b40*/  STL.64 [R1+0x2848], R114 ;  /* 0x0028487201007387 */ /* 0x0003e80000100a00 */
[----:B-1----:R-:W3:Y:S01]  /*a9b50*/  LDL.LU.64 R114, [R1+0x46b8] ;  /* 0x0046b80001727983 */ /* 0x002ee20000300a00 */
        /* <DEDUP_REMOVED lines=14> */
[C---:B--2---:R-:W-:Y:S08]  /*a9c40*/  HMMA.1688.F32.TF32 R168, R232.reuse, R54, R168 ;  /* 0x00000036e8a8723c */ /* 0x044ff000000810a8 */
[C---:B------:R-:W-:Y:S08]  /*a9c50*/  HMMA.1688.F32.TF32 R164, R232.reuse, R50, R164 ;  /* 0x00000032e8a4723c */ /* 0x040ff000000810a4 */
        /* <DEDUP_REMOVED lines=74> */
[----:B-1----:R-:W4:Y:S04]  /*aa100*/  LDL.LU.64 R162, [R1+0x45a0] ;  /* 0x0045a00001a27983 */ /* 0x002f280000300a00 */
[----:B------:R-:W4:Y:S01]  /*aa110*/  LDL.LU.64 R160, [R1+0x4598] ;  /* 0x0045980001a07983 */ /* 0x000f220000300a00 */
[----:B------:R-:W-:Y:S01]  /*aa120*/  HMMA.1688.F32.TF32 R4, R232, R42, R4 ;  /* 0x0000002ae804723c */ /* 0x000fe20000081004 */
[----:B------:R-:W-:-:S02]  /*aa130*/  IMAD.MOV.U32 R251, RZ, RZ, R252 ;  /* 0x000000fffffb7224 */ /* 0x000fc400078e00fc */
[----:B------:R-:W-:Y:S02]  /*aa140*/  IMAD.MOV.U32 R12, RZ, RZ, R153 ;  /* 0x000000ffff0c7224 */ /* 0x000fe400078e0099 */
[----:B------:R-:W-:-:S03]  /*aa150*/  IMAD.MOV.U32 R13, RZ, RZ, R152 ;  /* 0x000000ffff0d7224 */ /* 0x000fc600078e0098 */
[----:B------:R-:W-:Y:S01]  /*aa160*/  HMMA.1688.F32.TF32 R248, R232, R38, R248 ;  /* 0x00000026e8f8723c */ /* 0x000fe200000810f8 */
[----:B------:R-:W-:Y:S02]  /*aa170*/  IMAD.MOV.U32 R14, RZ, RZ, R149 ;  /* 0x000000ffff0e7224 */ /* 0x000fe400078e0095 */
[----:B------:R-:W-:-:S05]  /*aa180*/  IMAD.MOV.U32 R15, RZ, RZ, R148 ;  /* 0x000000ffff0f7224 */ /* 0x000fca00078e0094 */
[----:B------:R-:W-:Y:S07]  /*aa190*/  HMMA.1688.F32.TF32 R240, R232, R34, R240 ;  /* 0x00000022e8f0723c */ /* 0x000fee00000810f0 */
[----:B------:R-:W-:Y:S04]  /*aa1a0*/  STL.64 [R1+0x2720], R4 ;  /* 0x0027200401007387 */ /* 0x000fe80000100a00 */
[----:B------:R1:W-:Y:S01]  /*aa1b0*/  STL.64 [R1+0x2728], R6 ;  /* 0x0027280601007387 */ /* 0x0003e20000100a00 */
[----:B------:R-:W-:Y:S08]  /*aa1c0*/  HMMA.1688.F32.TF32 R152, R236, R154, R8 ;  /* 0x0000009aec98723c */ /* 0x000ff00000081008 */
[----:B-1----:R-:W-:Y:S08]  /*aa1d0*/  HMMA.1688.F32.TF32 R4, R232, R158, R244 ;  /* 0x0000009ee804723c */ /* 0x002ff000000810f4 */
[----:B------:R-:W-:Y:S01]  /*aa1e0*/  HMMA.1688.F32.TF32 R8, R236, R150, R12 ;  /* 0x00000096ec08723c */ /* 0x000fe2000008100c */
[----:B------:R-:W-:Y:S01]  /*aa1f0*/  IMAD.MOV.U32 R18, RZ, RZ, R145 ;  /* 0x000000ffff127224 */ /* 0x000fe200078e0091 */
[----:B------:R-:W-:Y:S01]  /*aa200*/  STL.64 [R1+0x2710], R248 ;  /* 0x002710f801007387 */ /* 0x000fe20000100a00 */
[----:B------:R-:W-:-:S03]  /*aa210*/  IMAD.MOV.U32 R19, RZ, RZ, R144 ;  /* 0x000000ffff137224 */ /* 0x000fc600078e0090 */
[----:B------:R-:W-:Y:S04]  /*aa220*/  STL.64 [R1+0x2718], R250 ;  /* 0x002718fa01007387 */ /* 0x000fe80000100a00 */
[----:B------:R-:W-:Y:S04]  /*aa230*/  STL.64 [R1+0x2700], R240 ;  /* 0x002700f001007387 */ /* 0x000fe80000100a00 */
[----:B------:R-:W-:Y:S04]  /*aa240*/  STL.64 [R1+0x2708], R242 ;  /* 0x002708f201007387 */ /* 0x000fe80000100a00 */
[----:B------:R-:W-:Y:S01]  /*aa250*/  STL.64 [R1+0x2070], R4 ;  /* 0x0020700401007387 */ /* 0x000fe20000100a00 */
[C---:B------:R-:W-:Y:S03]  /*aa260*/  HMMA.1688.F32.TF32 R12, R236.reuse, R142, R20 ;  /* 0x0000008eec0c723c */ /* 0x040fe60000081014 */
[----:B------:R1:W-:Y:S04]  /*aa270*/  STL.64 [R1+0x2078], R6 ;  /* 0x0020780601007387 */ /* 0x0003e80000100a00 */
[----:B------:R-:W-:Y:S04]  /*aa280*/  STL.64 [R1+0x2020], R152 ;  /* 0x0020209801007387 */ /* 0x000fe80000100a00 */
[----:B------:R-:W-:Y:S01]  /*aa290*/  STL.64 [R1+0x2028], R154 ;  /* 0x0020289a01007387 */ /* 0x000fe20000100a00 */
[C---:B-1----:R-:W-:Y:S03]  /*aa2a0*/  HMMA.1688.F32.TF32 R4, R236.reuse, R146, R16 ;  /* 0x00000092ec04723c */ /* 0x042fe60000081010 */
[----:B------:R-:W-:Y:S04]  /*aa2b0*/  STL.64 [R1+0x2010], R8 ;  /* 0x0020100801007387 */ /* 0x000fe80000100a00 */
[----:B------:R1:W-:Y:S02]  /*aa2c0*/  STL.64 [R1+0x2018], R10 ;  /* 0x0020180a01007387 */ /* 0x0003e40000100a00 */
[C---:B-1----:R-:W-:Y:S11]  /*aa2d0*/  HMMA.1688.F32.TF32 R8, R236.reuse, R138, R24 ;  /* 0x0000008aec08723c */ /* 0x042ff60000081018 */
[----:B------:R-:W-:Y:S03]  /*aa2e0*/  @!UPT UIADD3 URZ, URZ, URZ, URZ ;  /* 0x0000003f3f3ff290 */ /* 0x000fe6000fffe03f */
[----:B------:R-:W-:Y:S04]  /*aa2f0*/  STL.64 [R1+0x2000], R4 ;  /* 0x0020000401007387 */ /* 0x000fe80000100a00 */
[----:B------:R1:W-:Y:S04]  /*aa300*/  STL.64 [R1+0x2008], R6 ;  /* 0x0020080601007387 */ /* 0x0003e80000100a00 */
[----:B------:R-:W-:Y:S04]  /*aa310*/  STL.64 [R1+0x1ff0], R12 ;  /* 0x001ff00c01007387 */ /* 0x000fe80000100a00 */
[----:B------:R-:W-:Y:S01]  /*aa320*/  STL.64 [R1+0x1ff8], R14 ;  /* 0x001ff80e01007387 */ /* 0x000fe20000100a00 */
[C---:B-1----:R-:W-:Y:S03]  /*aa330*/  HMMA.1688.F32.TF32 R4, R236.reuse, R134, R28 ;  /* 0x00000086ec04723c */ /* 0x042fe6000008101c */
[----:B------:R-:W-:Y:S04]  /*aa340*/  STL.64 [R1+0x1fe0], R8 ;  /* 0x001fe00801007387 */ /* 0x000fe80000100a00 */
[----:B------:R-:W-:Y:S11]  /*aa350*/  STL.64 [R1+0x1fe8], R10 ;  /* 0x001fe80a01007387 */ /* 0x000ff60000100a00 */
[----:B------:R-:W-:Y:S05]  /*aa360*/  @!UPT UIADD3 URZ, URZ, URZ, URZ ;  /* 0x0000003f3f3ff290 */ /* 0x000fea000fffe03f */
[----:B------:R-:W-:Y:S04]  /*aa370*/  STL.64 [R1+0x1fd0], R4 ;  /* 0x001fd00401007387 */ /* 0x000fe80000100a00 */
[----:B------:R3:W-:Y:S01]  /*aa380*/  STL.64 [R1+0x1fd8], R6 ;  /* 0x001fd80601007387 */ /* 0x0007e20000100a00 */
[C---:B--2---:R-:W-:Y:S08]  /*aa390*/  HMMA.1688.F32.TF32 R16, R236.reuse, R110, R180 ;  /* 0x0000006eec10723c */ /* 0x044ff000000810b4 */
[C---:B---3--:R-:W-:Y:S08]  /*aa3a0*/  HMMA.1688.F32.TF32 R4, R236.reuse, R122, R168 ;  /* 0x0000007aec04723c */ /* 0x048ff000000810a8 */
[C---:B----4-:R-:W-:Y:S08]  /*aa3b0*/  HMMA.1688.F32.TF32 R8, R236.reuse, R126, R164 ;  /* 0x0000007eec08723c */ /* 0x050ff000000810a4 */
[C---:B------:R-:W-:Y:S11]  /*aa3c0*/  HMMA.1688.F32.TF32 R12, R236.reuse, R130, R160 ;  /* 0x00000082ec0c723c */ /* 0x040ff600000810a0 */
[----:B------:R-:W-:Y:S11]  /*aa3d0*/  @!UPT UIADD3 URZ, URZ, URZ, URZ ;  /* 0x0000003f3f3ff290 */ /* 0x000ff6000fffe03f */
[----:B------:R-:W-:Y:S01]  /*aa3e0*/  @!UPT UIADD3 URZ, URZ, URZ, URZ ;  /* 0x0000003f3f3ff290 */ /* 0x000fe2000fffe03f */
[----:B------:R-:W-:Y:S04]  /*aa3f0*/  STL.64 [R1+0x1fc0], R12 ;  /* 0x001fc00c01007387 */ /* 0x000fe80000100a00 */
[----:B------:R1:W-:Y:S04]  /*aa400*/  STL.64 [R1+0x1fc8], R14 ;  /* 0x001fc80e01007387 */ /* 0x0003e80000100a00 */
[----:B------:R-:W2:Y:S04]  /*aa410*/  LDL.LU R252, [R1+0x3444] ;  /* 0x0034440001fc7983 */ /* 0x000ea80000300800 */
[----:B------:R-:W-:Y:S01]  /*aa420*/  STL.64 [R1+0x1230], R8 ;  /* 0x0012300801007387 */ /* 0x000fe20000100a00 */
[C---:B-1----:R-:W-:Y:S03]  /*aa430*/  HMMA.1688.F32.TF32 R12, R236.reuse, R118, R172 ;  /* 0x00000076ec0c723c */ /* 0x042fe600000810ac */
[----:B------:R1:W-:Y:S05]  /*aa440*/  STL.64 [R1+0x1238], R10 ;  /* 0x0012380a01007387 */ /* 0x0003ea0000100a00 */
[C---:B-1----:R-:W-:Y:S01]  /*aa450*/  HMMA.1688.F32.TF32 R8, R236.reuse, R114, R176 ;  /* 0x00000072ec08723c */ /* 0x042fe200000810b0 */
[----:B------:R1:W-:Y:S04]  /*aa460*/  STL.64 [R1+0x1fb0], R4 ;  /* 0x001fb00401007387 */ /* 0x0003e80000100a00 */
[----:B------:R-:W-:Y:S04]  /*aa470*/  STL.64 [R1+0x1fb8], R6 ;  /* 0x001fb80601007387 */ /* 0x000fe80000100a00 */
[----:B-1----:R-:W3:Y:S06]  /*aa480*/  LDL.LU R4, [R1+0x3430] ;  /* 0x0034300001047983 */ /* 0x002eec0000300800 */
[----:B------:R-:W-:Y:S04]  /*aa490*/  STL.64 [R1+0x1fa0], R12 ;  /* 0x001fa00c01007387 */ /* 0x000fe80000100a00 */
[----:B------:R1:W-:Y:S04]  /*aa4a0*/  STL.64 [R1+0x1fa8], R14 ;  /* 0x001fa80e01007387 */ /* 0x0003e80000100a00 */
[----:B------:R-:W-:Y:S04]  /*aa4b0*/  STL.64 [R1+0x1f90], R8 ;  /* 0x001f900801007387 */ /* 0x000fe80000100a00 */
[----:B------:R4:W-:Y:S01]  /*aa4c0*/  STL.64 [R1+0x1f98], R10 ;  /* 0x001f980a01007387 */ /* 0x0009e20000100a00 */
[C---:B-1----:R-:W-:Y:S03]  /*aa4d0*/  HMMA.1688.F32.TF32 R12, R236.reuse, R106, R184 ;  /* 0x0000006aec0c723c */ /* 0x042fe600000810b8 */
[----:B------:R-:W-:Y:S04]  /*aa4e0*/  STL.64 [R1+0x1f80], R16 ;  /* 0x001f801001007387 */ /* 0x000fe80000100a00 */
[----:B------:R1:W-:Y:S01]  /*aa4f0*/  STL.64 [R1+0x1f88], R18 ;  /* 0x001f881201007387 */ /* 0x0003e20000100a00 */
[C---:B----4-:R-:W-:Y:S08]  /*aa500*/  HMMA.1688.F32.TF32 R8, R236.reuse, R102, R188 ;  /* 0x00000066ec08723c */ /* 0x050ff000000810bc */
        /* <DEDUP_REMOVED lines=8> */
[C---:B----4-:R-:W-:Y:S03]  /*aa590*/  HMMA.1688.F32.TF32 R8, R236.reuse, R90, R200 ;  /* 0x0000005aec08723c */ /* 0x050fe600000810c8 */
[----:B------:R-:W3:Y:S05]  /*aa5a0*/  LDL.LU R6, [R1+0x4240] ;  /* 0x0042400001067983 */ /* 0x000eea0000300800 */
[C---:B-1----:R-:W-:Y:S07]  /*aa5b0*/  HMMA.1688.F32.TF32 R16, R236.reuse, R86, R204 ;  /* 0x00000056ec10723c */ /* 0x042fee00000810cc */
[----:B------:R-:W-:Y:S04]  /*aa5c0*/  STL.64 [R1+0x1f40], R12 ;  /* 0x001f400c01007387 */ /* 0x000fe80000100a00 */
[----:B------:R-:W-:Y:S04]  /*aa5d0*/  STL.64 [R1+0x1f48], R14 ;  /* 0x001f480e01007387 */ /* 0x000fe80000100a00 */
[----:B------:R-:W-:Y:S04]  /*aa5e0*/  STL.64 [R1+0x1f30], R8 ;  /* 0x001f300801007387 */ /* 0x000fe80000100a00 */
[----:B------:R1:W-:Y:S04]  /*aa5f0*/  STL.64 [R1+0x1f38], R10 ;  /* 0x001f380a01007387 */ /* 0x0003e80000100a00 */
[----:B------:R-:W-:Y:S04]  /*aa600*/  STL.64 [R1+0x1f20], R16 ;  /* 0x001f201001007387 */ /* 0x000fe80000100a00 */
[----:B------:R-:W-:Y:S04]  /*aa610*/  STL.64 [R1+0x1f28], R18 ;  /* 0x001f281201007387 */ /* 0x000fe80000100a00 */
[----:B------:R-:W3:Y:S01]  /*aa620*/  LDL.LU R7, [R1+0x4238] ;  /* 0x0042380001077983 */ /* 0x000ee20000300800 */
[C---:B-1----:R-:W-:Y:S08]  /*aa630*/  HMMA.1688.F32.TF32 R8, R236.reuse, R82, R208 ;  /* 0x00000052ec08723c */ /* 0x042ff000000810d0 */
[C---:B------:R-:W-:Y:S11]  /*aa640*/  HMMA.1688.F32.TF32 R12, R236.reuse, R78, R212 ;  /* 0x0000004eec0c723c */ /* 0x040ff600000810d4 */
[----:B------:R-:W-:Y:S04]  /*aa650*/  @!UPT UIADD3 URZ, URZ, URZ, URZ ;  /* 0x0000003f3f3ff290 */ /* 0x000fe8000fffe03f */
        /* <DEDUP_REMOVED lines=8> */
[----:B------:R1:W-:Y:S02]  /*aa6e0*/  STL.64 [R1+0x1ef8], R10 ;  /* 0x001ef80a01007387 */ /* 0x0003e40000100a00 */
[C---:B-1----:R-:W-:Y:S02]  /*aa6f0*/  HMMA.1688.F32.TF32 R8, R236.reuse, R66, R224 ;  /* 0x00000042ec08723c */ /* 0x042fe400000810e0 */
[----:B------:R-:W-:Y:S04]  /*aa700*/  STL.64 [R1+0x1ee0], R12 ;  /* 0x001ee00c01007387 */ /* 0x000fe80000100a00 */
[----:B------:R-:W-:Y:S11]  /*aa710*/  STL.64 [R1+0x1ee8], R14 ;  /* 0x001ee80e01007387 */ /* 0x000ff60000100a00 */
[----:B------:R-:W-:Y:S06]  /*aa720*/  @!UPT UIADD3 URZ, URZ, URZ, URZ ;  /* 0x0000003f3f3ff290 */ /* 0x000fec000fffe03f */
[----:B------:R-:W-:Y:S04]  /*aa730*/  STL.64 [R1+0x1ed0], R8 ;  /* 0x001ed00801007387 */ /* 0x000fe80000100a00 */
[----:B------:R1:W-:Y:S02]  /*aa740*/  STL.64 [R1+0x1ed8], R10 ;  /* 0x001ed80a01007387 */ /* 0x0003e40000100a00 */
[----:B-1----:R-:W-:Y:S11]  /*aa750*/  HMMA.1688.F32.TF32 R8, R236, R62, R228 ;  /* 0x0000003eec08723c */ /* 0x002ff600000810e4 */
[----:B------:R-:W-:Y:S11]  /*aa760*/  @!UPT UIADD3 URZ, URZ, URZ, URZ ;  /* 0x0000003f3f3ff290 */ /* 0x000ff6000fffe03f */
[----:B------:R-:W-:Y:S01]  /*aa770*/  @!UPT UIADD3 URZ, URZ, URZ, URZ ;  /* 0x0000003f3f3ff290 */ /* 0x000fe2000fffe03f */
[----:B------:R-:W-:Y:S04]  /*aa780*/  STL.64 [R1+0x1ec0], R8 ;  /* 0x001ec00801007387 */ /* 0x000fe80000100a00 */
[----:B------:R1:W-:Y:S04]  /*aa790*/  STL.64 [R1+0x1ec8], R10 ;  /* 0x001ec80a01007387 */ /* 0x0003e80000100a00 */
[----:B------:R-:W4:Y:S04]  /*aa7a0*/  LDL.LU R20, [R1+0x4230] ;  /* 0x0042300001147983 */ /* 0x000f280000300800 */
[----:B------:R-:W4:Y:S04]  /*aa7b0*/  LDL.LU R13, [R1+0x423c] ;  /* 0x00423c00010d7983 */ /* 0x000f280000300800 */
[----:B-1----:R-:W4:Y:S04]  /*aa7c0*/  LDL.LU R11, [R1+0x4228] ;  /* 0x00422800010b7983 */ /* 0x002f280000300800 */
[----:B------:R-:W4:Y:S04]  /*aa7d0*/  LDL.LU R9, [R1+0x4234] ;  /* 0x0042340001097983 */ /* 0x000f280000300800 */
[----:B--2---:R-:W-:Y:S04]  /*aa7e0*/  STL [R1+0x44e4], R252 ;  /* 0x0044e4fc01007387 */ /* 0x004fe80000100800 */
[----:B------:R-:W2:Y:S04]  /*aa7f0*/  LDL.LU R19, [R1+0x4220] ;  /* 0x0042200001137983 */ /* 0x000ea80000300800 */
[----:B------:R-:W2:Y:S04]  /*aa800*/  LDL.LU R18, [R1+0x422c] ;  /* 0x00422c0001127983 */ /* 0x000ea80000300800 */
[----:B------:R-:W2:Y:S04]  /*aa810*/  LDL.LU R17, [R1+0x4218] ;  /* 0x0042180001117983 */ /* 0x000ea80000300800 */
[----:B------:R-:W2:Y:S01]  /*aa820*/  LDL.LU R12, [R1+0x4224] ;  /* 0x00422400010c7983 */ /* 0x000ea20000300800 */
[----:B------:R-:W-:-:S05]  /*aa830*/  IMAD.MOV.U32 R16, RZ, RZ, c[0x0][0x188] ;  /* 0x00006200ff107624 */ /* 0x000fca00078e00ff */
[----:B------:R-:W-:-:S05]  /*aa840*/  SHF.L.U32 R16, R16, 0x6, RZ ;  /* 0x0000000610107819 */ /* 0x000fca00000006ff */
[----:B------:R-:W-:Y:S01]  /*aa850*/  IMAD.SHL.U32 R16, R16, 0x4, RZ ;  /* 0x0000000410107824 */ /* 0x000fe200078e00ff */
[----:B---3--:R-:W-:-:S04]  /*aa860*/  IADD3 R4, R4, 0x1, RZ ;  /* 0x0000000104047810 */ /* 0x008fc80007ffe0ff */
[----:B------:R-:W-:-:S04]  /*aa870*/  ISETP.GT.AND P1, PT, R4, 0x1, PT ;  /* 0x000000010400780c */ /* 0x000fc80003f24270 */
[----:B------:R-:W-:Y:S02]  /*aa880*/  SEL R10, R4, RZ, !P1 ;  /* 0x000000ff040a7207 */ /* 0x000fe40004800000 */
[----:B------:R-:W-:-:S05]  /*aa890*/  IADD3 R6, P3, R6, R16, RZ ;  /* 0x0000001006067210 */ /* 0x000fca0007f7e0ff */
[----:B------:R-:W-:Y:S04]  /*aa8a0*/  STL [R1+0x4240], R6 ;  /* 0x0042400601007387 */ /* 0x000fe80000100800 */
[----:B------:R-:W-:Y:S01]  /*aa8b0*/  STL [R1+0x3430], R10 ;  /* 0x0034300a01007387 */ /* 0x000fe20000100800 */
[----:B------:R-:W-:-:S05]  /*aa8c0*/  IMAD.X R7, R7, 0x1, R0, P3 ;  /* 0x0000000107077824 */ /* 0x000fca00018e0600 */
[----:B------:R1:W-:Y:S04]  /*aa8d0*/  STL [R1+0x4238], R7 ;  /* 0x0042380701007387 */ /* 0x0003e80000100800 */
[----:B------:R-:W4:Y:S04]  /*aa8e0*/  LDL.LU R22, [R1+0x4020] ;  /* 0x0040200001167983 */ /* 0x000f280000300800 */
[----:B------:R-:W4:Y:S04]  /*aa8f0*/  LDL.LU R21, [R1+0x4028] ;  /* 0x0040280001157983 */ /* 0x000f280000300800 */
[----:B------:R-:W4:Y:S04]  /*aa900*/  LDL.LU R15, [R1+0x4018] ;  /* 0x00401800010f7983 */ /* 0x000f280000300800 */
[----:B------:R-:W4:Y:S01]  /*aa910*/  LDL.LU R8, [R1+0x4024] ;  /* 0x0040240001087983 */ /* 0x000f220000300800 */
[----:B------:R-:W-:-:S05]  /*aa920*/  IMAD.MOV.U32 R152, RZ, RZ, 0x3f ;  /* 0x0000003fff987424 */ /* 0x000fca00078e00ff */
[----:B------:R-:W-:Y:S01]  /*aa930*/  IADD3 R152, R152, c[0x0][0x180], RZ ;  /* 0x0000600098987a10 */ /* 0x000fe20007ffe0ff */
[----:B------:R-:W-:-:S03]  /*aa940*/  IMAD.MOV.U32 R153, RZ, RZ, c[0x0][0x180] ;  /* 0x00006000ff997624 */ /* 0x000fc600078e00ff */
[----:B------:R-:W-:-:S04]  /*aa950*/  SHF.R.S32.HI R5, RZ, 0x1f, R152 ;  /* 0x0000001fff057819 */ /* 0x000fc80000011498 */
[----:B------:R-:W-:Y:S02]  /*aa960*/  LEA.HI R5, R5, R152, RZ, 0x6 ;  /* 0x0000009805057211 */ /* 0x000fe400078f30ff */
[----:B------:R-:W1:Y:S01]  /*aa970*/  S2R R152, SR_TID.X ;  /* 0x0000000000987919 */ /* 0x000e620000002100 */
[----:B------:R-:W-:Y:S02]  /*aa980*/  IADD3 R3, R153, -0x80, RZ ;  /* 0xffffff8099037810 */ /* 0x000fe40007ffe0ff */
[----:B------:R-:W-:-:S03]  /*aa990*/  SHF.R.S32.HI R5, RZ, 0x6, R5 ;  /* 0x00000006ff057819 */ /* 0x000fc60000011405 */
[----:B------:R-:W-:Y:S01]  /*aa9a0*/  IMAD R3, R252, -0x40, R3 ;  /* 0xffffffc0fc037824 */ /* 0x000fe200078e0203 */
[----:B------:R-:W-:-:S04]  /*aa9b0*/  IADD3 R5, R5, -0x2, RZ ;  /* 0xfffffffe05057810 */ /* 0x000fc80007ffe0ff */
[----:B------:R-:W-:Y:S02]  /*aa9c0*/  ISETP.GT.AND P0, PT, R3, RZ, PT ;  /* 0x000000ff0300720c */ /* 0x000fe40003f04270 */
[----:B------:R-:W-:Y:S02]  /*aa9d0*/  ISETP.GE.AND P2, PT, R252, R5, PT ;  /* 0x00000005fc00720c */ /* 0x000fe40003f46270 */
[----:B------:R-:W-:-:S04]  /*aa9e0*/  SEL R5, RZ, 0x4, !P0 ;  /* 0x00000004ff057807 */ /* 0x000fc80004000000 */
[----:B------:R-:W-:-:S04]  /*aa9f0*/  SEL R5, R5, RZ, !P2 ;  /* 0x000000ff05057207 */ /* 0x000fc80005000000 */
[----:B------:R-:W-:Y:S02]  /*aaa00*/  ISETP.NE.U32.AND P0, PT, R5, RZ, PT ;  /* 0x000000ff0500720c */ /* 0x000fe40003f05070 */
[----:B-1----:R-:W-:-:S05]  /*aaa10*/  LOP3.LUT R153, R152, 0x7f, RZ, 0xc0, !PT ;  /* 0x0000007f98997812 */ /* 0x002fca00078ec0ff */
[----:B------:R-:W-:-:S04]  /*aaa20*/  IMAD.SHL.U32 R14, R153, 0x4, RZ ;  /* 0x00000004990e7824 */ /* 0x000fc800078e00ff */
[----:B------:R-:W-:-:S05]  /*aaa30*/  IMAD R4, R10, 0x20000, R14 ;  /* 0x000200000a047824 */ /* 0x000fca00078e020e */
[----:B------:R-:W-:Y:S01]  /*aaa40*/  @!PT LDS RZ, [RZ] ;  /* 0x00000000fffff984 */ /* 0x000fe20000000800 */
[----:B------:R-:W-:Y:S01]  /*aaa50*/  @!PT LDS RZ, [RZ] ;  /* 0x00000000fffff984 */ /* 0x000fe20000000800 */
[----:B------:R-:W-:Y:S01]  /*aaa60*/  @!PT LDS RZ, [RZ] ;  /* 0x00000000fffff984 */ /* 0x000fe20000000800 */
[----:B------:R1:W-:Y:S01]  /*aaa70*/  LDGSTS.E [R4], [R6.64], P0 ;  /* 0x0000000006047fae */ /* 0x0003e20008121844 */
[----:B----4-:R-:W-:-:S05]  /*aaa80*/  IADD3 R13, P1, R13, R16, RZ ;  /* 0x000000100d0d7210 */ /* 0x010fca0007f3e0ff */
[----:B------:R-:W-:Y:S01]  /*aaa90*/  IMAD.X R20, R20, 0x1, R0, P1 ;  /* 0x0000000114147824 */ /* 0x000fe200008e0600 */
[----:B------:R-:W-:-:S03]  /*aaaa0*/  IADD3 R9, P3, R9, R16, RZ ;  /* 0x0000001009097210 */ /* 0x000fc60007f7e0ff */
[----:B-1----:R-:W-:Y:S01]  /*aaab0*/  IMAD.MOV.U32 R7, RZ, RZ, R20 ;  /* 0x000000ffff077224 */ /* 0x002fe200078e0014 */
[----:B------:R-:W-:Y:S01]  /*aaac0*/  MOV R6, R13 ;  /* 0x0000000d00067202 */ /* 0x000fe20000000f00 */
[----:B------:R-:W-:Y:S01]  /*aaad0*/  STL [R1+0x423c], R13 ;  /* 0x00423c0d01007387 */ /* 0x000fe20000100800 */
[----:B------:R-:W-:-:S03]  /*aaae0*/  IMAD.X R11, R11, 0x1, R0, P3 ;  /* 0x000000010b0b7824 */ /* 0x000fc600018e0600 */
[----:B------:R1:W-:Y:S04]  /*aaaf0*/  STL [R1+0x4230], R20 ;  /* 0x0042301401007387 */ /* 0x0003e80000100800 */
[----:B------:R-:W-:Y:S04]  /*aab00*/  STL [R1+0x4234], R9 ;  /* 0x0042340901007387 */ /* 0x000fe80000100800 */
[----:B------:R4:W-:Y:S04]  /*aab10*/  STL [R1+0x4228], R11 ;  /* 0x0042280b01007387 */ /* 0x0009e80000100800 */
[----:B------:R2:W-:Y:S04]  /*aab20*/  LDGSTS.E [R4+0x200], [R6.64], P0 ;  /* 0x0020000006047fae */ /* 0x0005e80008121844 */
[----:B-1----:R-:W3:Y:S04]  /*aab30*/  LDL.LU R20, [R1+0x4010] ;  /* 0x0040100001147983 */ /* 0x002ee80000300800 */
[----:B------:R-:W3:Y:S01]  /*aab40*/  LDL.LU R13, [R1+0x401c] ;  /* 0x00401c00010d7983 */ /* 0x000ee20000300800 */
[----:B--2---:R-:W-:-:S02]  /*aab50*/  IMAD.MOV.U32 R7, RZ, RZ, R11 ;  /* 0x000000ffff077224 */ /* 0x004fc400078e000b */
[----:B------:R-:W-:Y:S01]  /*aab60*/  IMAD.MOV.U32 R6, RZ, RZ, R9 ;  /* 0x000000ffff067224 */ /* 0x000fe200078e0009 */
[----:B----4-:R-:W2:Y:S01]  /*aab70*/  LDL.LU R11, [R1+0x4210] ;  /* 0x00421000010b7983 */ /* 0x010ea20000300800 */
[----:B------:R-:W-:-:S03]  /*aab80*/  IADD3 R18, P3, R18, R16, RZ ;  /* 0x0000001012127210 */ /* 0x000fc60007f7e0ff */
[----:B------:R-:W4:Y:S01]  /*aab90*/  LDL.LU R9, [R1+0x421c] ;  /* 0x00421c0001097983 */ /* 0x000f220000300800 */
[----:B------:R-:W-:Y:S01]  /*aaba0*/  IADD3 R12, P4, R12, R16, RZ ;  /* 0x000000100c0c7210 */ /* 0x000fe20007f9e0ff */
[--C-:B------:R-:W-:Y:S02]  /*aabb0*/  IMAD.X R19, R19, 0x1, R0.reuse, P3 ;  /* 0x0000000113137824 */ /* 0x100fe400018e0600 */
[----:B------:R1:W-:Y:S02]  /*aabc0*/  LDGSTS.E [R4+0x400], [R6.64], P0 ;  /* 0x0040000006047fae */ /* 0x0003e40008121844 */
[----:B------:R-:W-:Y:S02]  /*aabd0*/  IMAD.X R17, R17, 0x1, R0, P4 ;  /* 0x0000000111117824 */ /* 0x000fe400020e0600 */
[----:B------:R-:W-:Y:S04]  /*aabe0*/  STL [R1+0x422c], R18 ;  /* 0x00422c1201007387 */ /* 0x000fe80000100800 */
[----:B------:R1:W-:Y:S02]  /*aabf0*/  STL [R1+0x4220], R19 ;  /* 0x0042201301007387 */ /* 0x0003e40000100800 */
[----:B-1----:R-:W-:Y:S01]  /*aac00*/  IMAD.MOV.U32 R6, RZ, RZ, R18 ;  /* 0x000000ffff067224 */ /* 0x002fe200078e0012 */
[----:B------:R-:W-:Y:S01]  /*aac10*/  MOV R7, R19 ;  /* 0x0000001300077202 */ /* 0x000fe20000000f00 */
[----:B------:R-:W-:Y:S04]  /*aac20*/  STL [R1+0x4224], R12 ;  /* 0x0042240c01007387 */ /* 0x000fe80000100800 */
[----:B------:R1:W-:Y:S04]  /*aac30*/  STL [R1+0x4218], R17 ;  /* 0x0042181101007387 */ /* 0x0003e80000100800 */
[----:B------:R1:W-:Y:S04]  /*aac40*/  LDGSTS.E [R4+0x600], [R6.64], P0 ;  /* 0x0060000006047fae */ /* 0x0003e80008121844 */
[----:B------:R-:W2:Y:S04]  /*aac50*/  LDL.LU R19, [R1+0x4008] ;  /* 0x0040080001137983 */ /* 0x000ea80000300800 */
[----:B------:R-:W2:Y:S01]  /*aac60*/  LDL.LU R18, [R1+0x4014] ;  /* 0x0040140001127983 */ /* 0x000ea20000300800 */
[----:B-1----:R-:W-:-:S02]  /*aac70*/  IMAD.MOV.U32 R7, RZ, RZ, R17 ;  /* 0x000000ffff077224 */ /* 0x002fc400078e0011 */
[----:B------:R-:W-:Y:S01]  /*aac80*/  IMAD.MOV.U32 R6, RZ, RZ, R12 ;  /* 0x000000ffff067224 */ /* 0x000fe200078e000c */
[----:B------:R-:W2:Y:S04]  /*aac90*/  LDL.LU R17, [R1+0x4000] ;  /* 0x0040000001117983 */ /* 0x000ea80000300800 */
[----:B------:R-:W2:Y:S01]  /*aaca0*/  LDL.LU R12, [R1+0x400c] ;  /* 0x00400c00010c7983 */ /* 0x000ea20000300800 */
[----:B------:R-:W-:-:S04]  /*aacb0*/  ISETP.GT.AND P1, PT, R3, 0x4, PT ;  /* 0x000000040300780c */ /* 0x000fc80003f24270 */
[----:B------:R-:W-:-:S04]  /*aacc0*/  SEL R5, RZ, 0x4, !P1 ;  /* 0x00000004ff057807 */ /* 0x000fc80004800000 */
[----:B------:R-:W-:-:S04]  /*aacd0*/  SEL R5, R5, RZ, !P2 ;  /* 0x000000ff05057207 */ /* 0x000fc80005000000 */
[----:B------:R-:W-:Y:S11]  /*aace0*/  ISETP.NE.U32.AND P1, PT, R5, RZ, PT ;  /* 0x000000ff0500720c */ /* 0x000ff60003f25070 */
[----:B------:R-:W-:Y:S02]  /*aacf0*/  @!UPT UIADD3 URZ, URZ, URZ, URZ ;  /* 0x0000003f3f3ff290 */ /* 0x000fe4000fffe03f */
[----:B------:R1:W-:Y:S01]  /*aad00*/  LDGSTS.E [R4+0x2000], [R6.64], P1 ;  /* 0x0200000006047fae */ /* 0x0003e20008921844 */
[----:B------:R-:W-:-:S05]  /*aad10*/  IADD3 R21, P0, R21, R16, RZ ;  /* 0x0000001015157210 */ /* 0x000fca0007f1e0ff */
[----:B------:R-:W-:Y:S01]  /*aad20*/  IMAD.X R22, R22, 0x1, R0, P0 ;  /* 0x0000000116167824 */ /* 0x000fe200000e0600 */
[----:B------:R-:W-:Y:S01]  /*aad30*/  IADD3 R8, P3, R8, R16, RZ ;  /* 0x0000001008087210 */ /* 0x000fe20007f7e0ff */
[----:B-1----:R-:W-:Y:S01]  /*aad40*/  IMAD.MOV.U32 R6, RZ, RZ, R21 ;  /* 0x000000ffff067224 */ /* 0x002fe200078e0015 */
[----:B------:R-:W-:Y:S01]  /*aad50*/  STL [R1+0x4028], R21 ;  /* 0x0040281501007387 */ /* 0x000fe20000100800 */
[----:B------:R-:W-:Y:S02]  /*aad60*/  IMAD.MOV.U32 R7, RZ, RZ, R22 ;  /* 0x000000ffff077224 */ /* 0x000fe400078e0016 */
[----:B------:R-:W-:Y:S01]  /*aad70*/  IMAD.X R15, R15, 0x1, R0, P3 ;  /* 0x000000010f0f7824 */ /* 0x000fe200018e0600 */
[----:B------:R1:W-:Y:S04]  /*aad80*/  STL [R1+0x4020], R22 ;  /* 0x0040201601007387 */ /* 0x0003e80000100800 */
[----:B------:R-:W-:Y:S04]  /*aad90*/  STL [R1+0x4024], R8 ;  /* 0x0040240801007387 */ /* 0x000fe80000100800 */
[----:B------:R1:W-:Y:S04]  /*aada0*/  STL [R1+0x4018], R15 ;  /* 0x0040180f01007387 */ /* 0x0003e80000100800 */
[----:B------:R1:W-:Y:S04]  /*aadb0*/  LDGSTS.E [R4+0x2200], [R6.64], P1 ;  /* 0x0220000006047fae */ /* 0x0003e80008921844 */
[----:B-1----:R-:W2:Y:S04]  /*aadc0*/  LDL.LU R22, [R1+0x3ff8] ;  /* 0x003ff80001167983 */ /* 0x002ea80000300800 */
[----:B------:R-:W2:Y:S01]  /*aadd0*/  LDL.LU R21, [R1+0x4004] ;  /* 0x0040040001157983 */ /* 0x000ea20000300800 */
[----:B------:R-:W-:Y:S01]  /*aade0*/  IMAD.MOV.U32 R7, RZ, RZ, R15 ;  /* 0x000000ffff077224 */ /* 0x000fe200078e000f */
[----:B------:R-:W-:-:S02]  /*aadf0*/  MOV R6, R8 ;  /* 0x0000000800067202 */ /* 0x000fc40000000f00 */
[----:B------:R-:W2:Y:S04]  /*aae00*/  LDL.LU R15, [R1+0x4208] ;  /* 0x00420800010f7983 */ /* 0x000ea80000300800 */
[----:B------:R-:W2:Y:S01]  /*aae10*/  LDL.LU R8, [R1+0x4214] ;  /* 0x0042140001087983 */ /* 0x000ea20000300800 */
[----:B------:R-:W-:-:S03]  /*aae20*/  ISETP.GT.AND P0, PT, R3, 0x8, PT ;  /* 0x000000080300780c */ /* 0x000fc60003f04270 */
[----:B------:R1:W-:Y:S01]  /*aae30*/  LDGSTS.E [R4+0x2400], [R6.64], P1 ;  /* 0x0240000006047fae */ /* 0x0003e20008921844 */
[----:B------:R-:W-:-:S04]  /*aae40*/  SEL R5, RZ, 0x4, !P0 ;  /* 0x00000004ff057807 */ /* 0x000fc80004000000 */
[----:B------:R-:W-:-:S04]  /*aae50*/  SEL R5, R5, RZ, !P2 ;  /* 0x000000ff05057207 */ /* 0x000fc80005000000 */
[----:B------:R-:W-:Y:S02]  /*aae60*/  ISETP.NE.U32.AND P0, PT, R5, RZ, PT ;  /* 0x000000ff0500720c */ /* 0x000fe40003f05070 */
[----:B---3--:R-:W-:-:S05]  /*aae70*/  IADD3 R13, P3, R13, R16, RZ ;  /* 0x000000100d0d7210 */ /* 0x008fca0007f7e0ff */
[----:B------:R-:W-:Y:S01]  /*aae80*/  IMAD.X R20, R20, 0x1, R0, P3 ;  /* 0x0000000114147824 */ /* 0x000fe200018e0600 */
[----:B----4-:R-:W-:Y:S01]  /*aae90*/  IADD3 R9, P4, R9, R16, RZ ;  /* 0x0000001009097210 */ /* 0x010fe20007f9e0ff */
[----:B------:R-:W-:Y:S01]  /*aaea0*/  STL [R1+0x401c], R13 ;  /* 0x00401c0d01007387 */ /* 0x000fe20000100800 */
[----:B-1----:R-:W-:-:S03]  /*aaeb0*/  IMAD.MOV.U32 R6, RZ, RZ, R13 ;  /* 0x000000ffff067224 */ /* 0x002fc600078e000d */
[----:B--2---:R-:W-:Y:S01]  /*aaec0*/  IMAD.X R11, R11, 0x1, R0, P4 ;  /* 0x000000010b0b7824 */ /* 0x004fe200020e0600 */
[----:B------:R1:W-:Y:S01]  /*aaed0*/  STL [R1+0x4010], R20 ;  /* 0x0040101401007387 */ /* 0x0003e20000100800 */
[----:B------:R-:W-:-:S03]  /*aaee0*/  IMAD.MOV.U32 R7, RZ, RZ, R20 ;  /* 0x000000ffff077224 */ /* 0x000fc600078e0014 */
[----:B------:R-:W-:Y:S04]  /*aaef0*/  STL [R1+0x421c], R9 ;  /* 0x00421c0901007387 */ /* 0x000fe80000100800 */
[----:B------:R2:W-:Y:S04]  /*aaf00*/  STL [R1+0x4210], R11 ;  /* 0x0042100b01007387 */ /* 0x0005e80000100800 */
[----:B-1----:R-:W3:Y:S04]  /*aaf10*/  LDL.LU R20, [R1+0x3ff0] ;  /* 0x003ff00001147983 */ /* 0x002ee80000300800 */
[----:B------:R1:W-:Y:S04]  /*aaf20*/  LDGSTS.E [R4+0x2600], [R6.64], P1 ;  /* 0x0260000006047fae */ /* 0x0003e80008921844 */
[----:B------:R-:W4:Y:S01]  /*aaf30*/  LDL.LU R13, [R1+0x3ffc] ;  /* 0x003ffc00010d7983 */ /* 0x000f220000300800 */
[----:B-1----:R-:W-:Y:S01]  /*aaf40*/  MOV R7, R11 ;  /* 0x0000000b00077202 */ /* 0x002fe20000000f00 */
[----:B------:R-:W-:-:S02]  /*aaf50*/  IMAD.MOV.U32 R6, RZ, RZ, R9 ;  /* 0x000000ffff067224 */ /* 0x000fc400078e0009 */
[----:B--2---:R-:W2:Y:S01]  /*aaf60*/  LDL.LU R11, [R1+0x3fe8] ;  /* 0x003fe800010b7983 */ /* 0x004ea20000300800 */
[----:B------:R-:W-:-:S03]  /*aaf70*/  IADD3 R18, P1, R18, R16, RZ ;  /* 0x0000001012127210 */ /* 0x000fc60007f3e0ff */
[----:B------:R-:W2:Y:S02]  /*aaf80*/  LDL.LU R9, [R1+0x3ff4] ;  /* 0x003ff40001097983 */ /* 0x000ea40000300800 */
[----:B------:R-:W-:Y:S02]  /*aaf90*/  IMAD.X R19, R19, 0x1, R0, P1 ;  /* 0x0000000113137824 */ /* 0x000fe400008e0600 */
[----:B------:R1:W-:Y:S01]  /*aafa0*/  LDGSTS.E [R4+0x4000], [R6.64], P0 ;  /* 0x0400000006047fae */ /* 0x0003e20008121844 */
[----:B------:R-:W-:-:S03]  /*aafb0*/  IADD3 R12, P3, R12, R16, RZ ;  /* 0x000000100c0c7210 */ /* 0x000fc60007f7e0ff */
[----:B------:R-:W-:Y:S02]  /*aafc0*/  STL [R1+0x4014], R18 ;  /* 0x0040141201007387 */ /* 0x000fe40000100800 */
[----:B------:R-:W-:Y:S02]  /*aafd0*/  IMAD.X R17, R17, 0x1, R0, P3 ;  /* 0x0000000111117824 */ /* 0x000fe400018e0600 */
[----:B------:R1:W-:Y:S02]  /*aafe0*/  STL [R1+0x4008], R19 ;  /* 0x0040081301007387 */ /* 0x0003e40000100800 */
[----:B-1----:R-:W-:Y:S02]  /*aaff0*/  IMAD.MOV.U32 R6, RZ, RZ, R18 ;  /* 0x000000ffff067224 */ /* 0x002fe400078e0012 */
[----:B------:R-:W-:Y:S01]  /*ab000*/  IMAD.MOV.U32 R7, RZ, RZ, R19 ;  /* 0x000000ffff077224 */ /* 0x000fe200078e0013 */
[----:B------:R-:W-:Y:S04]  /*ab010*/  STL [R1+0x400c], R12 ;  /* 0x00400c0c01007387 */ /* 0x000fe80000100800 */
[----:B------:R1:W-:Y:S04]  /*ab020*/  STL [R1+0x4000], R17 ;  /* 0x0040001101007387 */ /* 0x0003e80000100800 */
[----:B------:R-:W2:Y:S04]  /*ab030*/  LDL.LU R19, [R1+0x3fe0] ;  /* 0x003fe00001137983 */ /* 0x000ea80000300800 */
[----:B------:R1:W-:Y:S04]  /*ab040*/  LDGSTS.E [R4+0x4200], [R6.64], P0 ;  /* 0x0420000006047fae */ /* 0x0003e80008121844 */
[----:B------:R-:W2:Y:S01]  /*ab050*/  LDL.LU R18, [R1+0x3fec] ;  /* 0x003fec0001127983 */ /* 0x000ea20000300800 */
[----:B-1----:R-:W-:-:S02]  /*ab060*/  IMAD.MOV.U32 R7, RZ, RZ, R17 ;  /* 0x000000ffff077224 */ /* 0x002fc400078e0011 */
[----:B------:R-:W-:Y:S01]  /*ab070*/  IMAD.MOV.U32 R6, RZ, RZ, R12 ;  /* 0x000000ffff067224 */ /* 0x000fe200078e000c */
[----:B------:R-:W2:Y:S04]  /*ab080*/  LDL.LU R17, [R1+0x4200] ;  /* 0x0042000001117983 */ /* 0x000ea80000300800 */
[----:B------:R-:W2:Y:S04]  /*ab090*/  LDL.LU R12, [R1+0x420c] ;  /* 0x00420c00010c7983 */ /* 0x000ea80000300800 */
[----:B------:R1:W-:Y:S01]  /*ab0a0*/  LDGSTS.E [R4+0x4400], [R6.64], P0 ;  /* 0x0440000006047fae */ /* 0x0003e20008121844 */
[----:B------:R-:W-:-:S04]  /*ab0b0*/  IADD3 R21, P3, R21, R16, RZ ;  /* 0x0000001015157210 */ /* 0x000fc80007f7e0ff */
[----:B------:R-:W-:Y:S02]  /*ab0c0*/  IADD3.X R22, R22, R0, RZ, P3, !PT ;  /* 0x0000000016167210 */ /* 0x000fe40001ffe4ff */
[----:B------:R-:W-:Y:S01]  /*ab0d0*/  IADD3 R8, P4, R8, R16, RZ ;  /* 0x0000001008087210 */ /* 0x000fe20007f9e0ff */
[----:B------:R-:W-:Y:S01]  /*ab0e0*/  STL [R1+0x4004], R21 ;  /* 0x0040041501007387 */ /* 0x000fe20000100800 */
[----:B-1----:R-:W-:-:S03]  /*ab0f0*/  IMAD.MOV.U32 R6, RZ, RZ, R21 ;  /* 0x000000ffff067224 */ /* 0x002fc600078e0015 */
[----:B------:R-:W-:Y:S01]  /*ab100*/  IMAD.X R15, R15, 0x1, R0, P4 ;  /* 0x000000010f0f7824 */ /* 0x000fe200020e0600 */
[----:B------:R1:W-:Y:S01]  /*ab110*/  STL [R1+0x3ff8], R22 ;  /* 0x003ff81601007387 */ /* 0x0003e20000100800 */
[----:B------:R-:W-:-:S03]  /*ab120*/  IMAD.MOV.U32 R7, RZ, RZ, R22 ;  /* 0x000000ffff077224 */ /* 0x000fc600078e0016 */
[----:B------:R-:W-:Y:S04]  /*ab130*/  STL [R1+0x4214], R8 ;  /* 0x0042140801007387 */ /* 0x000fe80000100800 */
[----:B------:R1:W-:Y:S04]  /*ab140*/  STL [R1+0x4208], R15 ;  /* 0x0042080f01007387 */ /* 0x0003e80000100800 */
[----:B-1----:R-:W2:Y:S04]  /*ab150*/  LDL.LU R22, [R1+0x3fd8] ;  /* 0x003fd80001167983 */ /* 0x002ea80000300800 */
[----:B------:R-:W2:Y:S04]  /*ab160*/  LDL.LU R21, [R1+0x3fe4] ;  /* 0x003fe40001157983 */ /* 0x000ea80000300800 */
[----:B------:R1:W-:Y:S02]  /*ab170*/  LDGSTS.E [R4+0x4600], [R6.64], P0 ;  /* 0x0460000006047fae */ /* 0x0003e40008121844 */
        /* <DEDUP_REMOVED lines=10> */
[----:B----4-:R-:W-:-:S05]  /*ab220*/  IADD3 R13, P0, R13, R16, RZ ;  /* 0x000000100d0d7210 */ /* 0x010fca0007f1e0ff */
[----:B---3--:R-:W-:Y:S01]  /*ab230*/  IMAD.X R20, R20, 0x1, R0, P0 ;  /* 0x0000000114147824 */ /* 0x008fe200000e0600 */
[----:B------:R-:W-:Y:S01]  /*ab240*/  STL [R1+0x3ffc], R13 ;  /* 0x003ffc0d01007387 */ /* 0x000fe20000100800 */
[----:B-1----:R-:W-:Y:S01]  /*ab250*/  IMAD.MOV.U32 R6, RZ, RZ, R13 ;  /* 0x000000ffff067224 */ /* 0x002fe200078e000d */
[----:B--2---:R-:W-:Y:S01]  /*ab260*/  IADD3 R9, P3, R9, R16, RZ ;  /* 0x0000001009097210 */ /* 0x004fe20007f7e0ff */
[----:B------:R-:W-:-:S03]  /*ab270*/  IMAD.MOV.U32 R7, RZ, RZ, R20 ;  /* 0x000000ffff077224 */ /* 0x000fc600078e0014 */
[----:B------:R-:W-:Y:S01]  /*ab280*/  IADD3.X R11, R11, R0, RZ, P3, !PT ;  /* 0x000000000b0b7210 */ /* 0x000fe20001ffe4ff */
[----:B------:R1:W-:Y:S04]  /*ab290*/  STL [R1+0x3ff0], R20 ;  /* 0x003ff01401007387 */ /* 0x0003e80000100800 */
[----:B------:R-:W-:Y:S04]  /*ab2a0*/  STL [R1+0x3ff4], R9 ;  /* 0x003ff40901007387 */ /* 0x000fe80000100800 */
[----:B------:R2:W-:Y:S04]  /*ab2b0*/  STL [R1+0x3fe8], R11 ;  /* 0x003fe80b01007387 */ /* 0x0005e80000100800 */
[----:B-1----:R-:W3:Y:S04]  /*ab2c0*/  LDL.LU R20, [R1+0x3fc8] ;  /* 0x003fc80001147983 */ /* 0x002ee80000300800 */
[----:B------:R1:W-:Y:S04]  /*ab2d0*/  LDGSTS.E [R4+0x6200], [R6.64], P1 ;  /* 0x0620000006047fae */ /* 0x0003e80008921844 */
[----:B------:R-:W4:Y:S01]  /*ab2e0*/  LDL.LU R13, [R1+0x3fd4] ;  /* 0x003fd400010d7983 */ /* 0x000f220000300800 */
[----:B-1----:R-:W-:-:S02]  /*ab2f0*/  IMAD.MOV.U32 R7, RZ, RZ, R11 ;  /* 0x000000ffff077224 */ /* 0x002fc400078e000b */
[----:B------:R-:W-:Y:S01]  /*ab300*/  IMAD.MOV.U32 R6, RZ, RZ, R9 ;  /* 0x000000ffff067224 */ /* 0x000fe200078e0009 */
[----:B--2---:R-:W2:Y:S01]  /*ab310*/  LDL.LU R11, [R1+0x41f8] ;  /* 0x0041f800010b7983 */ /* 0x004ea20000300800 */
[----:B------:R-:W-:-:S03]  /*ab320*/  IADD3 R18, P3, R18, R16, RZ ;  /* 0x0000001012127210 */ /* 0x000fc60007f7e0ff */
[----:B------:R-:W2:Y:S02]  /*ab330*/  LDL.LU R9, [R1+0x4204] ;  /* 0x0042040001097983 */ /* 0x000ea40000300800 */
[----:B------:R-:W-:Y:S02]  /*ab340*/  IMAD.X R19, R19, 0x1, R0, P3 ;  /* 0x0000000113137824 */ /* 0x000fe400018e0600 */
[----:B------:R1:W-:Y:S01]  /*ab350*/  LDGSTS.E [R4+0x6400], [R6.64], P1 ;  /* 0x0640000006047fae */ /* 0x0003e20008921844 */
[----:B------:R-:W-:-:S03]  /*ab360*/  IADD3 R12, P4, R12, R16, RZ ;  /* 0x000000100c0c7210 */ /* 0x000fc60007f9e0ff */
[----:B------:R-:W-:Y:S02]  /*ab370*/  STL [R1+0x3fec], R18 ;  /* 0x003fec1201007387 */ /* 0x000fe40000100800 */
[----:B------:R-:W-:Y:S01]  /*ab380*/  IMAD.X R17, R17, 0x1, R0, P4 ;  /* 0x0000000111117824 */ /* 0x000fe200020e0600 */
[----:B-1----:R-:W-:Y:S01]  /*ab390*/  MOV R6, R18 ;  /* 0x0000001200067202 */ /* 0x002fe20000000f00 */
[----:B------:R-:W-:Y:S01]  /*ab3a0*/  IMAD.MOV.U32 R7, RZ, RZ, R19 ;  /* 0x000000ffff077224 */ /* 0x000fe200078e0013 */
[----:B------:R1:W-:Y:S04]  /*ab3b0*/  STL [R1+0x3fe0], R19 ;  /* 0x003fe01301007387 */ /* 0x0003e80000100800 */
[----:B------:R-:W-:Y:S04]  /*ab3c0*/  STL [R1+0x420c], R12 ;  /* 0x00420c0c01007387 */ /* 0x000fe80000100800 */
[----:B------:R1:W-:Y:S04]  /*ab3d0*/  STL [R1+0x4200], R17 ;  /* 0x0042001101007387 */ /* 0x0003e80000100800 */
[----:B------:R1:W-:Y:S04]  /*ab3e0*/  LDGSTS.E [R4+0x6600], [R6.64], P1 ;  /* 0x0660000006047fae */ /* 0x0003e80008921844 */
[----:B-1----:R-:W2:Y:S04]  /*ab3f0*/  LDL.LU R19, [R1+0x3fc0] ;  /* 0x003fc00001137983 */ /* 0x002ea80000300800 */
[----:B------:R-:W2:Y:S01]  /*ab400*/  LDL.LU R18, [R1+0x3fcc] ;  /* 0x003fcc0001127983 */ /* 0x000ea20000300800 */
[----:B------:R-:W-:-:S02]  /*ab410*/  IMAD.MOV.U32 R7, RZ, RZ, R17 ;  /* 0x000000ffff077224 */ /* 0x000fc400078e0011 */
        /* <DEDUP_REMOVED lines=11> */
[----:B------:R-:W-:Y:S01]  /*ab4d0*/  STL [R1+0x3fe4], R21 ;  /* 0x003fe41501007387 */ /* 0x000fe20000100800 */
[----:B-1----:R-:W-:-:S03]  /*ab4e0*/  IMAD.MOV.U32 R6, RZ, RZ, R21 ;  /* 0x000000ffff067224 */ /* 0x002fc600078e0015 */
[----:B------:R-:W-:Y:S01]  /*ab4f0*/  MOV R7, R22 ;  /* 0x0000001600077202 */ /* 0x000fe20000000f00 */
[----:B------:R1:W-:Y:S04]  /*ab500*/  STL [R1+0x3fd8], R22 ;  /* 0x003fd81601007387 */ /* 0x0003e80000100800 */
[----:B------:R1:W-:Y:S01]  /*ab510*/  LDGSTS.E [R4+0x8200], [R6.64], P0 ;  /* 0x0820000006047fae */ /* 0x0003e20008121844 */
[----:B------:R-:W-:-:S05]  /*ab520*/  IADD3 R8, P3, R8, R16, RZ ;  /* 0x0000001008087210 */ /* 0x000fca0007f7e0ff */
[----:B------:R-:W-:Y:S01]  /*ab530*/  IMAD.X R15, R15, 0x1, R0, P3 ;  /* 0x000000010f0f7824 */ /* 0x000fe200018e0600 */
[----:B------:R-:W-:Y:S01]  /*ab540*/  STL [R1+0x3fdc], R8 ;  /* 0x003fdc0801007387 */ /* 0x000fe20000100800 */
[----:B-1----:R-:W-:-:S03]  /*ab550*/  IMAD.MOV.U32 R6, RZ, RZ, R8 ;  /* 0x000000ffff067224 */ /* 0x002fc600078e0008 */
[----:B------:R1:W-:Y:S01]  /*ab560*/  STL [R1+0x3fd0], R15 ;  /* 0x003fd00f01007387 */ /* 0x0003e20000100800 */
[----:B------:R-:W-:-:S03]  /*ab570*/  IMAD.MOV.U32 R7, RZ, RZ, R15 ;  /* 0x000000ffff077224 */ /* 0x000fc600078e000f */
[----:B------:R-:W2:Y:S04]  /*ab580*/  LDL.LU R22, [R1+0x3fb0] ;  /* 0x003fb00001167983 */ /* 0x000ea80000300800 */
[----:B------:R-:W2:Y:S04]  /*ab590*/  LDL.LU R21, [R1+0x3fbc] ;  /* 0x003fbc0001157983 */ /* 0x000ea80000300800 */
[----:B-1----:R-:W2:Y:S04]  /*ab5a0*/  LDL.LU R15, [R1+0x41f0] ;  /* 0x0041f000010f7983 */ /* 0x002ea80000300800 */
[----:B------:R-:W2:Y:S01]  /*ab5b0*/  LDL.LU R8, [R1+0x41fc] ;  /* 0x0041fc0001087983 */ /* 0x000ea20000300800 */
[----:B------:R-:W-:-:S03]  /*ab5c0*/  ISETP.GT.AND P1, PT, R3, 0x14, PT ;  /* 0x000000140300780c */ /* 0x000fc60003f24270 */
[----:B------:R1:W-:Y:S01]  /*ab5d0*/  LDGSTS.E [R4+0x8400], [R6.64], P0 ;  /* 0x0840000006047fae */ /* 0x0003e20008121844 */
[----:B------:R-:W-:-:S04]  /*ab5e0*/  SEL R5, RZ, 0x4, !P1 ;  /* 0x00000004ff057807 */ /* 0x000fc80004800000 */
[----:B------:R-:W-:-:S04]  /*ab5f0*/  SEL R5, R5, RZ, !P2 ;  /* 0x000000ff05057207 */ /* 0x000fc80005000000 */
[----:B------:R-:W-:Y:S02]  /*ab600*/  ISETP.NE.U32.AND P1, PT, R5, RZ, PT ;  /* 0x000000ff0500720c */ /* 0x000fe40003f25070 */
[----:B----4-:R-:W-:-:S05]  /*ab610*/  IADD3 R13, P3, R13, R16, RZ ;  /* 0x000000100d0d7210 */ /* 0x010fca0007f7e0ff */
[----:B---3--:R-:W-:Y:S01]  /*ab620*/  IMAD.X R20, R20, 0x1, R0, P3 ;  /* 0x0000000114147824 */ /* 0x008fe200018e0600 */
[----:B------:R-:W-:Y:S01]  /*ab630*/  STL [R1+0x3fd4], R13 ;  /* 0x003fd40d01007387 */ /* 0x000fe20000100800 */
[----:B-1----:R-:W-:Y:S02]  /*ab640*/  IMAD.MOV.U32 R6, RZ, RZ, R13 ;  /* 0x000000ffff067224 */ /* 0x002fe400078e000d */
[----:B------:R-:W-:Y:S01]  /*ab650*/  IMAD.MOV.U32 R7, RZ, RZ, R20 ;  /* 0x000000ffff077224 */ /* 0x000fe200078e0014 */
[----:B--2---:R-:W-:Y:S01]  /*ab660*/  IADD3 R9, P4, R9, R16, RZ ;  /* 0x0000001009097210 */ /* 0x004fe20007f9e0ff */
[----:B------:R1:W-:Y:S04]  /*ab670*/  STL [R1+0x3fc8], R20 ;  /* 0x003fc81401007387 */ /* 0x0003e80000100800 */
[----:B------:R-:W-:Y:S01]  /*ab680*/  IMAD.X R11, R11, 0x1, R0, P4 ;  /* 0x000000010b0b7824 */ /* 0x000fe200020e0600 */
[----:B------:R-:W-:Y:S04]  /*ab690*/  STL [R1+0x4204], R9 ;  /* 0x0042040901007387 */ /* 0x000fe80000100800 */
[----:B------:R2:W-:Y:S04]  /*ab6a0*/  STL [R1+0x41f8], R11 ;  /* 0x0041f80b01007387 */ /* 0x0005e80000100800 */
[----:B------:R3:W-:Y:S04]  /*ab6b0*/  LDGSTS.E [R4+0x8600], [R6.64], P0 ;  /* 0x0860000006047fae */ /* 0x0007e80008121844 */
[----:B-1----:R-:W4:Y:S04]  /*ab6c0*/  LDL.LU R20, [R1+0x3fa8] ;  /* 0x003fa80001147983 */ /* 0x002f280000300800 */
[----:B------:R-:W4:Y:S01]  /*ab6d0*/  LDL.LU R13, [R1+0x3fb4] ;  /* 0x003fb400010d7983 */ /* 0x000f220000300800 */
[----:B---3--:R-:W-:Y:S01]  /*ab6e0*/  IMAD.MOV.U32 R7, RZ, RZ, R11 ;  /* 0x000000ffff077224 */ /* 0x008fe200078e000b */
[----:B------:R-:W-:-:S02]  /*ab6f0*/  MOV R6, R9 ;  /* 0x0000000900067202 */ /* 0x000fc40000000f00 */
[----:B--2---:R-:W2:Y:S04]  /*ab700*/  LDL.LU R11, [R1+0x3fa0] ;  /* 0x003fa000010b7983 */ /* 0x004ea80000300800 */
[----:B------:R-:W3:Y:S04]  /*ab710*/  LDL.LU R9, [R1+0x3fac] ;  /* 0x003fac0001097983 */ /* 0x000ee80000300800 */
[----:B------:R1:W-:Y:S01]  /*ab720*/  LDGSTS.E [R4+0xa000], [R6.64], P1 ;  /* 0x0a00000006047fae */ /* 0x0003e20008921844 */
[----:B------:R-:W-:-:S05]  /*ab730*/  IADD3 R18, P0, R18, R16, RZ ;  /* 0x0000001012127210 */ /* 0x000fca0007f1e0ff */
[----:B------:R-:W-:Y:S01]  /*ab740*/  IMAD.X R19, R19, 0x1, R0, P0 ;  /* 0x0000000113137824 */ /* 0x000fe200000e0600 */
        /* <DEDUP_REMOVED lines=9> */
[----:B------:R1:W-:Y:S04]  /*ab7e0*/  LDGSTS.E [R4+0xa200], [R6.64], P1 ;  /* 0x0a20000006047fae */ /* 0x0003e80008921844 */
[----:B------:R-:W2:Y:S01]  /*ab7f0*/  LDL.LU R18, [R1+0x3fa4] ;  /* 0x003fa40001127983 */ /* 0x000ea20000300800 */
[----:B-1----:R-:W-:Y:S01]  /*ab800*/  MOV R7, R17 ;  /* 0x0000001100077202 */ /* 0x002fe20000000f00 */
[----:B------:R-:W-:-:S02]  /*ab810*/  IMAD.MOV.U32 R6, RZ, RZ, R12 ;  /* 0x000000ffff067224 */ /* 0x000fc400078e000c */
[----:B------:R-:W2:Y:S04]  /*ab820*/  LDL.LU R17, [R1+0x41e8] ;  /* 0x0041e80001117983 */ /* 0x000ea80000300800 */
[----:B------:R-:W2:Y:S04]  /*ab830*/  LDL.LU R12, [R1+0x41f4] ;  /* 0x0041f400010c7983 */ /* 0x000ea80000300800 */
        /* <DEDUP_REMOVED lines=24> */
[----:B----4-:R-:W-:-:S04]  /*ab9c0*/  IADD3 R13, P1, R13, R16, RZ ;  /* 0x000000100d0d7210 */ /* 0x010fc80007f3e0ff */
[----:B------:R-:W-:Y:S02]  /*ab9d0*/  IADD3.X R20, R20, R0, RZ, P1, !PT ;  /* 0x0000000014147210 */ /* 0x000fe40000ffe4ff */
[----:B---3--:R-:W-:Y:S01]  /*ab9e0*/  IADD3 R9, P3, R9, R16, RZ ;  /* 0x0000001009097210 */ /* 0x008fe20007f7e0ff */
        /* <DEDUP_REMOVED lines=8> */
[----:B------:R-:W4:Y:S04]  /*aba70*/  LDL.LU R13, [R1+0x3f8c] ;  /* 0x003f8c00010d7983 */ /* 0x000f280000300800 */
[----:B------:R1:W-:Y:S02]  /*aba80*/  LDGSTS.E [R4+0xc200], [R6.64], P0 ;  /* 0x0c20000006047fae */ /* 0x0003e40008121844 */
        /* <DEDUP_REMOVED lines=8> */
[----:B------:R-:W-:Y:S01]  /*abb10*/  STL [R1+0x3fa4], R18 ;  /* 0x003fa41201007387 */ /* 0x000fe20000100800 */
[----:B------:R-:W-:Y:S01]  /*abb20*/  IADD3.X R17, R17, R0, RZ, P4, !PT ;  /* 0x0000000011117210 */ /* 0x000fe200027fe4ff */
[----:B-1----:R-:W-:Y:S02]  /*abb30*/  IMAD.MOV.U32 R6, RZ, RZ, R18 ;  /* 0x000000ffff067224 */ /* 0x002fe400078e0012 */
        /* <DEDUP_REMOVED lines=19> */
[----:B-1----:R-:W-:Y:S01]  /*abc70*/  MOV R6, R21 ;  /* 0x0000001500067202 */ /* 0x002fe20000000f00 */
[----:B------:R-:W-:Y:S02]  /*abc80*/  STL [R1+0x3f9c], R21 ;  /* 0x003f9c1501007387 */ /* 0x000fe40000100800 */
[----:B------:R-:W-:Y:S01]  /*abc90*/  IMAD.MOV.U32 R7, RZ, RZ, R22 ;  /* 0x000000ffff077224 */ /* 0x000fe200078e0016 */
[----:B------:R-:W-:Y:S01]  /*abca0*/  IADD3 R8, P3, R8, R16, RZ ;  /* 0x0000001008087210 */ /* 0x000fe20007f7e0ff */
[----:B------:R1:W-:Y:S04]  /*abcb0*/  STL [R1+0x3f90], R22 ;  /* 0x003f901601007387 */ /* 0x0003e80000100800 */
[----:B------:R-:W-:Y:S01]  /*abcc0*/  IMAD.X R15, R15, 0x1, R0, P3 ;  /* 0x000000010f0f7824 */ /* 0x000fe200018e0600 */
        /* <DEDUP_REMOVED lines=17> */
[----:B-1----:R-:W-:-:S03]  /*abde0*/  IMAD.MOV.U32 R6, RZ, RZ, R13 ;  /* 0x000000ffff067224 */ /* 0x002fc600078e000d */
[----:B------:R-:W-:Y:S01]  /*abdf0*/  MOV R7, R20 ;  /* 0x0000001400077202 */ /* 0x000fe20000000f00 */
[----:B------:R1:W-:Y:S04]  /*abe00*/  STL [R1+0x3f80], R20 ;  /* 0x003f801401007387 */ /* 0x0003e80000100800 */
[----:B------:R3:W-:Y:S01]  /*abe10*/  LDGSTS.E [R4+0xe600], [R6.64], P1 ;  /* 0x0e60000006047fae */ /* 0x0007e20008921844 */
[----:B--2---:R-:W-:-:S05]  /*abe20*/  IADD3 R9, P4, R9, R16, RZ ;  /* 0x0000001009097210 */ /* 0x004fca0007f9e0ff */
[----:B------:R-:W-:Y:S01]  /*abe30*/  IMAD.X R11, R11, 0x1, R0, P4 ;  /* 0x000000010b0b7824 */ /* 0x000fe200020e0600 */
[----:B------:R-:W-:Y:S01]  /*abe40*/  STL [R1+0x41ec], R9 ;  /* 0x0041ec0901007387 */ /* 0x000fe20000100800 */
[----:B---3--:R-:W-:-:S03]  /*abe50*/  IMAD.MOV.U32 R6, RZ, RZ, R9 ;  /* 0x000000ffff067224 */ /* 0x008fc600078e0009 */
[----:B------:R2:W-:Y:S01]  /*abe60*/  STL [R1+0x41e0], R11 ;  /* 0x0041e00b01007387 */ /* 0x0005e20000100800 */
[----:B------:R-:W-:-:S03]  /*abe70*/  IMAD.MOV.U32 R7, RZ, RZ, R11 ;  /* 0x000000ffff077224 */ /* 0x000fc600078e000b */
[----:B-1----:R-:W3:Y:S04]  /*abe80*/  LDL.LU R20, [R1+0x3f60] ;  /* 0x003f600001147983 */ /* 0x002ee80000300800 */
[----:B------:R-:W4:Y:S04]  /*abe90*/  LDL.LU R13, [R1+0x3f6c] ;  /* 0x003f6c00010d7983 */ /* 0x000f280000300800 */
[----:B--2---:R-:W2:Y:S04]  /*abea0*/  LDL.LU R11, [R1+0x3f58] ;  /* 0x003f5800010b7983 */ /* 0x004ea80000300800 */
[----:B------:R-:W2:Y:S04]  /*abeb0*/  LDL.LU R9, [R1+0x3f64] ;  /* 0x003f640001097983 */ /* 0x000ea80000300800 */
[----:B------:R1:W-:Y:S01]  /*abec0*/  LDGSTS.E [R4+0x10000], [R6.64], P0 ;  /* 0x1000000006047fae */ /* 0x0003e20008121844 */
[----:B------:R-:W-:-:S05]  /*abed0*/  IADD3 R18, P1, R18, R16, RZ ;  /* 0x0000001012127210 */ /* 0x000fca0007f3e0ff */
[----:B------:R-:W-:Y:S01]  /*abee0*/  IMAD.X R19, R19, 0x1, R0, P1 ;  /* 0x0000000113137824 */ /* 0x000fe200008e0600 */
[----:B------:R-:W-:Y:S01]  /*abef0*/  STL [R1+0x3f84], R18 ;  /* 0x003f841201007387 */ /* 0x000fe20000100800 */
[----:B-1----:R-:W-:Y:S02]  /*abf00*/  IMAD.MOV.U32 R6, RZ, RZ, R18 ;  /* 0x000000ffff067224 */ /* 0x002fe400078e0012 */
        /* <DEDUP_REMOVED lines=27> */
[----:B-1----:R-:W-:Y:S01]  /*ac0c0*/  MOV R7, R15 ;  /* 0x0000000f00077202 */ /* 0x002fe20000000f00 */
        /* <DEDUP_REMOVED lines=11> */
[----:B--2---:R-:W-:Y:S01]  /*ac180*/  IADD3 R9, P3, R9, R16, RZ ;  /* 0x0000001009097210 */ /* 0x004fe20007f7e0ff */
[----:B------:R-:W-:Y:S01]  /*ac190*/  STL [R1+0x3f6c], R13 ;  /* 0x003f6c0d01007387 */ /* 0x000fe20000100800 */
[----:B-1----:R-:W-:-:S03]  /*ac1a0*/  IMAD.MOV.U32 R6, RZ, RZ, R13 ;  /* 0x000000ffff067224 */ /* 0x002fc600078e000d */
[----:B------:R-:W-:Y:S01]  /*ac1b0*/  IMAD.X R11, R11, 0x1, R0, P3 ;  /* 0x000000010b0b7824 */ /* 0x000fe200018e0600 */
[----:B------:R1:W-:Y:S01]  /*ac1c0*/  STL [R1+0x3f60], R20 ;  /* 0x003f601401007387 */ /* 0x0003e20000100800 */
[----:B------:R-:W-:-:S03]  /*ac1d0*/  IMAD.MOV.U32 R7, RZ, RZ, R20 ;  /* 0x000000ffff077224 */ /* 0x000fc600078e0014 */
[----:B------:R-:W-:Y:S04]  /*ac1e0*/  STL [R1+0x3f64], R9 ;  /* 0x003f640901007387 */ /* 0x000fe80000100800 */
[----:B------:R2:W-:Y:S04]  /*ac1f0*/  STL [R1+0x3f58], R11 ;  /* 0x003f580b01007387 */ /* 0x0005e80000100800 */
[----:B-1----:R-:W3:Y:S04]  /*ac200*/  LDL.LU R20, [R1+0x3f38] ;  /* 0x003f380001147983 */ /* 0x002ee80000300800 */
[----:B------:R1:W-:Y:S04]  /*ac210*/  LDGSTS.E [R4+0x12200], [R6.64], P1 ;  /* 0x1220000006047fae */ /* 0x0003e80008921844 */
[----:B------:R-:W4:Y:S01]  /*ac220*/  LDL.LU R13, [R1+0x3f44] ;  /* 0x003f4400010d7983 */ /* 0x000f220000300800 */
[----:B-1----:R-:W-:-:S02]  /*ac230*/  IMAD.MOV.U32 R7, RZ, RZ, R11 ;  /* 0x000000ffff077224 */ /* 0x002fc400078e000b */
[----:B------:R-:W-:Y:S01]  /*ac240*/  IMAD.MOV.U32 R6, RZ, RZ, R9 ;  /* 0x000000ffff067224 */ /* 0x000fe200078e0009 */
[----:B--2---:R-:W2:Y:S04]  /*ac250*/  LDL.LU R11, [R1+0x41c8] ;  /* 0x0041c800010b7983 */ /* 0x004ea80000300800 */
[----:B------:R-:W2:Y:S04]  /*ac260*/  LDL.LU R9, [R1+0x41d4] ;  /* 0x0041d40001097983 */ /* 0x000ea80000300800 */
[----:B------:R1:W-:Y:S01]  /*ac270*/  LDGSTS.E [R4+0x12400], [R6.64], P1 ;  /* 0x1240000006047fae */ /* 0x0003e20008921844 */
[----:B------:R-:W-:-:S04]  /*ac280*/  IADD3 R18, P3, R18, R16, RZ ;  /* 0x0000001012127210 */ /* 0x000fc80007f7e0ff */
[----:B------:R-:W-:Y:S02]  /*ac290*/  IADD3.X R19, R19, R0, RZ, P3, !PT ;  /* 0x0000000013137210 */ /* 0x000fe40001ffe4ff */
[----:B------:R-:W-:Y:S01]  /*ac2a0*/  IADD3 R12, P4, R12, R16, RZ ;  /* 0x000000100c0c7210 */ /* 0x000fe20007f9e0ff */
[----:B------:R-:W-:Y:S04]  /*ac2b0*/  STL [R1+0x3f5c], R18 ;  /* 0x003f5c1201007387 */ /* 0x000fe80000100800 */
[----:B------:R-:W-:Y:S01]  /*ac2c0*/  IMAD.X R17, R17, 0x1, R0, P4 ;  /* 0x0000000111117824 */ /* 0x000fe200020e0600 */
[----:B------:R1:W-:Y:S02]  /*ac2d0*/  STL [R1+0x3f50], R19 ;  /* 0x003f501301007387 */ /* 0x0003e40000100800 */
[----:B-1----:R-:W-:-:S02]  /*ac2e0*/  IMAD.MOV.U32 R6, RZ, RZ, R18 ;  /* 0x000000ffff067224 */ /* 0x002fc400078e0012 */
[----:B------:R-:W-:Y:S01]  /*ac2f0*/  IMAD.MOV.U32 R7, RZ, RZ, R19 ;  /* 0x000000ffff077224 */ /* 0x000fe200078e0013 */
[----:B------:R-:W-:Y:S04]  /*ac300*/  STL [R1+0x41dc], R12 ;  /* 0x0041dc0c01007387 */ /* 0x000fe80000100800 */
[----:B------:R1:W-:Y:S04]  /*ac310*/  STL [R1+0x41d0], R17 ;  /* 0x0041d01101007387 */ /* 0x0003e80000100800 */
[----:B------:R-:W2:Y:S04]  /*ac320*/  LDL.LU R19, [R1+0x3f30] ;  /* 0x003f300001137983 */ /* 0x000ea80000300800 */
[----:B------:R-:W2:Y:S04]  /*ac330*/  LDL.LU R18, [R1+0x3f3c] ;  /* 0x003f3c0001127983 */ /* 0x000ea80000300800 */
[----:B------:R1:W-:Y:S01]  /*ac340*/  LDGSTS.E [R4+0x12600], [R6.64], P1 ;  /* 0x1260000006047fae */ /* 0x0003e20008921844 */
[----:B------:R-:W-:Y:S01]  /*ac350*/  ISETP.GT.AND P0, PT, R3, 0x28, PT ;  /* 0x000000280300780c */ /* 0x000fe20003f04270 */
[----:B-1----:R-:W-:-:S02]  /*ac360*/  IMAD.MOV.U32 R7, RZ, RZ, R17 ;  /* 0x000000ffff077224 */ /* 0x002fc400078e0011 */
[----:B------:R-:W-:Y:S01]  /*ac370*/  IMAD.MOV.U32 R6, RZ, RZ, R12 ;  /* 0x000000ffff067224 */ /* 0x000fe200078e000c */
[----:B------:R-:W2:Y:S04]  /*ac380*/  LDL.LU R17, [R1+0x3f28] ;  /* 0x003f280001117983 */ /* 0x000ea80000300800 */
[----:B------:R-:W2:Y:S01]  /*ac390*/  LDL.LU R12, [R1+0x3f34] ;  /* 0x003f3400010c7983 */ /* 0x000ea20000300800 */
        /* <DEDUP_REMOVED lines=8> */
[----:B-1----:R-:W-:Y:S02]  /*ac420*/  IMAD.MOV.U32 R6, RZ, RZ, R21 ;  /* 0x000000ffff067224 */ /* 0x002fe400078e0015 */
[----:B------:R-:W-:Y:S01]  /*ac430*/  IMAD.MOV.U32 R7, RZ, RZ, R22 ;  /* 0x000000ffff077224 */ /* 0x000fe200078e0016 */
[----:B------:R1:W-:Y:S04]  /*ac440*/  STL [R1+0x3f48], R22 ;  /* 0x003f481601007387 */ /* 0x0003e80000100800 */
[----:B------:R1:W-:Y:S01]  /*ac450*/  LDGSTS.E [R4+0x14200], [R6.64], P0 ;  /* 0x1420000006047fae */ /* 0x0003e20008121844 */
[----:B------:R-:W-:-:S04]  /*ac460*/  IADD3 R8, P3, R8, R16, RZ ;  /* 0x0000001008087210 */ /* 0x000fc80007f7e0ff */
[----:B------:R-:W-:Y:S01]  /*ac470*/  IADD3.X R15, R15, R0, RZ, P3, !PT ;  /* 0x000000000f0f7210 */ /* 0x000fe20001ffe4ff */
        /* <DEDUP_REMOVED lines=15> */
[----:B-1----:R-:W-:Y:S01]  /*ac570*/  MOV R6, R13 ;  /* 0x0000000d00067202 */ /* 0x002fe20000000f00 */
[----:B------:R-:W-:Y:S02]  /*ac580*/  STL [R1+0x3f44], R13 ;  /* 0x003f440d01007387 */ /* 0x000fe40000100800 */
        /* <DEDUP_REMOVED lines=9> */
[----:B---3--:R-:W-:-:S02]  /*ac620*/  IMAD.MOV.U32 R7, RZ, RZ, R11 ;  /* 0x000000ffff077224 */ /* 0x008fc400078e000b */
[----:B------:R-:W-:Y:S01]  /*ac630*/  IMAD.MOV.U32 R6, RZ, RZ, R9 ;  /* 0x000000ffff067224 */ /* 0x000fe200078e0009 */
[----:B--2---:R-:W2:Y:S04]  /*ac640*/  LDL.LU R11, [R1+0x3f10] ;  /* 0x003f1000010b7983 */ /* 0x004ea80000300800 */
[----:B------:R-:W3:Y:S04]  /*ac650*/  LDL.LU R9, [R1+0x3f1c] ;  /* 0x003f1c0001097983 */ /* 0x000ee80000300800 */
[----:B------:R1:W-:Y:S01]  /*ac660*/  LDGSTS.E [R4+0x16000], [R6.64], P1 ;  /* 0x1600000006047fae */ /* 0x0003e20008921844 */
[----:B------:R-:W-:-:S05]  /*ac670*/  IADD3 R18, P0, R18, R16, RZ ;  /* 0x0000001012127210 */ /* 0x000fca0007f1e0ff */
[----:B------:R-:W-:Y:S01]  /*ac680*/  IMAD.X R19, R19, 0x1, R0, P0 ;  /* 0x0000000113137824 */ /* 0x000fe200000e0600 */
[----:B------:R1:W-:Y:S02]  /*ac690*/  STL [R1+0x3f3c], R18 ;  /* 0x003f3c1201007387 */ /* 0x0003e40000100800 */
[----:B-1----:R-:W-:Y:S02]  /*ac6a0*/  IMAD.MOV.U32 R6, RZ, RZ, R18 ;  /* 0x000000ffff067224 */ /* 0x002fe400078e0012 */
[----:B------:R-:W-:Y:S01]  /*ac6b0*/  MOV R7, R19 ;  /* 0x0000001300077202 */ /* 0x000fe20000000f00 */
[----:B------:R-:W-:Y:S04]  /*ac6c0*/  STL [R1+0x3f30], R19 ;  /* 0x003f301301007387 */ /* 0x000fe80000100800 */
[----:B------:R1:W-:Y:S01]  /*ac6d0*/  LDGSTS.E [R4+0x16200], [R6.64], P1 ;  /* 0x1620000006047fae */ /* 0x0003e20008921844 */
[----:B------:R-:W-:-:S05]  /*ac6e0*/  IADD3 R12, P3, R12, R16, RZ ;  /* 0x000000100c0c7210 */ /* 0x000fca0007f7e0ff */
[----:B------:R-:W-:Y:S01]  /*ac6f0*/  IMAD.X R17, R17, 0x1, R0, P3 ;  /* 0x0000000111117824 */ /* 0x000fe200018e0600 */
[----:B------:R1:W-:Y:S02]  /*ac700*/  STL [R1+0x3f34], R12 ;  /* 0x003f340c01007387 */ /* 0x0003e40000100800 */
[----:B-1----:R-:W-:Y:S02]  /*ac710*/  IMAD.MOV.U32 R6, RZ, RZ, R12 ;  /* 0x000000ffff067224 */ /* 0x002fe400078e000c */
[----:B------:R1:W-:Y:S04]  /*ac720*/  STL [R1+0x3f28], R17 ;  /* 0x003f281101007387 */ /* 0x0003e80000100800 */
[----:B------:R-:W2:Y:S04]  /*ac730*/  LDL.LU R18, [R1+0x3f08] ;  /* 0x003f080001127983 */ /* 0x000ea80000300800 */
[----:B------:R-:W2:Y:S01]  /*ac740*/  LDL.LU R12, [R1+0x3f14] ;  /* 0x003f1400010c7983 */ /* 0x000ea20000300800 */
[----:B------:R-:W-:-:S03]  /*ac750*/  IMAD.MOV.U32 R7, RZ, RZ, R17 ;  /* 0x000000ffff077224 */ /* 0x000fc600078e0011 */
[----:B------:R-:W2:Y:S04]  /*ac760*/  LDL.LU R19, [R1+0x41b8] ;  /* 0x0041b80001137983 */ /* 0x000ea80000300800 */
[----:B-1----:R-:W2:Y:S04]  /*ac770*/  LDL.LU R17, [R1+0x41c4] ;  /* 0x0041c40001117983 */ /* 0x002ea80000300800 */
[----:B------:R1:W-:Y:S01]  /*ac780*/  LDGSTS.E [R4+0x16400], [R6.64], P1 ;  /* 0x1640000006047fae */ /* 0x0003e20008921844 */
[----:B------:R-:W-:-:S05]  /*ac790*/  IADD3 R21, P3, R21, R16, RZ ;  /* 0x0000001015157210 */ /* 0x000fca0007f7e0ff */
[--C-:B------:R-:W-:Y:S01]  /*ac7a0*/  IMAD.X R22, R22, 0x1, R0.reuse, P3 ;  /* 0x0000000116167824 */ /* 0x100fe200018e0600 */
[----:B------:R-:W-:Y:S01]  /*ac7b0*/  IADD3 R8, P4, R8, R16, RZ ;  /* 0x0000001008087210 */ /* 0x000fe20007f9e0ff */
[----:B------:R-:W-:Y:S04]  /*ac7c0*/  STL [R1+0x3f2c], R21 ;  /* 0x003f2c1501007387 */ /* 0x000fe80000100800 */
[----:B------:R-:W-:Y:S01]  /*ac7d0*/  IMAD.X R15, R15, 0x1, R0, P4 ;  /* 0x000000010f0f7824 */ /* 0x000fe200020e0600 */
[----:B------:R1:W-:Y:S02]  /*ac7e0*/  STL [R1+0x3f20], R22 ;  /* 0x003f201601007387 */ /* 0x0003e40000100800 */
[----:B-1----:R-:W-:Y:S02]  /*ac7f0*/  IMAD.MOV.U32 R6, RZ, RZ, R21 ;  /* 0x000000ffff067224 */ /* 0x002fe400078e0015 */
[----:B------:R-:W-:Y:S01]  /*ac800*/  IMAD.MOV.U32 R7, RZ, RZ, R22 ;  /* 0x000000ffff077224 */ /* 0x000fe200078e0016 */
[----:B------:R-:W-:Y:S04]  /*ac810*/  STL [R1+0x41cc], R8 ;  /* 0x0041cc0801007387 */ /* 0x000fe80000100800 */
[----:B------:R1:W-:Y:S04]  /*ac820*/  STL [R1+0x41c0], R15 ;  /* 0x0041c00f01007387 */ /* 0x0003e80000100800 */
[----:B------:R-:W2:Y:S04]  /*ac830*/  LDL.LU R22, [R1+0x3f00] ;  /* 0x003f000001167983 */ /* 0x000ea80000300800 */
[----:B------:R-:W2:Y:S04]  /*ac840*/  LDL.LU R21, [R1+0x3f0c] ;  /* 0x003f0c0001157983 */ /* 0x000ea80000300800 */
[----:B------:R1:W-:Y:S02]  /*ac850*/  LDGSTS.E [R4+0x16600], [R6.64], P1 ;  /* 0x1660000006047fae */ /* 0x0003e40008921844 */
[----:B-1----:R-:W-:Y:S01]  /*ac860*/  IMAD.MOV.U32 R7, RZ, RZ, R15 ;  /* 0x000000ffff077224 */ /* 0x002fe200078e000f */
[----:B------:R-:W-:Y:S01]  /*ac870*/  MOV R6, R8 ;  /* 0x0000000800067202 */ /* 0x000fe20000000f00 */
        /* <DEDUP_REMOVED lines=9> */
[----:B------:R-:W-:Y:S01]  /*ac910*/  IMAD.X R20, R20, 0x1, R0, P1 ;  /* 0x0000000114147824 */ /* 0x000fe200008e0600 */
        /* <DEDUP_REMOVED lines=13> */
[----:B--2---:R-:W2:Y:S04]  /*ac9f0*/  LDL.LU R11, [R1+0x41b0] ;  /* 0x0041b000010b7983 */ /* 0x004ea80000300800 */
[----:B------:R-:W2:Y:S04]  /*aca00*/  LDL.LU R9, [R1+0x41bc] ;  /* 0x0041bc0001097983 */ /* 0x000ea80000300800 */
[----:B------:R1:W-:Y:S01]  /*aca10*/  LDGSTS.E [R4+0x18400], [R6.64], P0 ;  /* 0x1840000006047fae */ /* 0x0003e20008121844 */
[----:B------:R-:W-:-:S05]  /*aca20*/  IADD3 R12, P3, R12, R16, RZ ;  /* 0x000000100c0c7210 */ /* 0x000fca0007f7e0ff */
[----:B------:R-:W-:Y:S01]  /*aca30*/  IMAD.X R18, R18, 0x1, R0, P3 ;  /* 0x0000000112127824 */ /* 0x000fe200018e0600 */
[----:B------:R-:W-:Y:S01]  /*aca40*/  IADD3 R17, P4, R17, R16, RZ ;  /* 0x0000001011117210 */ /* 0x000fe20007f9e0ff */
[----:B------:R-:W-:Y:S01]  /*aca50*/  STL [R1+0x3f14], R12 ;  /* 0x003f140c01007387 */ /* 0x000fe20000100800 */
[----:B-1----:R-:W-:Y:S02]  /*aca60*/  IMAD.MOV.U32 R6, RZ, RZ, R12 ;  /* 0x000000ffff067224 */ /* 0x002fe400078e000c */
[----:B------:R-:W-:Y:S01]  /*aca70*/  IMAD.MOV.U32 R7, RZ, RZ, R18 ;  /* 0x000000ffff077224 */ /* 0x000fe200078e0012 */
[----:B------:R1:W-:Y:S01]  /*aca80*/  STL [R1+0x3f08], R18 ;  /* 0x003f081201007387 */ /* 0x0003e20000100800 */
[----:B------:R-:W-:-:S03]  /*aca90*/  IMAD.X R19, R19, 0x1, R0, P4 ;  /* 0x0000000113137824 */ /* 0x000fc600020e0600 */
[----:B------:R-:W-:Y:S04]  /*acaa0*/  STL [R1+0x41c4], R17 ;  /* 0x0041c41101007387 */ /* 0x000fe80000100800 */
[----:B------:R1:W-:Y:S04]  /*acab0*/  LDGSTS.E [R4+0x18600], [R6.64], P0 ;  /* 0x1860000006047fae */ /* 0x0003e80008121844 */
[----:B-1----:R-:W2:Y:S04]  /*acac0*/  LDL.LU R18, [R1+0x3ef4] ;  /* 0x003ef40001127983 */ /* 0x002ea80000300800 */
[----:B------:R1:W-:Y:S04]  /*acad0*/  STL [R1+0x41b8], R19 ;  /* 0x0041b81301007387 */ /* 0x0003e80000100800 */
[----:B------:R-:W2:Y:S01]  /*acae0*/  LDL.LU R12, [R1+0x3eec] ;  /* 0x003eec00010c7983 */ /* 0x000ea20000300800 */
[----:B------:R-:W-:Y:S01]  /*acaf0*/  IMAD.MOV.U32 R7, RZ, RZ, R19 ;  /* 0x000000ffff077224 */ /* 0x000fe200078e0013 */
[----:B------:R-:W-:Y:S01]  /*acb00*/  ISETP.GT.AND P1, PT, R3, 0x34, PT ;  /* 0x000000340300780c */ /* 0x000fe20003f24270 */
[----:B------:R-:W-:Y:S01]  /*acb10*/  IMAD.MOV.U32 R6, RZ, RZ, R17 ;  /* 0x000000ffff067224 */ /* 0x000fe200078e0011 */
[----:B-1----:R-:W2:Y:S04]  /*acb20*/  LDL.LU R19, [R1+0x3ee8] ;  /* 0x003ee80001137983 */ /* 0x002ea80000300800 */
[----:B------:R-:W2:Y:S01]  /*acb30*/  LDL.LU R17, [R1+0x3ee0] ;  /* 0x003ee00001117983 */ /* 0x000ea20000300800 */
[----:B------:R-:W-:-:S04]  /*acb40*/  SEL R5, RZ, 0x4, !P1 ;  /* 0x00000004ff057807 */ /* 0x000fc80004800000 */
[----:B------:R-:W-:-:S04]  /*acb50*/  SEL R5, R5, RZ, !P2 ;  /* 0x000000ff05057207 */ /* 0x000fc80005000000 */
[----:B------:R-:W-:Y:S11]  /*acb60*/  ISETP.NE.U32.AND P1, PT, R5, RZ, PT ;  /* 0x000000ff0500720c */ /* 0x000ff60003f25070 */
[----:B------:R-:W-:Y:S02]  /*acb70*/  @!UPT UIADD3 URZ, URZ, URZ, URZ ;  /* 0x0000003f3f3ff290 */ /* 0x000fe4000fffe03f */
[----:B------:R1:W-:Y:S01]  /*acb80*/  LDGSTS.E [R4+0x1a000], [R6.64], P1 ;  /* 0x1a00000006047fae */ /* 0x0003e20008921844 */
[----:B------:R-:W-:-:S04]  /*acb90*/  IADD3 R21, P0, R21, R16, RZ ;  /* 0x0000001015157210 */ /* 0x000fc80007f1e0ff */
[----:B------:R-:W-:Y:S01]  /*acba0*/  IADD3.X R22, R22, R0, RZ, P0, !PT ;  /* 0x0000000016167210 */ /* 0x000fe200007fe4ff */
[----:B-1----:R-:W-:Y:S01]  /*acbb0*/  IMAD.MOV.U32 R6, RZ, RZ, R21 ;  /* 0x000000ffff067224 */ /* 0x002fe200078e0015 */
[----:B------:R-:W-:Y:S03]  /*acbc0*/  STL [R1+0x3f0c], R21 ;  /* 0x003f0c1501007387 */ /* 0x000fe60000100800 */
[----:B------:R-:W-:Y:S01]  /*acbd0*/  IMAD.MOV.U32 R7, RZ, RZ, R22 ;  /* 0x000000ffff077224 */ /* 0x000fe200078e0016 */
[----:B------:R-:W-:Y:S04]  /*acbe0*/  STL [R1+0x3f00], R22 ;  /* 0x003f001601007387 */ /* 0x000fe80000100800 */
[----:B------:R1:W-:Y:S01]  /*acbf0*/  LDGSTS.E [R4+0x1a200], [R6.64], P1 ;  /* 0x1a20000006047fae */ /* 0x0003e20008921844 */
[----:B------:R-:W-:-:S05]  /*acc00*/  IADD3 R8, P3, R8, R16, RZ ;  /* 0x0000001008087210 */ /* 0x000fca0007f7e0ff */
[----:B------:R-:W-:Y:S01]  /*acc10*/  IMAD.X R15, R15, 0x1, R0, P3 ;  /* 0x000000010f0f7824 */ /* 0x000fe200018e0600 */
[----:B------:R-:W-:Y:S01]  /*acc20*/  STL [R1+0x3f04], R8 ;  /* 0x003f040801007387 */ /* 0x000fe20000100800 */
[----:B-1----:R-:W-:Y:S02]  /*acc30*/  IMAD.MOV.U32 R6, RZ, RZ, R8 ;  /* 0x000000ffff067224 */ /* 0x002fe400078e0008 */
[----:B------:R-:W-:Y:S01]  /*acc40*/  IMAD.MOV.U32 R7, RZ, RZ, R15 ;  /* 0x000000ffff077224 */ /* 0x000fe200078e000f */
[----:B------:R1:W-:Y:S01]  /*acc50*/  STL [R1+0x3ef8], R15 ;  /* 0x003ef80f01007387 */ /* 0x0003e20000100800 */
[----:B------:R-:W-:-:S03]  /*acc60*/  ISETP.GT.AND P0, PT, R3, 0x38, PT ;  /* 0x000000380300780c */ /* 0x000fc60003f04270 */
[----:B------:R2:W-:Y:S04]  /*acc70*/  LDGSTS.E [R4+0x1a400], [R6.64], P1 ;  /* 0x1a40000006047fae */ /* 0x0005e80008921844 */
[----:B-1----:R-:W2:Y:S04]  /*acc80*/  LDL.LU R15, [R1+0x3ed8] ;  /* 0x003ed800010f7983 */ /* 0x002ea80000300800 */
[----:B------:R-:W2:Y:S01]  /*acc90*/  LDL.LU R8, [R1+0x3ee4] ;  /* 0x003ee40001087983 */ /* 0x000ea20000300800 */
[----:B------:R-:W-:-:S04]  /*acca0*/  SEL R5, RZ, 0x4, !P0 ;  /* 0x00000004ff057807 */ /* 0x000fc80004000000 */
[----:B------:R-:W-:-:S04]  /*accb0*/  SEL R5, R5, RZ, !P2 ;  /* 0x000000ff05057207 */ /* 0x000fc80005000000 */
[----:B------:R-:W-:Y:S02]  /*accc0*/  ISETP.NE.U32.AND P0, PT, R5, RZ, PT ;  /* 0x000000ff0500720c */ /* 0x000fe40003f05070 */
[----:B----4-:R-:W-:-:S05]  /*accd0*/  IADD3 R13, P3, R13, R16, RZ ;  /* 0x000000100d0d7210 */ /* 0x010fca0007f7e0ff */
[----:B---3--:R-:W-:Y:S01]  /*acce0*/  IMAD.X R20, R20, 0x1, R0, P3 ;  /* 0x0000000114147824 */ /* 0x008fe200018e0600 */
[----:B------:R-:W-:Y:S01]  /*accf0*/  STL [R1+0x3efc], R13 ;  /* 0x003efc0d01007387 */ /* 0x000fe20000100800 */
[----:B--2---:R-:W-:-:S03]  /*acd00*/  IADD3 R9, P4, R9, R16, RZ ;  /* 0x0000001009097210 */ /* 0x004fc60007f9e0ff */
[----:B------:R1:W-:Y:S01]  /*acd10*/  STL [R1+0x3ef0], R20 ;  /* 0x003ef01401007387 */ /* 0x0003e20000100800 */
[----:B------:R-:W-:-:S03]  /*acd20*/  IADD3.X R11, R11, R0, RZ, P4, !PT ;  /* 0x000000000b0b7210 */ /* 0x000fc600027fe4ff */
[----:B------:R-:W-:Y:S01]  /*acd30*/  STL [R1+0x41bc], R9 ;  /* 0x0041bc0901007387 */ /* 0x000fe20000100800 */
[----:B------:R-:W-:Y:S02]  /*acd40*/  IMAD.MOV.U32 R6, RZ, RZ, R13 ;  /* 0x000000ffff067224 */ /* 0x000fe400078e000d */
[----:B------:R-:W-:Y:S01]  /*acd50*/  IMAD.MOV.U32 R7, RZ, RZ, R20 ;  /* 0x000000ffff077224 */ /* 0x000fe200078e0014 */
[----:B------:R2:W-:Y:S04]  /*acd60*/  STL [R1+0x41b0], R11 ;  /* 0x0041b00b01007387 */ /* 0x0005e80000100800 */
[----:B-1----:R-:W3:Y:S04]  /*acd70*/  LDL.LU R20, [R1+0x41ac] ;  /* 0x0041ac0001147983 */ /* 0x002ee80000300800 */
[----:B------:R-:W4:Y:S04]  /*acd80*/  LDL.LU R13, [R1+0x41b4] ;  /* 0x0041b400010d7983 */ /* 0x000f280000300800 */
[----:B------:R1:W-:Y:S02]  /*acd90*/  LDGSTS.E [R4+0x1a600], [R6.64], P1 ;  /* 0x1a60000006047fae */ /* 0x0003e40008921844 */
[----:B-1----:R-:W-:Y:S01]  /*acda0*/  IMAD.MOV.U32 R7, RZ, RZ, R11 ;  /* 0x000000ffff077224 */ /* 0x002fe200078e000b */
[-C--:B------:R-:W-:Y:S01]  /*acdb0*/  IADD3 R18, P1, R18, R16.reuse, RZ ;  /* 0x0000001012127210 */ /* 0x080fe20007f3e0ff */
[----:B------:R-:W-:Y:S01]  /*acdc0*/  IMAD.MOV.U32 R6, RZ, RZ, R9 ;  /* 0x000000ffff067224 */ /* 0x000fe200078e0009 */
[----:B--2---:R-:W2:Y:S04]  /*acdd0*/  LDL.LU R11, [R1+0x3ed0] ;  /* 0x003ed000010b7983 */ /* 0x004ea80000300800 */
[----:B------:R-:W2:Y:S01]  /*acde0*/  LDL.LU R9, [R1+0x3edc] ;  /* 0x003edc0001097983 */ /* 0x000ea20000300800 */
[----:B------:R-:W-:-:S03]  /*acdf0*/  IADD3 R12, P3, R12, R16, RZ ;  /* 0x000000100c0c7210 */ /* 0x000fc60007f7e0ff */
[----:B------:R1:W-:Y:S01]  /*ace00*/  LDGSTS.E [R4+0x1c000], [R6.64], P0 ;  /* 0x1c00000006047fae */ /* 0x0003e20008121844 */
[----:B------:R-:W-:-:S03]  /*ace10*/  IMAD.X R19, R19, 0x1, R0, P1 ;  /* 0x0000000113137824 */ /* 0x000fc600008e0600 */
[----:B------:R1:W-:Y:S01]  /*ace20*/  STL [R1+0x3ef4], R18 ;  /* 0x003ef41201007387 */ /* 0x0003e20000100800 */
[----:B------:R-:W-:-:S03]  /*ace30*/  IMAD.X R17, R17, 0x1, R0, P3 ;  /* 0x0000000111117824 */ /* 0x000fc600018e0600 */
[----:B------:R-:W-:Y:S01]  /*ace40*/  STL [R1+0x3ee8], R19 ;  /* 0x003ee81301007387 */ /* 0x000fe20000100800 */
[----:B-1----:R-:W-:Y:S01]  /*ace50*/  MOV R6, R18 ;  /* 0x0000001200067202 */ /* 0x002fe20000000f00 */
[----:B------:R-:W-:Y:S02]  /*ace60*/  IMAD.MOV.U32 R7, RZ, RZ, R19 ;  /* 0x000000ffff077224 */ /* 0x000fe400078e0013 */
[----:B------:R1:W-:Y:S04]  /*ace70*/  STL [R1+0x3eec], R12 ;  /* 0x003eec0c01007387 */ /* 0x0003e80000100800 */
[----:B------:R1:W-:Y:S04]  /*ace80*/  LDGSTS.E [R4+0x1c200], [R6.64], P0 ;  /* 0x1c20000006047fae */ /* 0x0003e80008121844 */
[----:B------:R1:W-:Y:S04]  /*ace90*/  STL [R1+0x3ee0], R17 ;  /* 0x003ee01101007387 */ /* 0x0003e80000100800 */
[----:B------:R-:W2:Y:S01]  /*acea0*/  LDL.LU R18, [R1+0x3ed4] ;  /* 0x003ed40001127983 */ /* 0x000ea20000300800 */
[----:B-1----:R-:W-:-:S03]  /*aceb0*/  IMAD.MOV.U32 R6, RZ, RZ, R12 ;  /* 0x000000ffff067224 */ /* 0x002fc600078e000c */
[----:B------:R-:W2:Y:S01]  /*acec0*/  LDL.LU R12, [R1+0x3ecc] ;  /* 0x003ecc00010c7983 */ /* 0x000ea20000300800 */
[----:B------:R-:W-:-:S03]  /*aced0*/  IMAD.MOV.U32 R7, RZ, RZ, R17 ;  /* 0x000000ffff077224 */ /* 0x000fc600078e0011 */
[----:B------:R-:W2:Y:S04]  /*acee0*/  LDL.LU R19, [R1+0x3ec8] ;  /* 0x003ec80001137983 */ /* 0x000ea80000300800 */
[----:B------:R-:W2:Y:S04]  /*acef0*/  LDL.LU R17, [R1+0x3ec4] ;  /* 0x003ec40001117983 */ /* 0x000ea80000300800 */
        /* <DEDUP_REMOVED lines=12> */
[----:B------:R-:W-:Y:S01]  /*acfc0*/  SEL R5, R5, RZ, !P2 ;  /* 0x000000ff05057207 */ /* 0x000fe20005000000 */
[----:B------:R-:W-:Y:S01]  /*acfd0*/  IMAD.MOV.U32 R24, RZ, RZ, R81 ;  /* 0x000000ffff187224 */ /* 0x000fe200078e0051 */
[----:B------:R-:W-:Y:S01]  /*acfe0*/  MOV R27, R76 ;  /* 0x0000004c001b7202 */ /* 0x000fe20000000f00 */
[----:B------:R-:W-:Y:S01]  /*acff0*/  IMAD.MOV.U32 R25, RZ, RZ, R80 ;  /* 0x000000ffff197224 */ /* 0x000fe200078e0050 */
[----:B------:R-:W-:Y:S01]  /*ad000*/  ISETP.NE.U32.AND P1, PT, R5, RZ, PT ;  /* 0x000000ff0500720c */ /* 0x000fe20003f25070 */
[----:B------:R-:W-:Y:S01]  /*ad010*/  IMAD.MOV.U32 R26, RZ, RZ, R77 ;  /* 0x000000ffff1a7224 */ /* 0x000fe200078e004d */
[----:B------:R-:W-:Y:S01]  /*ad020*/  MOV R31, R68 ;  /* 0x00000044001f7202 */ /* 0x000fe20000000f00 */
[----:B------:R-:W-:Y:S02]  /*ad030*/  IMAD.MOV.U32 R28, RZ, RZ, R73 ;  /* 0x000000ffff1c7224 */ /* 0x000fe400078e0049 */
[----:B------:R-:W-:Y:S02]  /*ad040*/  IMAD.MOV.U32 R29, RZ, RZ, R72 ;  /* 0x000000ffff1d7224 */ /* 0x000fe400078e0048 */
[----:B------:R-:W-:Y:S01]  /*ad050*/  IMAD.MOV.U32 R30, RZ, RZ, R69 ;  /* 0x000000ffff1e7224 */ /* 0x000fe200078e0045 */
[----:B----4-:R-:W-:-:S05]  /*ad060*/  IADD3 R13, P0, R13, R16, RZ ;  /* 0x000000100d0d7210 */ /* 0x010fca0007f1e0ff */
[----:B---3--:R-:W-:Y:S01]  /*ad070*/  IMAD.X R20, R20, 0x1, R0, P0 ;  /* 0x0000000114147824 */ /* 0x008fe200000e0600 */
[----:B------:R-:W-:Y:S01]  /*ad080*/  STL [R1+0x41b4], R13 ;  /* 0x0041b40d01007387 */ /* 0x000fe20000100800 */
[----:B------:R-:W-:Y:S02]  /*ad090*/  IMAD.MOV.U32 R6, RZ, RZ, R13 ;  /* 0x000000ffff067224 */ /* 0x000fe400078e000d */
[----:B------:R-:W-:Y:S01]  /*ad0a0*/  IMAD.MOV.U32 R7, RZ, RZ, R20 ;  /* 0x000000ffff077224 */ /* 0x000fe200078e0014 */
[----:B------:R1:W-:Y:S04]  /*ad0b0*/  STL [R1+0x41ac], R20 ;  /* 0x0041ac1401007387 */ /* 0x0003e80000100800 */
[----:B------:R3:W-:Y:S01]  /*ad0c0*/  LDGSTS.E [R4+0x1e000], [R6.64], P1 ;  /* 0x1e00000006047fae */ /* 0x0007e20008921844 */
[----:B--2---:R-:W-:Y:S01]  /*ad0d0*/  IADD3 R9, P3, R9, R16, RZ ;  /* 0x0000001009097210 */ /* 0x004fe20007f7e0ff */
[----:B-1----:R-:W-:Y:S04]  /*ad0e0*/  HMMA.1688.F32.TF32 R20, R236, R58, R24 ;  /* 0x0000003aec14723c */ /* 0x002fe80000081018 */
[----:B------:R-:W-:Y:S01]  /*ad0f0*/  IMAD.X R11, R11, 0x1, R0, P3 ;  /* 0x000000010b0b7824 */ /* 0x000fe200018e0600 */
[----:B------:R-:W-:Y:S01]  /*ad100*/  STL [R1+0x3edc], R9 ;  /* 0x003edc0901007387 */ /* 0x000fe20000100800 */
[----:B---3--:R-:W-:-:S02]  /*ad110*/  IMAD.MOV.U32 R6, RZ, RZ, R9 ;  /* 0x000000ffff067224 */ /* 0x008fc400078e0009 */
[----:B------:R-:W-:Y:S01]  /*ad120*/  IMAD.MOV.U32 R7, RZ, RZ, R11 ;  /* 0x000000ffff077224 */ /* 0x000fe200078e000b */
[----:B------:R1:W-:Y:S04]  /*ad130*/  STL [R1+0x3ed0], R11 ;  /* 0x003ed00b01007387 */ /* 0x0003e80000100800 */
[----:B------:R-:W2:Y:S04]  /*ad140*/  LDL.LU R13, [R1+0x3eb8] ;  /* 0x003eb800010d7983 */ /* 0x000ea80000300800 */
[----:B------:R3:W-:Y:S04]  /*ad150*/  LDGSTS.E [R4+0x1e200], [R6.64], P1 ;  /* 0x1e20000006047fae */ /* 0x0007e80008921844 */
[----:B-1----:R-:W4:Y:S04]  /*ad160*/  LDL.LU R11, [R1+0x3ec0] ;  /* 0x003ec000010b7983 */ /* 0x002f280000300800 */
[----:B------:R-:W2:Y:S01]  /*ad170*/  LDL.LU R9, [R1+0x3eb0] ;  /* 0x003eb00001097983 */ /* 0x000ea20000300800 */
[----:B------:R-:W-:-:S03]  /*ad180*/  IADD3 R18, P0, R18, R16, RZ ;  /* 0x0000001012127210 */ /* 0x000fc60007f1e0ff */
[----:B------:R-:W2:Y:S01]  /*ad190*/  LDL.LU R5, [R1+0x3ebc] ;  /* 0x003ebc0001057983 */ /* 0x000ea20000300800 */
[----:B------:R-:W-:Y:S02]  /*ad1a0*/  IADD3 R12, P3, R12, R16, RZ ;  /* 0x000000100c0c7210 */ /* 0x000fe40007f7e0ff */
[----:B------:R-:W-:Y:S01]  /*ad1b0*/  IADD3.X R19, R19, R0, RZ, P0, !PT ;  /* 0x0000000013137210 */ /* 0x000fe200007fe4ff */
[----:B------:R-:W-:Y:S02]  /*ad1c0*/  STL [R1+0x3ed4], R18 ;  /* 0x003ed41201007387 */ /* 0x000fe40000100800 */
[----:B------:R-:W-:Y:S02]  /*ad1d0*/  IMAD.X R17, R17, 0x1, R0, P3 ;  /* 0x0000000111117824 */ /* 0x000fe400018e0600 */
[----:B------:R1:W-:Y:S01]  /*ad1e0*/  STL [R1+0x3ec8], R19 ;  /* 0x003ec81301007387 */ /* 0x0003e20000100800 */
[----:B---3--:R-:W-:Y:S02]  /*ad1f0*/  IMAD.MOV.U32 R6, RZ, RZ, R18 ;  /* 0x000000ffff067224 */ /* 0x008fe400078e0012 */
[----:B------:R-:W-:Y:S01]  /*ad200*/  IMAD.MOV.U32 R7, RZ, RZ, R19 ;  /* 0x000000ffff077224 */ /* 0x000fe200078e0013 */
[----:B------:R-:W-:Y:S04]  /*ad210*/  STL [R1+0x3ecc], R12 ;  /* 0x003ecc0c01007387 */ /* 0x000fe80000100800 */
[----:B------:R3:W-:Y:S04]  /*ad220*/  STL [R1+0x3ec4], R17 ;  /* 0x003ec41101007387 */ /* 0x0007e80000100800 */
[----:B-1----:R-:W2:Y:S04]  /*ad230*/  LDL.LU R19, [R1+0x3ea8] ;  /* 0x003ea80001137983 */ /* 0x002ea80000300800 */
[----:B------:R-:W2:Y:S04]  /*ad240*/  LDL.LU R18, [R1+0x3eb4] ;  /* 0x003eb40001127983 */ /* 0x000ea80000300800 */
[----:B------:R1:W-:Y:S04]  /*ad250*/  LDGSTS.E [R4+0x1e400], [R6.64], P1 ;  /* 0x1e40000006047fae */ /* 0x0003e80008921844 */
[----:B------:R-:W-:Y:S04]  /*ad260*/  STL.64 [R1+0x1eb0], R20 ;  /* 0x001eb01401007387 */ /* 0x000fe80000100a00 */
[----:B------:R3:W-:Y:S01]  /*ad270*/  STL.64 [R1+0x1eb8], R22 ;  /* 0x001eb81601007387 */ /* 0x0007e20000100a00 */
[----:B-1----:R-:W-:-:S02]  /*ad280*/  IMAD.MOV.U32 R7, RZ, RZ, R17 ;  /* 0x000000ffff077224 */ /* 0x002fc400078e0011 */
[----:B------:R-:W-:Y:S01]  /*ad290*/  IMAD.MOV.U32 R6, RZ, RZ, R12 ;  /* 0x000000ffff067224 */ /* 0x000fe200078e000c */
[----:B---3--:R-:W3:Y:S04]  /*ad2a0*/  LDL.LU R17, [R1+0x4198] ;  /* 0x0041980001117983 */ /* 0x008ee80000300800 */
[----:B------:R-:W3:Y:S01]  /*ad2b0*/  LDL.LU R12, [R1+0x41a4] ;  /* 0x0041a400010c7983 */ /* 0x000ee20000300800 */
[----:B------:R-:W-:Y:S03]  /*ad2c0*/  HMMA.1688.F32.TF32 R24, R236, R54, R28 ;  /* 0x00000036ec18723c */ /* 0x000fe6000008101c */
[----:B------:R1:W-:Y:S11]  /*ad2d0*/  LDGSTS.E [R4+0x1e600], [R6.64], P1 ;  /* 0x1e60000006047fae */ /* 0x0003f60008921844 */
[----:B------:R-:W-:Y:S09]  /*ad2e0*/  @!UPT UIADD3 URZ, URZ, URZ, URZ ;  /* 0x0000003f3f3ff290 */ /* 0x000ff2000fffe03f */
[----:B------:R-:W-:Y:S04]  /*ad2f0*/  STL.64 [R1+0x1ea0], R24 ;  /* 0x001ea01801007387 */ /* 0x000fe80000100a00 */
[----:B------:R-:W-:Y:S01]  /*ad300*/  STL.64 [R1+0x1ea8], R26 ;  /* 0x001ea81a01007387 */ /* 0x000fe20000100a00 */
[----:B------:R-:W-:-:S04]  /*ad310*/  IADD3 R8, P1, R8, R16, RZ ;  /* 0x0000001008087210 */ /* 0x000fc80007f3e0ff */
[----:B------:R-:W-:Y:S01]  /*ad320*/  IADD3.X R15, R15, R0, RZ, P1, !PT ;  /* 0x000000000f0f7210 */ /* 0x000fe20000ffe4ff */
[----:B------:R-:W-:Y:S01]  /*ad330*/  STL [R1+0x41a8], R8 ;  /* 0x0041a80801007387 */ /* 0x000fe20000100800 */
[----:B-1----:R-:W-:-:S03]  /*ad340*/  IMAD.MOV.U32 R6, RZ, RZ, R8 ;  /* 0x000000ffff067224 */ /* 0x002fc600078e0008 */
[----:B------:R1:W-:Y:S01]  /*ad350*/  STL [R1+0x41a0], R15 ;  /* 0x0041a00f01007387 */ /* 0x0003e20000100800 */
[----:B------:R-:W-:-:S03]  /*ad360*/  IMAD.MOV.U32 R7, RZ, RZ, R15 ;  /* 0x000000ffff077224 */ /* 0x000fc600078e000f */
[----:B------:R-:W3:Y:S04]  /*ad370*/  LDL.LU R22, [R1+0x3ea0] ;  /* 0x003ea00001167983 */ /* 0x000ee80000300800 */
[----:B------:R-:W3:Y:S04]  /*ad380*/  LDL.LU R21, [R1+0x3eac] ;  /* 0x003eac0001157983 */ /* 0x000ee80000300800 */
[----:B-1----:R-:W3:Y:S04]  /*ad390*/  LDL.LU R15, [R1+0x3e98] ;  /* 0x003e9800010f7983 */ /* 0x002ee80000300800 */
[----:B------:R-:W3:Y:S01]  /*ad3a0*/  LDL.LU R8, [R1+0x3ea4] ;  /* 0x003ea40001087983 */ /* 0x000ee20000300800 */
[----:B------:R-:W-:-:S02]  /*ad3b0*/  ISETP.GT.AND P0, PT, R3, 0x1, PT ;  /* 0x000000010300780c */ /* 0x000fc40003f04270 */
[----:B------:R-:W-:Y:S02]  /*ad3c0*/  LOP3.LUT R152, R152, 0x7f, RZ, 0xc0, !PT ;  /* 0x0000007f98987812 */ /* 0x000fe400078ec0ff */
[----:B------:R-:W-:-:S04]  /*ad3d0*/  SEL R4, RZ, 0x4, !P0 ;  /* 0x00000004ff047807 */ /* 0x000fc80004000000 */
[----:B------:R-:W-:Y:S01]  /*ad3e0*/  SEL R4, R4, RZ, !P2 ;  /* 0x000000ff04047207 */ /* 0x000fe20005000000 */
[----:B------:R-:W-:-:S03]  /*ad3f0*/  IMAD.SHL.U32 R152, R152, 0x4, RZ ;  /* 0x0000000498987824 */ /* 0x000fc600078e00ff */
[----:B------:R-:W-:Y:S02]  /*ad400*/  ISETP.NE.U32.AND P0, PT, R4, RZ, PT ;  /* 0x000000ff0400720c */ /* 0x000fe40003f05070 */
[----:B------:R-:W-:-:S05]  /*ad410*/  LOP3.LUT R20, R152, 0x20, RZ, 0x3c, !PT ;  /* 0x0000002098147812 */ /* 0x000fca00078e3cff */
[----:B------:R-:W-:-:S06]  /*ad420*/  IMAD R4, R10, 0x20000, R20 ;  /* 0x000200000a047824 */ /* 0x000fcc00078e0214 */
[----:B------:R1:W-:Y:S01]  /*ad430*/  LDGSTS.E [R4+0x800], [R6.64], P0 ;  /* 0x0080000006047fae */ /* 0x0003e20008121844 */
[----:B----4-:R-:W-:-:S05]  /*ad440*/  IADD3 R11, P1, R11, R16, RZ ;  /* 0x000000100b0b7210 */ /* 0x010fca0007f3e0ff */
[--C-:B--2---:R-:W-:Y:S01]  /*ad450*/  IMAD.X R13, R13, 0x1, R0.reuse, P1 ;  /* 0x000000010d0d7824 */ /* 0x104fe200008e0600 */
[-C--:B------:R-:W-:Y:S01]  /*ad460*/  IADD3 R5, P3, R5, R16.reuse, RZ ;  /* 0x0000001005057210 */ /* 0x080fe20007f7e0ff */
[----:B------:R-:W-:Y:S01]  /*ad470*/  STL [R1+0x3ec0], R11 ;  /* 0x003ec00b01007387 */ /* 0x000fe20000100800 */
[----:B-1----:R-:W-:Y:S02]  /*ad480*/  IMAD.MOV.U32 R6, RZ, RZ, R11 ;  /* 0x000000ffff067224 */ /* 0x002fe400078e000b */
[----:B------:R-:W-:Y:S01]  /*ad490*/  MOV R7, R13 ;  /* 0x0000000d00077202 */ /* 0x000fe20000000f00 */
[----:B------:R-:W-:Y:S01]  /*ad4a0*/  IMAD.X R9, R9, 0x1, R0, P3 ;  /* 0x0000000109097824 */ /* 0x000fe200018e0600 */
[----:B------:R1:W-:Y:S04]  /*ad4b0*/  STL [R1+0x3eb8], R13 ;  /* 0x003eb80d01007387 */ /* 0x0003e80000100800 */
[----:B------:R-:W-:Y:S04]  /*ad4c0*/  STL [R1+0x3ebc], R5 ;  /* 0x003ebc0501007387 */ /* 0x000fe80000100800 */
[----:B------:R2:W-:Y:S04]  /*ad4d0*/  STL [R1+0x3eb0], R9 ;  /* 0x003eb00901007387 */ /* 0x0005e80000100800 */
[----:B------:R-:W4:Y:S04]  /*ad4e0*/  LDL.LU R20, [R1+0x3e90] ;  /* 0x003e900001147983 */ /* 0x000f280000300800 */
[----:B------:R2:W-:Y:S04]  /*ad4f0*/  LDGSTS.E [R4+0xa00], [R6.64], P0 ;  /* 0x00a0000006047fae */ /* 0x0005e80008121844 */
[----:B-1----:R-:W4:Y:S04]  /*ad500*/  LDL.LU R13, [R1+0x3e9c] ;  /* 0x003e9c00010d7983 */ /* 0x002f280000300800 */
[----:B------:R-:W4:Y:S01]  /*ad510*/  LDL.LU R11, [R1+0x4190] ;  /* 0x00419000010b7983 */ /* 0x000f220000300800 */
[----:B------:R-:W-:Y:S01]  /*ad520*/  IADD3 R18, P3, R18, R16, RZ ;  /* 0x0000001012127210 */ /* 0x000fe20007f7e0ff */
[----:B--2---:R-:W-:-:S02]  /*ad530*/  IMAD.MOV.U32 R7, RZ, RZ, R9 ;  /* 0x000000ffff077224 */ /* 0x004fc400078e0009 */
[----:B------:R-:W2:Y:S01]  /*ad540*/  LDL.LU R9, [R1+0x419c] ;  /* 0x00419c0001097983 */ /* 0x000ea20000300800 */
[----:B------:R-:W-:Y:S02]  /*ad550*/  IMAD.MOV.U32 R6, RZ, RZ, R5 ;  /* 0x000000ffff067224 */ /* 0x000fe400078e0005 */
[----:B------:R-:W-:Y:S01]  /*ad560*/  IMAD.X R19, R19, 0x1, R0, P3 ;  /* 0x0000000113137824 */ /* 0x000fe200018e0600 */
[----:B------:R-:W-:Y:S04]  /*ad570*/  STL [R1+0x3eb4], R18 ;  /* 0x003eb41201007387 */ /* 0x000fe80000100800 */
[----:B------:R1:W-:Y:S01]  /*ad580*/  LDGSTS.E [R4+0xc00], [R6.64], P0 ;  /* 0x00c0000006047fae */ /* 0x0003e20008121844 */
[----:B---3--:R-:W-:-:S03]  /*ad590*/  IADD3 R12, P4, R12, R16, RZ ;  /* 0x000000100c0c7210 */ /* 0x008fc60007f9e0ff */
[----:B------:R3:W-:Y:S01]  /*ad5a0*/  STL [R1+0x3ea8], R19 ;  /* 0x003ea81301007387 */ /* 0x0007e20000100800 */
[----:B-1----:R-:W-:Y:S02]  /*ad5b0*/  IMAD.MOV.U32 R6, RZ, RZ, R18 ;  /* 0x000000ffff067224 */ /* 0x002fe400078e0012 */
[----:B------:R-:W-:Y:S02]  /*ad5c0*/  IMAD.X R17, R17, 0x1, R0, P4 ;  /* 0x0000000111117824 */ /* 0x000fe400020e0600 */
[----:B------:R-:W-:Y:S01]  /*ad5d0*/  IMAD.MOV.U32 R7, RZ, RZ, R19 ;  /* 0x000000ffff077224 */ /* 0x000fe200078e0013 */
[----:B------:R-:W-:Y:S04]  /*ad5e0*/  STL [R1+0x41a4], R12 ;  /* 0x0041a40c01007387 */ /* 0x000fe80000100800 */
[----:B------:R1:W-:Y:S04]  /*ad5f0*/  STL [R1+0x4198], R17 ;  /* 0x0041981101007387 */ /* 0x0003e80000100800 */
[----:B------:R1:W-:Y:S04]  /*ad600*/  LDGSTS.E [R4+0xe00], [R6.64], P0 ;  /* 0x00e0000006047fae */ /* 0x0003e80008121844 */
[----:B---3--:R-:W3:Y:S04]  /*ad610*/  LDL.LU R19, [R1+0x3e88] ;  /* 0x003e880001137983 */ /* 0x008ee80000300800 */
[----:B------:R-:W3:Y:S01]  /*ad620*/  LDL.LU R18, [R1+0x3e94] ;  /* 0x003e940001127983 */ /* 0x000ee20000300800 */
[----:B-1----:R-:W-:Y:S01]  /*ad630*/  IMAD.MOV.U32 R7, RZ, RZ, R17 ;  /* 0x000000ffff077224 */ /* 0x002fe200078e0011 */
[----:B------:R-:W-:-:S02]  /*ad640*/  MOV R6, R12 ;  /* 0x0000000c00067202 */ /* 0x000fc40000000f00 */
[----:B------:R-:W3:Y:S01]  /*ad650*/  LDL.LU R17, [R1+0x3e80] ;  /* 0x003e800001117983 */ /* 0x000ee20000300800 */
[----:B------:R-:W-:-:S03]  /*ad660*/  ISETP.GT.AND P1, PT, R3, 0x5, PT ;  /* 0x000000050300780c */ /* 0x000fc60003f24270 */
[----:B------:R-:W3:Y:S01]  /*ad670*/  LDL.LU R12, [R1+0x3e8c] ;  /* 0x003e8c00010c7983 */ /* 0x000ee20000300800 */
        /* <DEDUP_REMOVED lines=17> */
[----:B------:R-:W3:Y:S01]  /*ad790*/  LDL.LU R21, [R1+0x3e84] ;  /* 0x003e840001157983 */ /* 0x000ee20000300800 */
[----:B-1----:R-:W-:Y:S01]  /*ad7a0*/  MOV R7, R15 ;  /* 0x0000000f00077202 */ /* 0x002fe20000000f00 */
[----:B------:R-:W-:-:S02]  /*ad7b0*/  IMAD.MOV.U32 R6, RZ, RZ, R8 ;  /* 0x000000ffff067224 */ /* 0x000fc400078e0008 */
[----:B------:R-:W3:Y:S04]  /*ad7c0*/  LDL.LU R15, [R1+0x4188] ;  /* 0x00418800010f7983 */ /* 0x000ee80000300800 */
[----:B------:R-:W3:Y:S01]  /*ad7d0*/  LDL.LU R8, [R1+0x4194] ;  /* 0x0041940001087983 */ /* 0x000ee20000300800 */
[----:B------:R-:W-:-:S03]  /*ad7e0*/  ISETP.GT.AND P0, PT, R3, 0x9, PT ;  /* 0x000000090300780c */ /* 0x000fc60003f04270 */
[----:B------:R1:W-:Y:S01]  /*ad7f0*/  LDGSTS.E [R4+0x2c00], [R6.64], P1 ;  /* 0x02c0000006047fae */ /* 0x0003e20008921844 */
[----:B------:R-:W-:-:S04]  /*ad800*/  SEL R5, RZ, 0x4, !P0 ;  /* 0x00000004ff057807 */ /* 0x000fc80004000000 */
[----:B------:R-:W-:-:S04]  /*ad810*/  SEL R5, R5, RZ, !P2 ;  /* 0x000000ff05057207 */ /* 0x000fc80005000000 */
[----:B------:R-:W-:Y:S02]  /*ad820*/  ISETP.NE.U32.AND P0, PT, R5, RZ, PT ;  /* 0x000000ff0500720c */ /* 0x000fe40003f05070 */
[----:B----4-:R-:W-:-:S05]  /*ad830*/  IADD3 R13, P3, R13, R16, RZ ;  /* 0x000000100d0d7210 */ /* 0x010fca0007f7e0ff */
[----:B------:R-:W-:Y:S01]  /*ad840*/  IMAD.X R20, R20, 0x1, R0, P3 ;  /* 0x0000000114147824 */ /* 0x000fe200018e0600 */
        /* <DEDUP_REMOVED lines=8> */
[----:B-1----:R-:W4:Y:S04]  /*ad8d0*/  LDL.LU R20, [R1+0x3e70] ;  /* 0x003e700001147983 */ /* 0x002f280000300800 */
[----:B------:R1:W-:Y:S04]  /*ad8e0*/  LDGSTS.E [R4+0x2e00], [R6.64], P1 ;  /* 0x02e0000006047fae */ /* 0x0003e80008921844 */
[----:B------:R-:W4:Y:S01]  /*ad8f0*/  LDL.LU R13, [R1+0x3e7c] ;  /* 0x003e7c00010d7983 */ /* 0x000f220000300800 */
[----:B-1----:R-:W-:-:S02]  /*ad900*/  IMAD.MOV.U32 R7, RZ, RZ, R11 ;  /* 0x000000ffff077224 */ /* 0x002fc400078e000b */
[----:B------:R-:W-:Y:S01]  /*ad910*/  IMAD.MOV.U32 R6, RZ, RZ, R9 ;  /* 0x000000ffff067224 */ /* 0x000fe200078e0009 */
[----:B--2---:R-:W2:Y:S04]  /*ad920*/  LDL.LU R11, [R1+0x3e68] ;  /* 0x003e6800010b7983 */ /* 0x004ea80000300800 */
[----:B------:R-:W2:Y:S01]  /*ad930*/  LDL.LU R9, [R1+0x3e74] ;  /* 0x003e740001097983 */ /* 0x000ea20000300800 */
[----:B---3--:R-:W-:-:S03]  /*ad940*/  IADD3 R18, P1, R18, R16, RZ ;  /* 0x0000001012127210 */ /* 0x008fc60007f3e0ff */
[----:B------:R1:W-:Y:S01]  /*ad950*/  LDGSTS.E [R4+0x4800], [R6.64], P0 ;  /* 0x0480000006047fae */ /* 0x0003e20008121844 */
[----:B------:R-:W-:Y:S02]  /*ad960*/  IADD3.X R19, R19, R0, RZ, P1, !PT ;  /* 0x0000000013137210 */ /* 0x000fe40000ffe4ff */
[----:B------:R-:W-:Y:S01]  /*ad970*/  IADD3 R12, P3, R12, R16, RZ ;  /* 0x000000100c0c7210 */ /* 0x000fe20007f7e0ff */
[----:B------:R-:W-:Y:S04]  /*ad980*/  STL [R1+0x3e94], R18 ;  /* 0x003e941201007387 */ /* 0x000fe80000100800 */
[----:B------:R-:W-:Y:S01]  /*ad990*/  IMAD.X R17, R17, 0x1, R0, P3 ;  /* 0x0000000111117824 */ /* 0x000fe200018e0600 */
[----:B------:R3:W-:Y:S01]  /*ad9a0*/  STL [R1+0x3e88], R19 ;  /* 0x003e881301007387 */ /* 0x0007e20000100800 */
[----:B-1----:R-:W-:-:S02]  /*ad9b0*/  IMAD.MOV.U32 R6, RZ, RZ, R18 ;  /* 0x000000ffff067224 */ /* 0x002fc400078e0012 */
[----:B------:R-:W-:Y:S01]  /*ad9c0*/  IMAD.MOV.U32 R7, RZ, RZ, R19 ;  /* 0x000000ffff077224 */ /* 0x000fe200078e0013 */
[----:B------:R-:W-:Y:S04]  /*ad9d0*/  STL [R1+0x3e8c], R12 ;  /* 0x003e8c0c01007387 */ /* 0x000fe80000100800 */
[----:B------:R1:W-:Y:S04]  /*ad9e0*/  STL [R1+0x3e80], R17 ;  /* 0x003e801101007387 */ /* 0x0003e80000100800 */
[----:B---3--:R-:W2:Y:S04]  /*ad9f0*/  LDL.LU R19, [R1+0x3e60] ;  /* 0x003e600001137983 */ /* 0x008ea80000300800 */
[----:B------:R-:W2:Y:S04]  /*ada00*/  LDL.LU R18, [R1+0x3e6c] ;  /* 0x003e6c0001127983 */ /* 0x000ea80000300800 */
[----:B------:R1:W-:Y:S02]  /*ada10*/  LDGSTS.E [R4+0x4a00], [R6.64], P0 ;  /* 0x04a0000006047fae */ /* 0x0003e40008121844 */
[----:B-1----:R-:W-:-:S02]  /*ada20*/  IMAD.MOV.U32 R7, RZ, RZ, R17 ;  /* 0x000000ffff077224 */ /* 0x002fc400078e0011 */
[----:B------:R-:W-:Y:S01]  /*ada30*/  IMAD.MOV.U32 R6, RZ, RZ, R12 ;  /* 0x000000ffff067224 */ /* 0x000fe200078e000c */
[----:B------:R-:W2:Y:S04]  /*ada40*/  LDL.LU R17, [R1+0x4180] ;  /* 0x0041800001117983 */ /* 0x000ea80000300800 */
[----:B------:R-:W2:Y:S04]  /*ada50*/  LDL.LU R12, [R1+0x418c] ;  /* 0x00418c00010c7983 */ /* 0x000ea80000300800 */
[----:B------:R1:W-:Y:S01]  /*ada60*/  LDGSTS.E [R4+0x4c00], [R6.64], P0 ;  /* 0x04c0000006047fae */ /* 0x0003e20008121844 */
[----:B------:R-:W-:-:S05]  /*ada70*/  IADD3 R21, P3, R21, R16, RZ ;  /* 0x0000001015157210 */ /* 0x000fca0007f7e0ff */
[----:B------:R-:W-:Y:S01]  /*ada80*/  IMAD.X R22, R22, 0x1, R0, P3 ;  /* 0x0000000116167824 */ /* 0x000fe200018e0600 */
[----:B------:R-:W-:Y:S01]  /*ada90*/  STL [R1+0x3e84], R21 ;  /* 0x003e841501007387 */ /* 0x000fe20000100800 */
[----:B-1----:R-:W-:Y:S01]  /*adaa0*/  IMAD.MOV.U32 R6, RZ, RZ, R21 ;  /* 0x000000ffff067224 */ /* 0x002fe200078e0015 */
[----:B------:R-:W-:Y:S01]  /*adab0*/  IADD3 R8, P4, R8, R16, RZ ;  /* 0x0000001008087210 */ /* 0x000fe20007f9e0ff */
[----:B------:R-:W-:-:S03]  /*adac0*/  IMAD.MOV.U32 R7, RZ, RZ, R22 ;  /* 0x000000ffff077224 */ /* 0x000fc600078e0016 */
[----:B------:R-:W-:Y:S01]  /*adad0*/  IADD3.X R15, R15, R0, RZ, P4, !PT ;  /* 0x000000000f0f7210 */ /* 0x000fe200027fe4ff */
[----:B------:R1:W-:Y:S04]  /*adae0*/  STL [R1+0x3e78], R22 ;  /* 0x003e781601007387 */ /* 0x0003e80000100800 */
        /* <DEDUP_REMOVED lines=26> */
[----:B-1----:R-:W3:Y:S04]  /*adc90*/  LDL.LU R20, [R1+0x3e48] ;  /* 0x003e480001147983 */ /* 0x002ee80000300800 */
[----:B------:R-:W3:Y:S01]  /*adca0*/  LDL.LU R13, [R1+0x3e54] ;  /* 0x003e5400010d7983 */ /* 0x000ee20000300800 */
[----:B----4-:R-:W-:-:S02]  /*adcb0*/  IMAD.MOV.U32 R7, RZ, RZ, R11 ;  /* 0x000000ffff077224 */ /* 0x010fc400078e000b */
[----:B------:R-:W-:Y:S01]  /*adcc0*/  IMAD.MOV.U32 R6, RZ, RZ, R9 ;  /* 0x000000ffff067224 */ /* 0x000fe200078e0009 */
[----:B--2---:R-:W2:Y:S01]  /*adcd0*/  LDL.LU R11, [R1+0x4178] ;  /* 0x00417800010b7983 */ /* 0x004ea20000300800 */
[----:B------:R-:W-:-:S03]  /*adce0*/  IADD3 R18, P3, R18, R16, RZ ;  /* 0x0000001012127210 */ /* 0x000fc60007f7e0ff */
[----:B------:R-:W4:Y:S02]  /*adcf0*/  LDL.LU R9, [R1+0x4184] ;  /* 0x0041840001097983 */ /* 0x000f240000300800 */
[----:B------:R-:W-:Y:S02]  /*add00*/  IMAD.X R19, R19, 0x1, R0, P3 ;  /* 0x0000000113137824 */ /* 0x000fe400018e0600 */
[----:B------:R1:W-:Y:S04]  /*add10*/  LDGSTS.E [R4+0x6c00], [R6.64], P1 ;  /* 0x06c0000006047fae */ /* 0x0003e80008921844 */
[----:B------:R-:W-:Y:S04]  /*add20*/  STL [R1+0x3e6c], R18 ;  /* 0x003e6c1201007387 */ /* 0x000fe80000100800 */
[----:B------:R1:W-:Y:S01]  /*add30*/  STL [R1+0x3e60], R19 ;  /* 0x003e601301007387 */ /* 0x0003e20000100800 */
[----:B------:R-:W-:Y:S01]  /*add40*/  IADD3 R12, P4, R12, R16, RZ ;  /* 0x000000100c0c7210 */ /* 0x000fe20007f9e0ff */
[----:B-1----:R-:W-:Y:S01]  /*add50*/  IMAD.MOV.U32 R6, RZ, RZ, R18 ;  /* 0x000000ffff067224 */ /* 0x002fe200078e0012 */
[----:B------:R-:W-:-:S03]  /*add60*/  MOV R7, R19 ;  /* 0x0000001300077202 */ /* 0x000fc60000000f00 */
[----:B------:R-:W-:Y:S01]  /*add70*/  IMAD.X R17, R17, 0x1, R0, P4 ;  /* 0x0000000111117824 */ /* 0x000fe200020e0600 */
[----:B------:R-:W-:Y:S04]  /*add80*/  STL [R1+0x418c], R12 ;  /* 0x00418c0c01007387 */ /* 0x000fe80000100800 */
[----:B------:R1:W-:Y:S04]  /*add90*/  STL [R1+0x4180], R17 ;  /* 0x0041801101007387 */ /* 0x0003e80000100800 */
[----:B------:R1:W-:Y:S04]  /*adda0*/  LDGSTS.E [R4+0x6e00], [R6.64], P1 ;  /* 0x06e0000006047fae */ /* 0x0003e80008921844 */
[----:B------:R-:W2:Y:S01]  /*addb0*/  LDL.LU R19, [R1+0x3e40] ;  /* 0x003e400001137983 */ /* 0x000ea20000300800 */
[----:B------:R-:W-:-:S03]  /*addc0*/  ISETP.GT.AND P0, PT, R3, 0x11, PT ;  /* 0x000000110300780c */ /* 0x000fc60003f04270 */
[----:B------:R-:W2:Y:S01]  /*addd0*/  LDL.LU R18, [R1+0x3e4c] ;  /* 0x003e4c0001127983 */ /* 0x000ea20000300800 */
[----:B-1----:R-:W-:Y:S02]  /*adde0*/  IMAD.MOV.U32 R7, RZ, RZ, R17 ;  /* 0x000000ffff077224 */ /* 0x002fe400078e0011 */
[----:B------:R-:W-:Y:S01]  /*addf0*/  IMAD.MOV.U32 R6, RZ, RZ, R12 ;  /* 0x000000ffff067224 */ /* 0x000fe200078e000c */
[----:B------:R-:W2:Y:S04]  /*ade00*/  LDL.LU R17, [R1+0x3e38] ;  /* 0x003e380001117983 */ /* 0x000ea80000300800 */
[----:B------:R-:W2:Y:S01]  /*ade10*/  LDL.LU R12, [R1+0x3e44] ;  /* 0x003e4400010c7983 */ /* 0x000ea20000300800 */
[----:B------:R-:W-:-:S04]  /*ade20*/  SEL R5, RZ, 0x4, !P0 ;  /* 0x00000004ff057807 */ /* 0x000fc80004000000 */
[----:B------:R-:W-:-:S04]  /*ade30*/  SEL R5, R5, RZ, !P2 ;  /* 0x000000ff05057207 */ /* 0x000fc80005000000 */
[----:B------:R-:W-:Y:S02]  /*ade40*/  ISETP.NE.U32.AND P0, PT, R5, RZ, PT ;  /* 0x000000ff0500720c */ /* 0x000fe40003f05070 */
[----:B------:R-:W-:-:S11]  /*ade50*/  IADD3 R21, P1, R21, R16, RZ ;  /* 0x0000001015157210 */ /* 0x000fd60007f3e0ff */
[----:B------:R1:W-:Y:S01]  /*ade60*/  LDGSTS.E [R4+0x8800], [R6.64], P0 ;  /* 0x0880000006047fae */ /* 0x0003e20008121844 */
[----:B------:R-:W-:-:S03]  /*ade70*/  IMAD.X R22, R22, 0x1, R0, P1 ;  /* 0x0000000116167824 */ /* 0x000fc600008e0600 */
[----:B------:R-:W-:Y:S01]  /*ade80*/  STL [R1+0x3e64], R21 ;  /* 0x003e641501007387 */ /* 0x000fe20000100800 */
[----:B------:R-:W-:Y:S01]  /*ade90*/  IADD3 R8, P3, R8, R16, RZ ;  /* 0x0000001008087210 */ /* 0x000fe20007f7e0ff */
[----:B-1----:R-:W-:Y:S02]  /*adea0*/  IMAD.MOV.U32 R6, RZ, RZ, R21 ;  /* 0x000000ffff067224 */ /* 0x002fe400078e0015 */
        /* <DEDUP_REMOVED lines=33> */
[----:B------:R-:W2:Y:S01]  /*ae0c0*/  LDL.LU R9, [R1+0x3e2c] ;  /* 0x003e2c0001097983 */ /* 0x000ea20000300800 */
[----:B------:R-:W-:-:S03]  /*ae0d0*/  IADD3 R18, P0, R18, R16, RZ ;  /* 0x0000001012127210 */ /* 0x000fc60007f1e0ff */
[----:B------:R1:W-:Y:S02]  /*ae0e0*/  LDGSTS.E [R4+0xa800], [R6.64], P1 ;  /* 0x0a80000006047fae */ /* 0x0003e40008921844 */
        /* <DEDUP_REMOVED lines=56> */
[----:B------:R-:W2:Y:S01]  /*ae470*/  LDL.LU R9, [R1+0x416c] ;  /* 0x00416c0001097983 */ /* 0x000ea20000300800 */
[----:B------:R-:W-:-:S03]  /*ae480*/  IADD3 R18, P3, R18, R16, RZ ;  /* 0x0000001012127210 */ /* 0x000fc60007f7e0ff */
[----:B------:R1:W-:Y:S02]  /*ae490*/  LDGSTS.E [R4+0xcc00], [R6.64], P0 ;  /* 0x0cc0000006047fae */ /* 0x0003e40008121844 */
[----:B------:R-:W-:Y:S02]  /*ae4a0*/  IMAD.X R19, R19, 0x1, R0, P3 ;  /* 0x0000000113137824 */ /* 0x000fe400018e0600 */
[----:B------:R-:W-:Y:S01]  /*ae4b0*/  STL [R1+0x3e24], R18 ;  /* 0x003e241201007387 */ /* 0x000fe20000100800 */
[----:B------:R-:W-:Y:S01]  /*ae4c0*/  IADD3 R12, P4, R12, R16, RZ ;  /* 0x000000100c0c7210 */ /* 0x000fe20007f9e0ff */
[----:B-1----:R-:W-:Y:S01]  /*ae4d0*/  IMAD.MOV.U32 R7, RZ, RZ, R19 ;  /* 0x000000ffff077224 */ /* 0x002fe200078e0013 */
[----:B------:R-:W-:-:S03]  /*ae4e0*/  MOV R6, R18 ;  /* 0x0000001200067202 */ /* 0x000fc60000000f00 */
[----:B------:R-:W-:Y:S01]  /*ae4f0*/  IMAD.X R17, R17, 0x1, R0, P4 ;  /* 0x0000000111117824 */ /* 0x000fe200020e0600 */
        /* <DEDUP_REMOVED lines=8> */
[----:B------:R-:W2:Y:S01]  /*ae580*/  LDL.LU R17, [R1+0x3df0] ;  /* 0x003df00001117983 */ /* 0x000ea20000300800 */
[----:B------:R-:W-:-:S03]  /*ae590*/  ISETP.GT.AND P1, PT, R3, 0x1d, PT ;  /* 0x0000001d0300780c */ /* 0x000fc60003f24270 */
[----:B------:R-:W2:Y:S01]  /*ae5a0*/  LDL.LU R12, [R1+0x3dfc] ;  /* 0x003dfc00010c7983 */ /* 0x000ea20000300800 */
[----:B------:R-:W-:-:S04]  /*ae5b0*/  SEL R5, RZ, 0x4, !P1 ;  /* 0x00000004ff057807 */ /* 0x000fc80004800000 */
[----:B------:R-:W-:-:S04]  /*ae5c0*/  SEL R5, R5, RZ, !P2 ;  /* 0x000000ff05057207 */ /* 0x000fc80005000000 */
[----:B------:R-:W-:Y:S02]  /*ae5d0*/  ISETP.NE.U32.AND P1, PT, R5, RZ, PT ;  /* 0x000000ff0500720c */ /* 0x000fe40003f25070 */
[----:B------:R-:W-:-:S05]  /*ae5e0*/  IADD3 R21, P0, R21, R16, RZ ;  /* 0x0000001015157210 */ /* 0x000fca0007f1e0ff */
[----:B------:R-:W-:-:S06]  /*ae5f0*/  IMAD.X R22, R22, 0x1, R0, P0 ;  /* 0x0000000116167824 */ /* 0x000fcc00000e0600 */
        /* <DEDUP_REMOVED lines=98> */
[----:B------:R-:W-:-:S05]  /*aec20*/  IADD3 R18, P3, R18, R16, RZ ;  /* 0x0000001012127210 */ /* 0x000fca0007f7e0ff */
[----:B------:R-:W-:Y:S01]  /*aec30*/  IMAD.X R19, R19, 0x1, R0, P3 ;  /* 0x0000000113137824 */ /* 0x000fe200018e0600 */
[----:B------:R-:W-:Y:S01]  /*aec40*/  STL [R1+0x3ddc], R18 ;  /* 0x003ddc1201007387 */ /* 0x000fe20000100800 */
[----:B------:R-:W-:-:S03]  /*aec50*/  IADD3 R12, P4, R12, R16, RZ ;  /* 0x000000100c0c7210 */ /* 0x000fc60007f9e0ff */
[----:B------:R1:W-:Y:S01]  /*aec60*/  STL [R1+0x3dd0], R19 ;  /* 0x003dd01301007387 */ /* 0x0003e20000100800 */
[----:B------:R-:W-:Y:S01]  /*aec70*/  IADD3.X R17, R17, R0, RZ, P4, !PT ;  /* 0x0000000011117210 */ /* 0x000fe200027fe4ff */
[----:B-1----:R-:W-:Y:S02]  /*aec80*/  IMAD.MOV.U32 R6, RZ, RZ, R18 ;  /* 0x000000ffff067224 */ /* 0x002fe400078e0012 */
[----:B------:R-:W-:Y:S01]  /*aec90*/  STL [R1+0x415c], R12 ;  /* 0x00415c0c01007387 */ /* 0x000fe20000100800 */
[----:B------:R-:W-:-:S03]  /*aeca0*/  IMAD.MOV.U32 R7, RZ, RZ, R19 ;  /* 0x000000ffff077224 */ /* 0x000fc600078e0013 */
[----:B------:R1:W-:Y:S04]  /*aecb0*/  STL [R1+0x4150], R17 ;  /* 0x0041501101007387 */ /* 0x0003e80000100800 */
[----:B------:R-:W2:Y:S04]  /*aecc0*/  LDL.LU R19, [R1+0x3db0] ;  /* 0x003db00001137983 */ /* 0x000ea80000300800 */
[----:B------:R-:W2:Y:S01]  /*aecd0*/  LDL.LU R18, [R1+0x3dbc] ;  /* 0x003dbc0001127983 */ /* 0x000ea20000300800 */
[----:B------:R-:W-:-:S03]  /*aece0*/  ISETP.GT.AND P0, PT, R3, 0x29, PT ;  /* 0x000000290300780c */ /* 0x000fc60003f04270 */
[----:B------:R1:W-:Y:S01]  /*aecf0*/  LDGSTS.E [R4+0x12e00], [R6.64], P1 ;  /* 0x12e0000006047fae */ /* 0x0003e20008921844 */
[----:B------:R-:W-:Y:S01]  /*aed00*/  SEL R5, RZ, 0x4, !P0 ;  /* 0x00000004ff057807 */ /* 0x000fe20004000000 */
[----:B-1----:R-:W-:Y:S02]  /*aed10*/  IMAD.MOV.U32 R7, RZ, RZ, R17 ;  /* 0x000000ffff077224 */ /* 0x002fe400078e0011 */
[----:B------:R-:W-:Y:S01]  /*aed20*/  IMAD.MOV.U32 R6, RZ, RZ, R12 ;  /* 0x000000ffff067224 */ /* 0x000fe200078e000c */
[----:B------:R-:W2:Y:S04]  /*aed30*/  LDL.LU R17, [R1+0x3da8] ;  /* 0x003da80001117983 */ /* 0x000ea80000300800 */
[----:B------:R-:W2:Y:S01]  /*aed40*/  LDL.LU R12, [R1+0x3db4] ;  /* 0x003db400010c7983 */ /* 0x000ea20000300800 */
[----:B------:R-:W-:-:S04]  /*aed50*/  SEL R5, R5, RZ, !P2 ;  /* 0x000000ff05057207 */ /* 0x000fc80005000000 */
[----:B------:R-:W-:Y:S02]  /*aed60*/  ISETP.NE.U32.AND P0, PT, R5, RZ, PT ;  /* 0x000000ff0500720c */ /* 0x000fe40003f05070 */
[----:B------:R-:W-:-:S11]  /*aed70*/  IADD3 R21, P1, R21, R16, RZ ;  /* 0x0000001015157210 */ /* 0x000fd60007f3e0ff */
[----:B------:R1:W-:Y:S01]  /*aed80*/  LDGSTS.E [R4+0x14800], [R6.64], P0 ;  /* 0x1480000006047fae */ /* 0x0003e20008121844 */
[----:B------:R-:W-:-:S03]  /*aed90*/  IMAD.X R22, R22, 0x1, R0, P1 ;  /* 0x0000000116167824 */ /* 0x000fc600008e0600 */
[----:B------:R-:W-:Y:S01]  /*aeda0*/  STL [R1+0x3dd4], R21 ;  /* 0x003dd41501007387 */ /* 0x000fe20000100800 */
[----:B------:R-:W-:Y:S01]  /*aedb0*/  IADD3 R8, P3, R8, R16, RZ ;  /* 0x0000001008087210 */ /* 0x000fe20007f7e0ff */
[----:B-1----:R-:W-:-:S03]  /*aedc0*/  IMAD.MOV.U32 R6, RZ, RZ, R21 ;  /* 0x000000ffff067224 */ /* 0x002fc600078e0015 */
[----:B------:R-:W-:Y:S01]  /*aedd0*/  IADD3.X R15, R15, R0, RZ, P3, !PT ;  /* 0x000000000f0f7210 */ /* 0x000fe20001ffe4ff */
[----:B------:R-:W-:Y:S01]  /*aede0*/  IMAD.MOV.U32 R7, RZ, RZ, R22 ;  /* 0x000000ffff077224 */ /* 0x000fe200078e0016 */
        /* <DEDUP_REMOVED lines=21> */
[----:B------:R1:W-:Y:S03]  /*aef40*/  STL [R1+0x3db8], R20 ;  /* 0x003db81401007387 */ /* 0x0003e60000100800 */
[----:B------:R-:W-:Y:S01]  /*aef50*/  IADD3.X R11, R11, R0, RZ, P4, !PT ;  /* 0x000000000b0b7210 */ /* 0x000fe200027fe4ff */
        /* <DEDUP_REMOVED lines=12> */
[----:B------:R1:W-:Y:S04]  /*af020*/  STL [R1+0x3dbc], R18 ;  /* 0x003dbc1201007387 */ /* 0x0003e80000100800 */
[----:B------:R-:W-:Y:S01]  /*af030*/  STL [R1+0x3db0], R19 ;  /* 0x003db01301007387 */ /* 0x000fe20000100800 */
[----:B-1----:R-:W-:Y:S02]  /*af040*/  IMAD.MOV.U32 R6, RZ, RZ, R18 ;  /* 0x000000ffff067224 */ /* 0x002fe400078e0012 */
[----:B------:R-:W-:-:S05]  /*af050*/  IMAD.MOV.U32 R7, RZ, RZ, R19 ;  /* 0x000000ffff077224 */ /* 0x000fca00078e0013 */
[----:B------:R1:W-:Y:S01]  /*af060*/  LDGSTS.E [R4+0x16a00], [R6.64], P1 ;  /* 0x16a0000006047fae */ /* 0x0003e20008921844 */
[----:B------:R-:W-:-:S04]  /*af070*/  IADD3 R12, P3, R12, R16, RZ ;  /* 0x000000100c0c7210 */ /* 0x000fc80007f7e0ff */
[----:B------:R-:W-:Y:S01]  /*af080*/  IADD3.X R17, R17, R0, RZ, P3, !PT ;  /* 0x0000000011117210 */ /* 0x000fe20001ffe4ff */
[----:B------:R1:W-:Y:S04]  /*af090*/  STL [R1+0x3db4], R12 ;  /* 0x003db40c01007387 */ /* 0x0003e80000100800 */
[----:B------:R1:W-:Y:S02]  /*af0a0*/  STL [R1+0x3da8], R17 ;  /* 0x003da81101007387 */ /* 0x0003e40000100800 */
[----:B-1----:R-:W-:Y:S02]  /*af0b0*/  IMAD.MOV.U32 R6, RZ, RZ, R12 ;  /* 0x000000ffff067224 */ /* 0x002fe400078e000c */
[----:B------:R-:W2:Y:S04]  /*af0c0*/  LDL.LU R18, [R1+0x3d88] ;  /* 0x003d880001127983 */ /* 0x000ea80000300800 */
        /* <DEDUP_REMOVED lines=8> */
[----:B------:R-:W-:-:S03]  /*af150*/  IADD3 R8, P4, R8, R16, RZ ;  /* 0x0000001008087210 */ /* 0x000fc60007f9e0ff */
[----:B------:R1:W-:Y:S01]  /*af160*/  STL [R1+0x3da0], R22 ;  /* 0x003da01601007387 */ /* 0x0003e20000100800 */
[----:B------:R-:W-:-:S03]  /*af170*/  IADD3.X R15, R15, R0, RZ, P4, !PT ;  /* 0x000000000f0f7210 */ /* 0x000fc600027fe4ff */
[----:B------:R-:W-:Y:S01]  /*af180*/  STL [R1+0x414c], R8 ;  /* 0x00414c0801007387 */ /* 0x000fe20000100800 */
[----:B-1----:R-:W-:Y:S02]  /*af190*/  IMAD.MOV.U32 R6, RZ, RZ, R21 ;  /* 0x000000ffff067224 */ /* 0x002fe400078e0015 */
[----:B------:R-:W-:Y:S01]  /*af1a0*/  IMAD.MOV.U32 R7, RZ, RZ, R22 ;  /* 0x000000ffff077224 */ /* 0x000fe200078e0016 */
[----:B------:R1:W-:Y:S04]  /*af1b0*/  STL [R1+0x4140], R15 ;  /* 0x0041400f01007387 */ /* 0x0003e80000100800 */
[----:B------:R-:W2:Y:S04]  /*af1c0*/  LDL.LU R22, [R1+0x3d80] ;  /* 0x003d800001167983 */ /* 0x000ea80000300800 */
        /* <DEDUP_REMOVED lines=35> */
[----:B------:R-:W-:Y:S01]  /*af400*/  IADD3.X R19, R19, R0, RZ, P4, !PT ;  /* 0x0000000013137210 */ /* 0x000fe200027fe4ff */
[----:B------:R1:W-:Y:S01]  /*af410*/  STL [R1+0x3d88], R18 ;  /* 0x003d881201007387 */ /* 0x0003e20000100800 */
[----:B------:R-:W-:-:S03]  /*af420*/  IMAD.MOV.U32 R7, RZ, RZ, R18 ;  /* 0x000000ffff077224 */ /* 0x000fc600078e0012 */
[----:B------:R-:W-:Y:S01]  /*af430*/  STL [R1+0x4144], R17 ;  /* 0x0041441101007387 */ /* 0x000fe20000100800 */
[----:B------:R-:W-:-:S03]  /*af440*/  ISETP.GT.AND P1, PT, R3, 0x35, PT ;  /* 0x000000350300780c */ /* 0x000fc60003f24270 */
[----:B------:R1:W-:Y:S04]  /*af450*/  LDGSTS.E [R4+0x18e00], [R6.64], P0 ;  /* 0x18e0000006047fae */ /* 0x0003e80008121844 */
[----:B-1----:R-:W2:Y:S04]  /*af460*/  LDL.LU R18, [R1+0x3d74] ;  /* 0x003d740001127983 */ /* 0x002ea80000300800 */
[----:B------:R1:W-:Y:S04]  /*af470*/  STL [R1+0x4138], R19 ;  /* 0x0041381301007387 */ /* 0x0003e80000100800 */
[----:B------:R-:W2:Y:S01]  /*af480*/  LDL.LU R12, [R1+0x3d6c] ;  /* 0x003d6c00010c7983 */ /* 0x000ea20000300800 */
[----:B------:R-:W-:-:S02]  /*af490*/  IMAD.MOV.U32 R7, RZ, RZ, R19 ;  /* 0x000000ffff077224 */ /* 0x000fc400078e0013 */
[----:B------:R-:W-:Y:S01]  /*af4a0*/  IMAD.MOV.U32 R6, RZ, RZ, R17 ;  /* 0x000000ffff067224 */ /* 0x000fe200078e0011 */
[----:B-1----:R-:W2:Y:S01]  /*af4b0*/  LDL.LU R19, [R1+0x3d68] ;  /* 0x003d680001137983 */ /* 0x002ea20000300800 */
[----:B------:R-:W-:-:S03]  /*af4c0*/  SEL R5, RZ, 0x4, !P1 ;  /* 0x00000004ff057807 */ /* 0x000fc60004800000 */
[----:B------:R-:W2:Y:S01]  /*af4d0*/  LDL.LU R17, [R1+0x3d60] ;  /* 0x003d600001117983 */ /* 0x000ea20000300800 */
[----:B------:R-:W-:-:S04]  /*af4e0*/  SEL R5, R5, RZ, !P2 ;  /* 0x000000ff05057207 */ /* 0x000fc80005000000 */
[----:B------:R-:W-:Y:S11]  /*af4f0*/  ISETP.NE.U32.AND P1, PT, R5, RZ, PT ;  /* 0x000000ff0500720c */ /* 0x000ff60003f25070 */
[----:B------:R-:W-:Y:S02]  /*af500*/  @!UPT UIADD3 URZ, URZ, URZ, URZ ;  /* 0x0000003f3f3ff290 */ /* 0x000fe4000fffe03f */
[----:B------:R1:W-:Y:S01]  /*af510*/  LDGSTS.E [R4+0x1a800], [R6.64], P1 ;  /* 0x1a80000006047fae */ /* 0x0003e20008921844 */
[----:B------:R-:W-:-:S05]  /*af520*/  IADD3 R21, P0, R21, R16, RZ ;  /* 0x0000001015157210 */ /* 0x000fca0007f1e0ff */
[----:B------:R-:W-:Y:S02]  /*af530*/  IMAD.X R22, R22, 0x1, R0, P0 ;  /* 0x0000000116167824 */ /* 0x000fe400000e0600 */
[----:B-1----:R-:W-:Y:S02]  /*af540*/  IMAD.MOV.U32 R6, RZ, RZ, R21 ;  /* 0x000000ffff067224 */ /* 0x002fe400078e0015 */
[----:B------:R-:W-:Y:S01]  /*af550*/  IMAD.MOV.U32 R7, RZ, RZ, R22 ;  /* 0x000000ffff077224 */ /* 0x000fe200078e0016 */
[----:B------:R-:W-:Y:S04]  /*af560*/  STL [R1+0x3d8c], R21 ;  /* 0x003d8c1501007387 */ /* 0x000fe80000100800 */
[----:B------:R-:W-:Y:S04]  /*af570*/  STL [R1+0x3d80], R22 ;  /* 0x003d801601007387 */ /* 0x000fe80000100800 */
[----:B------:R1:W-:Y:S01]  /*af580*/  LDGSTS.E [R4+0x1aa00], [R6.64], P1 ;  /* 0x1aa0000006047fae */ /* 0x0003e20008921844 */
[----:B------:R-:W-:-:S04]  /*af590*/  IADD3 R8, P3, R8, R16, RZ ;  /* 0x0000001008087210 */ /* 0x000fc80007f7e0ff */
[----:B------:R-:W-:Y:S01]  /*af5a0*/  IADD3.X R15, R15, R0, RZ, P3, !PT ;  /* 0x000000000f0f7210 */ /* 0x000fe20001ffe4ff */
[----:B------:R-:W-:Y:S01]  /*af5b0*/  STL [R1+0x3d84], R8 ;  /* 0x003d840801007387 */ /* 0x000fe20000100800 */
[----:B-1----:R-:W-:-:S03]  /*af5c0*/  IMAD.MOV.U32 R6, RZ, RZ, R8 ;  /* 0x000000ffff067224 */ /* 0x002fc600078e0008 */
[----:B------:R1:W-:Y:S01]  /*af5d0*/  STL [R1+0x3d78], R15 ;  /* 0x003d780f01007387 */ /* 0x0003e20000100800 */
[----:B------:R-:W-:Y:S01]  /*af5e0*/  IMAD.MOV.U32 R7, RZ, RZ, R15 ;  /* 0x000000ffff077224 */ /* 0x000fe200078e000f */
[----:B------:R-:W-:Y:S02]  /*af5f0*/  ISETP.GT.AND P0, PT, R3, 0x39, PT ;  /* 0x000000390300780c */ /* 0x000fe40003f04270 */
[----:B-1----:R-:W2:Y:S04]  /*af600*/  LDL.LU R15, [R1+0x3d58] ;  /* 0x003d5800010f7983 */ /* 0x002ea80000300800 */
[----:B------:R-:W2:Y:S01]  /*af610*/  LDL.LU R8, [R1+0x3d64] ;  /* 0x003d640001087983 */ /* 0x000ea20000300800 */
[----:B------:R-:W-:-:S03]  /*af620*/  SEL R5, RZ, 0x4, !P0 ;  /* 0x00000004ff057807 */ /* 0x000fc60004000000 */
[----:B------:R1:W-:Y:S01]  /*af630*/  LDGSTS.E [R4+0x1ac00], [R6.64], P1 ;  /* 0x1ac0000006047fae */ /* 0x0003e20008921844 */
[----:B------:R-:W-:-:S04]  /*af640*/  SEL R5, R5, RZ, !P2 ;  /* 0x000000ff05057207 */ /* 0x000fc80005000000 */
[----:B------:R-:W-:Y:S02]  /*af650*/  ISETP.NE.U32.AND P0, PT, R5, RZ, PT ;  /* 0x000000ff0500720c */ /* 0x000fe40003f05070 */
[----:B----4-:R-:W-:-:S05]  /*af660*/  IADD3 R13, P3, R13, R16, RZ ;  /* 0x000000100d0d7210 */ /* 0x010fca0007f7e0ff */
[----:B---3--:R-:W-:Y:S01]  /*af670*/  IMAD.X R20, R20, 0x1, R0, P3 ;  /* 0x0000000114147824 */ /* 0x008fe200018e0600 */
[----:B------:R-:W-:Y:S01]  /*af680*/  STL [R1+0x3d7c], R13 ;  /* 0x003d7c0d01007387 */ /* 0x000fe20000100800 */
[----:B-1----:R-:W-:Y:S01]  /*af690*/  IMAD.MOV.U32 R6, RZ, RZ, R13 ;  /* 0x000000ffff067224 */ /* 0x002fe200078e000d */
[----:B--2---:R-:W-:Y:S02]  /*af6a0*/  IADD3 R9, P4, R9, R16, RZ ;  /* 0x0000001009097210 */ /* 0x004fe40007f9e0ff */
[----:B------:R1:W-:Y:S02]  /*af6b0*/  STL [R1+0x3d70], R20 ;  /* 0x003d701401007387 */ /* 0x0003e40000100800 */
[----:B------:R-:W-:Y:S01]  /*af6c0*/  IADD3.X R11, R11, R0, RZ, P4, !PT ;  /* 0x000000000b0b7210 */ /* 0x000fe200027fe4ff */
[----:B------:R-:W-:Y:S01]  /*af6d0*/  IMAD.MOV.U32 R7, RZ, RZ, R20 ;  /* 0x000000ffff077224 */ /* 0x000fe200078e0014 */
[----:B------:R-:W-:Y:S04]  /*af6e0*/  STL [R1+0x413c], R9 ;  /* 0x00413c0901007387 */ /* 0x000fe80000100800 */
[----:B------:R2:W-:Y:S04]  /*af6f0*/  STL [R1+0x4130], R11 ;  /* 0x0041300b01007387 */ /* 0x0005e80000100800 */
[----:B-1----:R-:W3:Y:S04]  /*af700*/  LDL.LU R20, [R1+0x412c] ;  /* 0x00412c0001147983 */ /* 0x002ee80000300800 */
[----:B------:R-:W4:Y:S04]  /*af710*/  LDL.LU R13, [R1+0x4134] ;  /* 0x00413400010d7983 */ /* 0x000f280000300800 */
[----:B------:R1:W-:Y:S01]  /*af720*/  LDGSTS.E [R4+0x1ae00], [R6.64], P1 ;  /* 0x1ae0000006047fae */ /* 0x0003e20008921844 */
[----:B------:R-:W-:Y:S01]  /*af730*/  IADD3 R18, P1, R18, R16, RZ ;  /* 0x0000001012127210 */ /* 0x000fe20007f3e0ff */
[----:B-1----:R-:W-:-:S02]  /*af740*/  IMAD.MOV.U32 R7, RZ, RZ, R11 ;  /* 0x000000ffff077224 */ /* 0x002fc400078e000b */
[----:B------:R-:W-:Y:S01]  /*af750*/  IMAD.MOV.U32 R6, RZ, RZ, R9 ;  /* 0x000000ffff067224 */ /* 0x000fe200078e0009 */
[----:B--2---:R-:W2:Y:S04]  /*af760*/  LDL.LU R11, [R1+0x3d50] ;  /* 0x003d5000010b7983 */ /* 0x004ea80000300800 */
[----:B------:R-:W2:Y:S01]  /*af770*/  LDL.LU R9, [R1+0x3d5c] ;  /* 0x003d5c0001097983 */ /* 0x000ea20000300800 */
[----:B------:R-:W-:Y:S01]  /*af780*/  IADD3 R12, P3, R12, R16, RZ ;  /* 0x000000100c0c7210 */ /* 0x000fe20007f7e0ff */
[----:B------:R-:W-:Y:S02]  /*af790*/  IMAD.X R19, R19, 0x1, R0, P1 ;  /* 0x0000000113137824 */ /* 0x000fe400008e0600 */
[----:B------:R1:W-:Y:S01]  /*af7a0*/  LDGSTS.E [R4+0x1c800], [R6.64], P0 ;  /* 0x1c80000006047fae */ /* 0x0003e20008121844 */
[----:B------:R-:W-:-:S03]  /*af7b0*/  IADD3.X R17, R17, R0, RZ, P3, !PT ;  /* 0x0000000011117210 */ /* 0x000fc60001ffe4ff */
[----:B------:R1:W-:Y:S04]  /*af7c0*/  STL [R1+0x3d74], R18 ;  /* 0x003d741201007387 */ /* 0x0003e80000100800 */
[----:B------:R-:W-:Y:S01]  /*af7d0*/  STL [R1+0x3d68], R19 ;  /* 0x003d681301007387 */ /* 0x000fe20000100800 */
[----:B-1----:R-:W-:Y:S02]  /*af7e0*/  IMAD.MOV.U32 R6, RZ, RZ, R18 ;  /* 0x000000ffff067224 */ /* 0x002fe400078e0012 */
[----:B------:R-:W-:Y:S01]  /*af7f0*/  IMAD.MOV.U32 R7, RZ, RZ, R19 ;  /* 0x000000ffff077224 */ /* 0x000fe200078e0013 */
[----:B------:R1:W-:Y:S04]  /*af800*/  STL [R1+0x3d6c], R12 ;  /* 0x003d6c0c01007387 */ /* 0x0003e80000100800 */
[----:B------:R1:W-:Y:S04]  /*af810*/  STL [R1+0x3d60], R17 ;  /* 0x003d601101007387 */ /* 0x0003e80000100800 */
[----:B------:R1:W-:Y:S04]  /*af820*/  LDGSTS.E [R4+0x1ca00], [R6.64], P0 ;  /* 0x1ca0000006047fae */ /* 0x0003e80008121844 */
        /* <DEDUP_REMOVED lines=23> */
[----:B------:R-:W-:-:S07]  /*af9a0*/  IMAD.MOV.U32 R27, RZ, RZ, R60 ;  /* 0x000000ffff1b7224 */ /* 0x000fce00078e003c */
[----:B------:R-:W-:Y:S01]  /*af9b0*/  HMMA.1688.F32.TF32 R24, R236, R50, R24 ;  /* 0x00000032ec18723c */ /* 0x000fe20000081018 */
[----:B------:R-:W-:Y:S01]  /*af9c0*/  MOV R28, R57 ;  /* 0x00000039001c7202 */ /* 0x000fe20000000f00 */
[----:B------:R-:W-:Y:S02]  /*af9d0*/  IMAD.MOV.U32 R29, RZ, RZ, R56 ;  /* 0x000000ffff1d7224 */ /* 0x000fe400078e0038 */
[----:B------:R-:W-:Y:S02]  /*af9e0*/  IMAD.MOV.U32 R30, RZ, RZ, R53 ;  /* 0x000000ffff1e7224 */ /* 0x000fe400078e0035 */
[----:B------:R-:W-:Y:S02]  /*af9f0*/  IMAD.MOV.U32 R31, RZ, RZ, R52 ;  /* 0x000000ffff1f7224 */ /* 0x000fe400078e0034 */
[----:B------:R-:W-:Y:S01]  /*afa00*/  IMAD.SHL.U32 R153, R153, 0x4, RZ ;  /* 0x0000000499997824 */ /* 0x000fe200078e00ff */
[----:B----4-:R-:W-:-:S05]  /*afa10*/  IADD3 R13, P0, R13, R16, RZ ;  /* 0x000000100d0d7210 */ /* 0x010fca0007f1e0ff */
[----:B---3--:R-:W-:Y:S01]  /*afa20*/  IMAD.X R20, R20, 0x1, R0, P0 ;  /* 0x0000000114147824 */ /* 0x008fe200000e0600 */
[----:B------:R-:W-:Y:S01]  /*afa30*/  MOV R6, R13 ;  /* 0x0000000d00067202 */ /* 0x000fe20000000f00 */
[----:B------:R1:W-:Y:S02]  /*afa40*/  STL [R1+0x4134], R13 ;  /* 0x0041340d01007387 */ /* 0x0003e40000100800 */
[----:B------:R-:W-:Y:S02]  /*afa50*/  IMAD.MOV.U32 R7, RZ, RZ, R20 ;  /* 0x000000ffff077224 */ /* 0x000fe400078e0014 */
[----:B------:R-:W-:Y:S04]  /*afa60*/  STL [R1+0x412c], R20 ;  /* 0x00412c1401007387 */ /* 0x000fe80000100800 */
[----:B------:R3:W-:Y:S01]  /*afa70*/  LDGSTS.E [R4+0x1e800], [R6.64], P1 ;  /* 0x1e80000006047fae */ /* 0x0007e20008921844 */
[----:B--2---:R-:W-:-:S05]  /*afa80*/  IADD3 R9, P3, R9, R16, RZ ;  /* 0x0000001009097210 */ /* 0x004fca0007f7e0ff */
[----:B------:R-:W-:Y:S01]  /*afa90*/  IMAD.X R11, R11, 0x1, R0, P3 ;  /* 0x000000010b0b7824 */ /* 0x000fe200018e0600 */
[----:B------:R-:W-:Y:S01]  /*afaa0*/  STL [R1+0x3d5c], R9 ;  /* 0x003d5c0901007387 */ /* 0x000fe20000100800 */
[----:B---3--:R-:W-:Y:S02]  /*afab0*/  IMAD.MOV.U32 R6, RZ, RZ, R9 ;  /* 0x000000ffff067224 */ /* 0x008fe400078e0009 */
[----:B------:R-:W-:Y:S01]  /*afac0*/  IMAD.MOV.U32 R7, RZ, RZ, R11 ;  /* 0x000000ffff077224 */ /* 0x000fe200078e000b */
[----:B------:R2:W-:Y:S04]  /*afad0*/  STL [R1+0x3d50], R11 ;  /* 0x003d500b01007387 */ /* 0x0005e80000100800 */
[----:B-1----:R-:W3:Y:S04]  /*afae0*/  LDL.LU R13, [R1+0x3d38] ;  /* 0x003d3800010d7983 */ /* 0x002ee80000300800 */
[----:B------:R1:W-:Y:S04]  /*afaf0*/  LDGSTS.E [R4+0x1ea00], [R6.64], P1 ;  /* 0x1ea0000006047fae */ /* 0x0003e80008921844 */
[----:B--2---:R-:W2:Y:S04]  /*afb00*/  LDL.LU R11, [R1+0x3d40] ;  /* 0x003d4000010b7983 */ /* 0x004ea80000300800 */
[----:B------:R-:W4:Y:S04]  /*afb10*/  LDL.LU R9, [R1+0x3d30] ;  /* 0x003d300001097983 */ /* 0x000f280000300800 */
[----:B------:R-:W4:Y:S01]  /*afb20*/  LDL.LU R5, [R1+0x3d3c] ;  /* 0x003d3c0001057983 */ /* 0x000f220000300800 */
[----:B------:R-:W-:-:S02]  /*afb30*/  IADD3 R18, P0, R18, R16, RZ ;  /* 0x0000001012127210 */ /* 0x000fc40007f1e0ff */
[----:B------:R-:W-:-:S03]  /*afb40*/  IADD3 R12, P3, R12, R16, RZ ;  /* 0x000000100c0c7210 */ /* 0x000fc60007f7e0ff */
[--C-:B------:R-:W-:Y:S01]  /*afb50*/  IMAD.X R19, R19, 0x1, R0.reuse, P0 ;  /* 0x0000000113137824 */ /* 0x100fe200000e0600 */
[----:B------:R1:W-:Y:S01]  /*afb60*/  STL [R1+0x3d54], R18 ;  /* 0x003d541201007387 */ /* 0x0003e20000100800 */
[----:B------:R-:W-:-:S03]  /*afb70*/  IMAD.X R17, R17, 0x1, R0, P3 ;  /* 0x0000000111117824 */ /* 0x000fc600018e0600 */
[----:B------:R-:W-:Y:S01]  /*afb80*/  STL [R1+0x3d48], R19 ;  /* 0x003d481301007387 */ /* 0x000fe20000100800 */
[----:B-1----:R-:W-:Y:S01]  /*afb90*/  MOV R6, R18 ;  /* 0x0000001200067202 */ /* 0x002fe20000000f00 */
[----:B------:R-:W-:Y:S02]  /*afba0*/  IMAD.MOV.U32 R7, RZ, RZ, R19 ;  /* 0x000000ffff077224 */ /* 0x000fe400078e0013 */
[----:B------:R-:W-:Y:S04]  /*afbb0*/  STL [R1+0x3d4c], R12 ;  /* 0x003d4c0c01007387 */ /* 0x000fe80000100800 */
[----:B------:R1:W-:Y:S04]  /*afbc0*/  STL [R1+0x3d44], R17 ;  /* 0x003d441101007387 */ /* 0x0003e80000100800 */
[----:B------:R-:W4:Y:S04]  /*afbd0*/  LDL.LU R20, [R1+0x3d28] ;  /* 0x003d280001147983 */ /* 0x000f280000300800 */
[----:B------:R-:W4:Y:S04]  /*afbe0*/  LDL.LU R18, [R1+0x3d34] ;  /* 0x003d340001127983 */ /* 0x000f280000300800 */
[----:B------:R1:W-:Y:S04]  /*afbf0*/  LDGSTS.E [R4+0x1ec00], [R6.64], P1 ;  /* 0x1ec0000006047fae */ /* 0x0003e80008921844 */
[----:B------:R-:W-:Y:S04]  /*afc00*/  STL.64 [R1+0x1e80], R24 ;  /* 0x001e801801007387 */ /* 0x000fe80000100a00 */
[----:B------:R1:W-:Y:S02]  /*afc10*/  STL.64 [R1+0x1e88], R26 ;  /* 0x001e881a01007387 */ /* 0x0003e40000100a00 */
[----:B-1----:R-:W-:-:S02]  /*afc20*/  IMAD.MOV.U32 R7, RZ, RZ, R17 ;  /* 0x000000ffff077224 */ /* 0x002fc400078e0011 */
[----:B------:R-:W-:Y:S01]  /*afc30*/  IMAD.MOV.U32 R6, RZ, RZ, R12 ;  /* 0x000000ffff067224 */ /* 0x000fe200078e000c */
[----:B------:R-:W4:Y:S04]  /*afc40*/  LDL.LU R17, [R1+0x4118] ;  /* 0x0041180001117983 */ /* 0x000f280000300800 */
[----:B------:R-:W4:Y:S01]  /*afc50*/  LDL.LU R12, [R1+0x4124] ;  /* 0x00412400010c7983 */ /* 0x000f220000300800 */
[----:B------:R-:W-:Y:S01]  /*afc60*/  HMMA.1688.F32.TF32 R24, R236, R46, R28 ;  /* 0x0000002eec18723c */ /* 0x000fe2000008101c */
[----:B------:R-:W-:Y:S02]  /*afc70*/  ISETP.GT.AND P0, PT, R3, 0x2, PT ;  /* 0x000000020300780c */ /* 0x000fe40003f04270 */
[----:B------:R1:W-:Y:S01]  /*afc80*/  LDGSTS.E [R4+0x1ee00], [R6.64], P1 ;  /* 0x1ee0000006047fae */ /* 0x0003e20008921844 */
[----:B------:R-:W-:-:S02]  /*afc90*/  LOP3.LUT R19, R153, 0x40, RZ, 0x3c, !PT ;  /* 0x0000004099137812 */ /* 0x000fc400078e3cff */
[----:B------:R-:W-:Y:S02]  /*afca0*/  IADD3 R8, P1, R8, R16, RZ ;  /* 0x0000001008087210 */ /* 0x000fe40007f3e0ff */
[----:B-1----:R-:W-:-:S03]  /*afcb0*/  SEL R4, RZ, 0x4, !P0 ;  /* 0x00000004ff047807 */ /* 0x002fc60004000000 */
[----:B------:R-:W-:Y:S11]  /*afcc0*/  IMAD.X R15, R15, 0x1, R0, P1 ;  /* 0x000000010f0f7824 */ /* 0x000ff600008e0600 */
[----:B------:R-:W-:Y:S01]  /*afcd0*/  @!UPT UIADD3 URZ, URZ, URZ, URZ ;  /* 0x0000003f3f3ff290 */ /* 0x000fe2000fffe03f */
[----:B------:R-:W-:Y:S01]  /*afce0*/  STL.64 [R1+0x1e70], R24 ;  /* 0x001e701801007387 */ /* 0x000fe20000100a00 */
[----:B------:R-:W-:-:S03]  /*afcf0*/  SEL R4, R4, RZ, !P2 ;  /* 0x000000ff04047207 */ /* 0x000fc60005000000 */
[----:B------:R-:W-:Y:S04]  /*afd00*/  STL.64 [R1+0x1e78], R26 ;  /* 0x001e781a01007387 */ /* 0x000fe80000100a00 */
[----:B------:R1:W-:Y:S01]  /*afd10*/  STL [R1+0x4128], R8 ;  /* 0x0041280801007387 */ /* 0x0003e20000100800 */
[----:B------:R-:W-:-:S03]  /*afd20*/  ISETP.NE.U32.AND P0, PT, R4, RZ, PT ;  /* 0x000000ff0400720c */ /* 0x000fc60003f05070 */
[----:B------:R1:W-:Y:S01]  /*afd30*/  STL [R1+0x4120], R15 ;  /* 0x0041200f01007387 */ /* 0x0003e20000100800 */
[----:B------:R-:W-:-:S03]  /*afd40*/  LEA R4, R10, R19, 0x11 ;  /* 0x000000130a047211 */ /* 0x000fc600078e88ff */
[----:B------:R-:W4:Y:S01]  /*afd50*/  LDL.LU R22, [R1+0x3d20] ;  /* 0x003d200001167983 */ /* 0x000f220000300800 */
[----:B------:R-:W-:-:S03]  /*afd60*/  IMAD.MOV.U32 R6, RZ, RZ, R8 ;  /* 0x000000ffff067224 */ /* 0x000fc600078e0008 */
[----:B------:R-:W4:Y:S04]  /*afd70*/  LDL.LU R21, [R1+0x3d2c] ;  /* 0x003d2c0001157983 */ /* 0x000f280000300800 */
[----:B------:R-:W4:Y:S04]  /*afd80*/  LDL.LU R19, [R1+0x3d18] ;  /* 0x003d180001137983 */ /* 0x000f280000300800 */
[----:B-1----:R-:W4:Y:S01]  /*afd90*/  LDL.LU R8, [R1+0x3d24] ;  /* 0x003d240001087983 */ /* 0x002f220000300800 */
[----:B------:R-:W-:-:S05]  /*afda0*/  IMAD.MOV.U32 R7, RZ, RZ, R15 ;  /* 0x000000ffff077224 */ /* 0x000fca00078e000f */
[----:B------:R1:W-:Y:S01]  /*afdb0*/  LDGSTS.E [R4+0x1000], [R6.64], P0 ;  /* 0x0100000006047fae */ /* 0x0003e20008121844 */
[----:B--2---:R-:W-:-:S05]  /*afdc0*/  IADD3 R11, P1, R11, R16, RZ ;  /* 0x000000100b0b7210 */ /* 0x004fca0007f3e0ff */
[--C-:B---3--:R-:W-:Y:S01]  /*afdd0*/  IMAD.X R13, R13, 0x1, R0.reuse, P1 ;  /* 0x000000010d0d7824 */ /* 0x108fe200008e0600 */
[-C--:B----4-:R-:W-:Y:S01]  /*afde0*/  IADD3 R5, P3, R5, R16.reuse, RZ ;  /* 0x0000001005057210 */ /* 0x090fe20007f7e0ff */
[----:B------:R-:W-:Y:S04]  /*afdf0*/  STL [R1+0x3d40], R11 ;  /* 0x003d400b01007387 */ /* 0x000fe80000100800 */
[----:B------:R-:W-:Y:S01]  /*afe00*/  IMAD.X R9, R9, 0x1, R0, P3 ;  /* 0x0000000109097824 */ /* 0x000fe200018e0600 */
[----:B------:R2:W-:Y:S01]  /*afe10*/  STL [R1+0x3d38], R13 ;  /* 0x003d380d01007387 */ /* 0x0005e20000100800 */
[----:B-1----:R-:W-:Y:S01]  /*afe20*/  IMAD.MOV.U32 R6, RZ, RZ, R11 ;  /* 0x000000ffff067224 */ /* 0x002fe200078e000b */
[----:B------:R-:W-:Y:S02]  /*afe30*/  MOV R7, R13 ;  /* 0x0000000d00077202 */ /* 0x000fe40000000f00 */
[----:B------:R-:W-:Y:S04]  /*afe40*/  STL [R1+0x3d3c], R5 ;  /* 0x003d3c0501007387 */ /* 0x000fe80000100800 */
[----:B------:R1:W-:Y:S04]  /*afe50*/  STL [R1+0x3d30], R9 ;  /* 0x003d300901007387 */ /* 0x0003e80000100800 */
[----:B------:R-:W3:Y:S04]  /*afe60*/  LDL.LU R15, [R1+0x3d10] ;  /* 0x003d1000010f7983 */ /* 0x000ee80000300800 */
[----:B--2---:R-:W2:Y:S04]  /*afe70*/  LDL.LU R13, [R1+0x3d1c] ;  /* 0x003d1c00010d7983 */ /* 0x004ea80000300800 */
[----:B------:R4:W-:Y:S04]  /*afe80*/  LDGSTS.E [R4+0x1200], [R6.64], P0 ;  /* 0x0120000006047fae */ /* 0x0009e80008121844 */
[----:B------:R-:W3:Y:S01]  /*afe90*/  LDL.LU R11, [R1+0x4110] ;  /* 0x00411000010b7983 */ /* 0x000ee20000300800 */
[----:B------:R-:W-:Y:S01]  /*afea0*/  IADD3 R18, P3, R18, R16, RZ ;  /* 0x0000001012127210 */ /* 0x000fe20007f7e0ff */
[----:B----4-:R-:W-:-:S02]  /*afeb0*/  IMAD.MOV.U32 R7, RZ, RZ, R9 ;  /* 0x000000ffff077224 */ /* 0x010fc400078e0009 */
[----:B-1----:R-:W4:Y:S01]  /*afec0*/  LDL.LU R9, [R1+0x411c] ;  /* 0x00411c0001097983 */ /* 0x002f220000300800 */
[----:B------:R-:W-:Y:S02]  /*afed0*/  IMAD.MOV.U32 R6, RZ, RZ, R5 ;  /* 0x000000ffff067224 */ /* 0x000fe400078e0005 */
[----:B------:R-:W-:Y:S01]  /*afee0*/  IMAD.X R20, R20, 0x1, R0, P3 ;  /* 0x0000000114147824 */ /* 0x000fe200018e0600 */
[----:B------:R-:W-:Y:S04]  /*afef0*/  STL [R1+0x3d34], R18 ;  /* 0x003d341201007387 */ /* 0x000fe80000100800 */
[----:B------:R1:W-:Y:S04]  /*aff00*/  LDGSTS.E [R4+0x1400], [R6.64], P0 ;  /* 0x0140000006047fae */ /* 0x0003e80008121844 */
[----:B------:R1:W-:Y:S01]  /*aff10*/  STL [R1+0x3d28], R20 ;  /* 0x003d281401007387 */ /* 0x0003e20000100800 */
[----:B------:R-:W-:Y:S01]  /*aff20*/  IADD3 R12, P4, R12, R16, RZ ;  /* 0x000000100c0c7210 */ /* 0x000fe20007f9e0ff */
[----:B-1----:R-:W-:Y:S01]  /*aff30*/  IMAD.MOV.U32 R6, RZ, RZ, R18 ;  /* 0x000000ffff067224 */ /* 0x002fe200078e0012 */
[----:B------:R-:W-:-:S03]  /*aff40*/  MOV R7, R20 ;  /* 0x0000001400077202 */ /* 0x000fc60000000f00 */
[----:B------:R-:W-:Y:S01]  /*aff50*/  IMAD.X R17, R17, 0x1, R0, P4 ;  /* 0x0000000111117824 */ /* 0x000fe200020e0600 */
[----:B------:R-:W-:Y:S04]  /*aff60*/  STL [R1+0x4124], R12 ;  /* 0x0041240c01007387 */ /* 0x000fe80000100800 */
[----:B------:R1:W-:Y:S04]  /*aff70*/  STL [R1+0x4118], R17 ;  /* 0x0041181101007387 */ /* 0x0003e80000100800 */
[----:B------:R-:W4:Y:S01]  /*aff80*/  LDL.LU R20, [R1+0x3d08] ;  /* 0x003d080001147983 */ /* 0x000f220000300800 */
[----:B------:R-:W-:-:S03]  /*aff90*/  ISETP.GT.AND P1, PT, R3, 0x6, PT ;  /* 0x000000060300780c */ /* 0x000fc60003f24270 */
[----:B------:R-:W4:Y:S04]  /*affa0*/  LDL.LU R18, [R1+0x3d14] ;  /* 0x003d140001127983 */ /* 0x000f280000300800 */
[----:B------:R1:W-:Y:S01]  /*affb0*/  LDGSTS.E [R4+0x1600], [R6.64], P0 ;  /* 0x0160000006047fae */ /* 0x0003e20008121844 */
[----:B------:R-:W-:Y:S01]  /*affc0*/  SEL R5, RZ, 0x4, !P1 ;  /* 0x00000004ff057807 */ /* 0x000fe20004800000 */
[----:B-1----:R-:W-:Y:S02]  /*affd0*/  IMAD.MOV.U32 R7, RZ, RZ, R17 ;  /* 0x000000ffff077224 */ /* 0x002fe400078e0011 */
[----:B------:R-:W-:Y:S01]  /*affe0*/  IMAD.MOV.U32 R6, RZ, RZ, R12 ;  /* 0x000000ffff067224 */ /* 0x000fe200078e000c */
[----:B------:R-:W4:Y:S04]  /*afff0*/  LDL.LU R17, [R1+0x3d00] ;  /* 0x003d000001117983 */ /* 0x000f280000300800 */
[----:B------:R-:W4:Y:S01]  /*b0000*/  LDL.LU R12, [R1+0x3d0c] ;  /* 0x003d0c00010c7983 */ /* 0x000f220000300800 */
[----:B------:R-:W-:-:S04]  /*b0010*/  SEL R5, R5, RZ, !P2 ;  /* 0x000000ff05057207 */ /* 0x000fc80005000000 */
[----:B------:R-:W-:Y:S02]  /*b0020*/  ISETP.NE.U32.AND P1, PT, R5, RZ, PT ;  /* 0x000000ff0500720c */ /* 0x000fe40003f25070 */
[-C--:B------:R-:W-:Y:S02]  /*b0030*/  IADD3 R21, P0, R21, R16.reuse, RZ ;  /* 0x0000001015157210 */ /* 0x080fe40007f1e0ff */
[----:B------:R-:W-:-:S03]  /*b0040*/  IADD3 R8, P3, R8, R16, RZ ;  /* 0x0000001008087210 */ /* 0x000fc60007f7e0ff */
[--C-:B------:R-:W-:Y:S01]  /*b0050*/  IMAD.X R22, R22, 0x1, R0.reuse, P0 ;  /* 0x0000000116167824 */ /* 0x100fe200000e0600 */
[----:B------:R-:W-:Y:S01]  /*b0060*/  STL [R1+0x3d2c], R21 ;  /* 0x003d2c1501007387 */ /* 0x000fe20000100800 */
[----:B------:R-:W-:-:S04]  /*b0070*/  IMAD.X R19, R19, 0x1, R0, P3 ;  /* 0x0000000113137824 */ /* 0x000fc800018e0600 */
[----:B------:R1:W-:Y:S04]  /*b0080*/  LDGSTS.E [R4+0x3000], [R6.64], P1 ;  /* 0x0300000006047fae */ /* 0x0003e80008921844 */
[----:B------:R1:W-:Y:S04]  /*b0090*/  STL [R1+0x3d20], R22 ;  /* 0x003d201601007387 */ /* 0x0003e80000100800 */
[----:B------:R-:W-:Y:S01]  /*b00a0*/  STL [R1+0x3d24], R8 ;  /* 0x003d240801007387 */ /* 0x000fe20000100800 */
[----:B-1----:R-:W-:Y:S01]  /*b00b0*/  IMAD.MOV.U32 R6, RZ, RZ, R21 ;  /* 0x000000ffff067224 */ /* 0x002fe200078e0015 */
[----:B------:R-:W-:-:S02]  /*b00c0*/  MOV R7, R22 ;  /* 0x0000001600077202 */ /* 0x000fc40000000f00 */
[----:B------:R1:W-:Y:S04]  /*b00d0*/  STL [R1+0x3d18], R19 ;  /* 0x003d181301007387 */ /* 0x0003e80000100800 */
[----:B------:R1:W-:Y:S04]  /*b00e0*/  LDGSTS.E [R4+0x3200], [R6.64], P1 ;  /* 0x0320000006047fae */ /* 0x0003e80008921844 */
[----:B------:R-:W4:Y:S04]  /*b00f0*/  LDL.LU R22, [R1+0x3cf8] ;  /* 0x003cf80001167983 */ /* 0x000f280000300800 */
[----:B------:R-:W4:Y:S01]  /*b0100*/  LDL.LU R21, [R1+0x3d04] ;  /* 0x003d040001157983 */ /* 0x000f220000300800 */
[----:B-1----:R-:W-:-:S02]  /*b0110*/  IMAD.MOV.U32 R7, RZ, RZ, R19 ;  /* 0x000000ffff077224 */ /* 0x002fc400078e0013 */
[----:B------:R-:W-:Y:S01]  /*b0120*/  IMAD.MOV.U32 R6, RZ, RZ, R8 ;  /* 0x000000ffff067224 */ /* 0x000fe200078e0008 */
[----:B------:R-:W4:Y:S04]  /*b0130*/  LDL.LU R19, [R1+0x4108] ;  /* 0x0041080001137983 */ /* 0x000f280000300800 */
[----:B------:R-:W4:Y:S01]  /*b0140*/  LDL.LU R8, [R1+0x4114] ;  /* 0x0041140001087983 */ /* 0x000f220000300800 */
[----:B------:R-:W-:-:S03]  /*b0150*/  ISETP.GT.AND P0, PT, R3, 0xa, PT ;  /* 0x0000000a0300780c */ /* 0x000fc60003f04270 */
[----:B------:R1:W-:Y:S01]  /*b0160*/  LDGSTS.E [R4+0x3400], [R6.64], P1 ;  /* 0x0340000006047fae */ /* 0x0003e20008921844 */
[----:B------:R-:W-:-:S04]  /*b0170*/  SEL R5, RZ, 0x4, !P0 ;  /* 0x00000004ff057807 */ /* 0x000fc80004000000 */
[----:B------:R-:W-:-:S04]  /*b0180*/  SEL R5, R5, RZ, !P2 ;  /* 0x000000ff05057207 */ /* 0x000fc80005000000 */
[----:B------:R-:W-:Y:S02]  /*b0190*/  ISETP.NE.U32.AND P0, PT, R5, RZ, PT ;  /* 0x000000ff0500720c */ /* 0x000fe40003f05070 */
[----:B--2---:R-:W-:-:S05]  /*b01a0*/  IADD3 R13, P3, R13, R16, RZ ;  /* 0x000000100d0d7210 */ /* 0x004fca0007f7e0ff */
[----:B---3--:R-:W-:Y:S01]  /*b01b0*/  IMAD.X R15, R15, 0x1, R0, P3 ;  /* 0x000000010f0f7824 */ /* 0x008fe200018e0600 */
[----:B------:R-:W-:Y:S01]  /*b01c0*/  STL [R1+0x3d1c], R13 ;  /* 0x003d1c0d01007387 */ /* 0x000fe20000100800 */
[----:B-1----:R-:W-:-:S03]  /*b01d0*/  IMAD.MOV.U32 R6, RZ, RZ, R13 ;  /* 0x000000ffff067224 */ /* 0x002fc600078e000d */
[----:B------:R-:W-:Y:S02]  /*b01e0*/  MOV R7, R15 ;  /* 0x0000000f00077202 */ /* 0x000fe40000000f00 */
[----:B----4-:R-:W-:Y:S01]  /*b01f0*/  IADD3 R9, P4, R9, R16, RZ ;  /* 0x0000001009097210 */ /* 0x010fe20007f9e0ff */
        /* <DEDUP_REMOVED lines=37> */
[----:B------:R-:W-:-:S03]  /*b0450*/  MOV R7, R22 ;  /* 0x0000001600077202 */ /* 0x000fc60000000f00 */
        /* <DEDUP_REMOVED lines=22> */
[----:B------:R-:W-:-:S03]  /*b05c0*/  MOV R7, R15 ;  /* 0x0000000f00077202 */ /* 0x000fc60000000f00 */
[----:B------:R-:W-:Y:S04]  /*b05d0*/  STL [R1+0x3cf4], R9 ;  /* 0x003cf40901007387 */ /* 0x000fe80000100800 */
[----:B------:R2:W-:Y:S04]  /*b05e0*/  STL [R1+0x3ce8], R11 ;  /* 0x003ce80b01007387 */ /* 0x0005e80000100800 */
[----:B-1----:R-:W3:Y:S04]  /*b05f0*/  LDL.LU R15, [R1+0x3cc8] ;  /* 0x003cc800010f7983 */ /* 0x002ee80000300800 */
[----:B------:R-:W4:Y:S04]  /*b0600*/  LDL.LU R13, [R1+0x3cd4] ;  /* 0x003cd400010d7983 */ /* 0x000f280000300800 */
[----:B------:R1:W-:Y:S02]  /*b0610*/  LDGSTS.E [R4+0x7200], [R6.64], P1 ;  /* 0x0720000006047fae */ /* 0x0003e40008921844 */
[----:B-1----:R-:W-:-:S02]  /*b0620*/  IMAD.MOV.U32 R7, RZ, RZ, R11 ;  /* 0x000000ffff077224 */ /* 0x002fc400078e000b */
[----:B------:R-:W-:Y:S01]  /*b0630*/  IMAD.MOV.U32 R6, RZ, RZ, R9 ;  /* 0x000000ffff067224 */ /* 0x000fe200078e0009 */
[----:B--2---:R-:W2:Y:S04]  /*b0640*/  LDL.LU R11, [R1+0x40f8] ;  /* 0x0040f800010b7983 */ /* 0x004ea80000300800 */
[----:B------:R-:W2:Y:S01]  /*b0650*/  LDL.LU R9, [R1+0x4104] ;  /* 0x0041040001097983 */ /* 0x000ea20000300800 */
[----:B------:R-:W-:-:S03]  /*b0660*/  IADD3 R18, P3, R18, R16, RZ ;  /* 0x0000001012127210 */ /* 0x000fc60007f7e0ff */
[----:B------:R1:W-:Y:S02]  /*b0670*/  LDGSTS.E [R4+0x7400], [R6.64], P1 ;  /* 0x0740000006047fae */ /* 0x0003e40008921844 */
[--C-:B------:R-:W-:Y:S01]  /*b0680*/  IMAD.X R20, R20, 0x1, R0.reuse, P3 ;  /* 0x0000000114147824 */ /* 0x100fe200018e0600 */
[----:B------:R-:W-:Y:S01]  /*b0690*/  IADD3 R12, P4, R12, R16, RZ ;  /* 0x000000100c0c7210 */ /* 0x000fe20007f9e0ff */
[----:B------:R-:W-:Y:S04]  /*b06a0*/  STL [R1+0x3cec], R18 ;  /* 0x003cec1201007387 */ /* 0x000fe80000100800 */
[----:B------:R-:W-:Y:S01]  /*b06b0*/  IMAD.X R17, R17, 0x1, R0, P4 ;  /* 0x0000000111117824 */ /* 0x000fe200020e0600 */
[----:B------:R1:W-:Y:S02]  /*b06c0*/  STL [R1+0x3ce0], R20 ;  /* 0x003ce01401007387 */ /* 0x0003e40000100800 */
[----:B-1----:R-:W-:Y:S01]  /*b06d0*/  IMAD.MOV.U32 R6, RZ, RZ, R18 ;  /* 0x000000ffff067224 */ /* 0x002fe200078e0012 */
[----:B------:R-:W-:Y:S01]  /*b06e0*/  MOV R7, R20 ;  /* 0x0000001400077202 */ /* 0x000fe20000000f00 */
[----:B------:R-:W-:Y:S04]  /*b06f0*/  STL [R1+0x410c], R12 ;  /* 0x00410c0c01007387 */ /* 0x000fe80000100800 */
[----:B------:R1:W-:Y:S04]  /*b0700*/  STL [R1+0x4100], R17 ;  /* 0x0041001101007387 */ /* 0x0003e80000100800 */
[----:B------:R-:W2:Y:S01]  /*b0710*/  LDL.LU R20, [R1+0x3cc0] ;  /* 0x003cc00001147983 */ /* 0x000ea20000300800 */
[----:B------:R-:W-:-:S03]  /*b0720*/  ISETP.GT.AND P0, PT, R3, 0x12, PT ;  /* 0x000000120300780c */ /* 0x000fc60003f04270 */
[----:B------:R-:W2:Y:S04]  /*b0730*/  LDL.LU R18, [R1+0x3ccc] ;  /* 0x003ccc0001127983 */ /* 0x000ea80000300800 */
        /* <DEDUP_REMOVED lines=8> */
[----:B------:R-:W-:-:S05]  /*b07c0*/  IADD3 R21, P1, R21, R16, RZ ;  /* 0x0000001015157210 */ /* 0x000fca0007f3e0ff */
[----:B------:R-:W-:Y:S01]  /*b07d0*/  IMAD.X R22, R22, 0x1, R0, P1 ;  /* 0x0000000116167824 */ /* 0x000fe200008e0600 */
[----:B------:R-:W-:Y:S05]  /*b07e0*/  STL [R1+0x3ce4], R21 ;  /* 0x003ce41501007387 */ /* 0x000fea0000100800 */
[----:B------:R1:W-:Y:S01]  /*b07f0*/  LDGSTS.E [R4+0x9000], [R6.64], P0 ;  /* 0x0900000006047fae */ /* 0x0003e20008121844 */
        /* <DEDUP_REMOVED lines=120> */
[----:B------:R-:W-:Y:S04]  /*b0f80*/  STL [R1+0x3c9c], R21 ;  /* 0x003c9c1501007387 */ /* 0x000fe80000100800 */
[----:B------:R1:W-:Y:S02]  /*b0f90*/  STL [R1+0x3c90], R22 ;  /* 0x003c901601007387 */ /* 0x0003e40000100800 */
[----:B-1----:R-:W-:Y:S01]  /*b0fa0*/  IMAD.MOV.U32 R6, RZ, RZ, R21 ;  /* 0x000000ffff067224 */ /* 0x002fe200078e0015 */
[----:B------:R-:W-:-:S05]  /*b0fb0*/  MOV R7, R22 ;  /* 0x0000001600077202 */ /* 0x000fca0000000f00 */
[----:B------:R1:W-:Y:S01]  /*b0fc0*/  LDGSTS.E [R4+0xf200], [R6.64], P1 ;  /* 0x0f20000006047fae */ /* 0x0003e20008921844 */
[----:B------:R-:W-:-:S05]  /*b0fd0*/  IADD3 R8, P3, R8, R16, RZ ;  /* 0x0000001008087210 */ /* 0x000fca0007f7e0ff */
[----:B------:R-:W-:Y:S01]  /*b0fe0*/  IMAD.X R19, R19, 0x1, R0, P3 ;  /* 0x0000000113137824 */ /* 0x000fe200018e0600 */
[----:B------:R-:W-:Y:S04]  /*b0ff0*/  STL [R1+0x3c94], R8 ;  /* 0x003c940801007387 */ /* 0x000fe80000100800 */
[----:B------:R1:W-:Y:S02]  /*b1000*/  STL [R1+0x3c88], R19 ;  /* 0x003c881301007387 */ /* 0x0003e40000100800 */
[----:B-1----:R-:W-:Y:S02]  /*b1010*/  IMAD.MOV.U32 R7, RZ, RZ, R19 ;  /* 0x000000ffff077224 */ /* 0x002fe400078e0013 */
[----:B------:R-:W2:Y:S01]  /*b1020*/  LDL.LU R22, [R1+0x3c68] ;  /* 0x003c680001167983 */ /* 0x000ea20000300800 */
[----:B------:R-:W-:-:S03]  /*b1030*/  IMAD.MOV.U32 R6, RZ, RZ, R8 ;  /* 0x000000ffff067224 */ /* 0x000fc600078e0008 */
[----:B------:R-:W2:Y:S04]  /*b1040*/  LDL.LU R21, [R1+0x3c74] ;  /* 0x003c740001157983 */ /* 0x000ea80000300800 */
        /* <DEDUP_REMOVED lines=158> */
[----:B------:R-:W2:Y:S01]  /*b1a30*/  LDL.LU R18, [R1+0x3c08] ;  /* 0x003c080001127983 */ /* 0x000ea20000300800 */
[----:B------:R-:W-:-:S03]  /*b1a40*/  IMAD.MOV.U32 R7, RZ, RZ, R17 ;  /* 0x000000ffff077224 */ /* 0x000fc600078e0011 */
[----:B------:R-:W2:Y:S04]  /*b1a50*/  LDL.LU R12, [R1+0x3c14] ;  /* 0x003c1400010c7983 */ /* 0x000ea80000300800 */
        /* <DEDUP_REMOVED lines=27> */
[--C-:B---3--:R-:W-:Y:S01]  /*b1c10*/  IMAD.X R15, R15, 0x1, R0.reuse, P1 ;  /* 0x000000010f0f7824 */ /* 0x108fe200008e0600 */
[----:B--2---:R-:W-:Y:S01]  /*b1c20*/  IADD3 R9, P3, R9, R16, RZ ;  /* 0x0000001009097210 */ /* 0x004fe20007f7e0ff */
[----:B------:R-:W-:Y:S04]  /*b1c30*/  STL [R1+0x3c24], R13 ;  /* 0x003c240d01007387 */ /* 0x000fe80000100800 */
[----:B------:R-:W-:Y:S01]  /*b1c40*/  IMAD.X R11, R11, 0x1, R0, P3 ;  /* 0x000000010b0b7824 */ /* 0x000fe200018e0600 */
[----:B------:R2:W-:Y:S01]  /*b1c50*/  STL [R1+0x3c18], R15 ;  /* 0x003c180f01007387 */ /* 0x0005e20000100800 */
[----:B-1----:R-:W-:Y:S01]  /*b1c60*/  MOV R7, R15 ;  /* 0x0000000f00077202 */ /* 0x002fe20000000f00 */
[----:B------:R-:W-:Y:S02]  /*b1c70*/  IMAD.MOV.U32 R6, RZ, RZ, R13 ;  /* 0x000000ffff067224 */ /* 0x000fe400078e000d */
[----:B------:R-:W-:Y:S04]  /*b1c80*/  STL [R1+0x3c1c], R9 ;  /* 0x003c1c0901007387 */ /* 0x000fe80000100800 */
[----:B------:R1:W-:Y:S04]  /*b1c90*/  STL [R1+0x3c10], R11 ;  /* 0x003c100b01007387 */ /* 0x0003e80000100800 */
[----:B--2---:R-:W2:Y:S04]  /*b1ca0*/  LDL.LU R15, [R1+0x3bf0] ;  /* 0x003bf000010f7983 */ /* 0x004ea80000300800 */
[----:B------:R-:W3:Y:S04]  /*b1cb0*/  LDL.LU R13, [R1+0x3bfc] ;  /* 0x003bfc00010d7983 */ /* 0x000ee80000300800 */
[----:B------:R4:W-:Y:S02]  /*b1cc0*/  LDGSTS.E [R4+0x19200], [R6.64], P0 ;  /* 0x1920000006047fae */ /* 0x0009e40008121844 */
[----:B----4-:R-:W-:-:S02]  /*b1cd0*/  IMAD.MOV.U32 R7, RZ, RZ, R11 ;  /* 0x000000ffff077224 */ /* 0x010fc400078e000b */
[----:B------:R-:W-:Y:S01]  /*b1ce0*/  IMAD.MOV.U32 R6, RZ, RZ, R9 ;  /* 0x000000ffff067224 */ /* 0x000fe200078e0009 */
[----:B-1----:R-:W4:Y:S04]  /*b1cf0*/  LDL.LU R11, [R1+0x40b0] ;  /* 0x0040b000010b7983 */ /* 0x002f280000300800 */
[----:B------:R-:W4:Y:S01]  /*b1d00*/  LDL.LU R9, [R1+0x40bc] ;  /* 0x0040bc0001097983 */ /* 0x000f220000300800 */
        /* <DEDUP_REMOVED lines=9> */
[----:B------:R-:W-:Y:S01]  /*b1da0*/  STL [R1+0x40c4], R17 ;  /* 0x0040c41101007387 */ /* 0x000fe20000100800 */
[----:B------:R-:W-:-:S03]  /*b1db0*/  ISETP.GT.AND P1, PT, R3, 0x36, PT ;  /* 0x000000360300780c */ /* 0x000fc60003f24270 */
[----:B------:R1:W-:Y:S04]  /*b1dc0*/  LDGSTS.E [R4+0x19600], [R6.64], P0 ;  /* 0x1960000006047fae */ /* 0x0003e80008121844 */
[----:B------:R-:W4:Y:S04]  /*b1dd0*/  LDL.LU R18, [R1+0x3bf4] ;  /* 0x003bf40001127983 */ /* 0x000f280000300800 */
[----:B------:R1:W-:Y:S04]  /*b1de0*/  STL [R1+0x40b8], R20 ;  /* 0x0040b81401007387 */ /* 0x0003e80000100800 */
[----:B------:R-:W4:Y:S01]  /*b1df0*/  LDL.LU R12, [R1+0x3bec] ;  /* 0x003bec00010c7983 */ /* 0x000f220000300800 */
[----:B-1----:R-:W-:Y:S01]  /*b1e00*/  IMAD.MOV.U32 R7, RZ, RZ, R20 ;  /* 0x000000ffff077224 */ /* 0x002fe200078e0014 */
[----:B------:R-:W-:Y:S01]  /*b1e10*/  SEL R5, RZ, 0x4, !P1 ;  /* 0x00000004ff057807 */ /* 0x000fe20004800000 */
[----:B------:R-:W-:Y:S01]  /*b1e20*/  IMAD.MOV.U32 R6, RZ, RZ, R17 ;  /* 0x000000ffff067224 */ /* 0x000fe200078e0011 */
[----:B------:R-:W4:Y:S04]  /*b1e30*/  LDL.LU R20, [R1+0x3be8] ;  /* 0x003be80001147983 */ /* 0x000f280000300800 */
[----:B------:R-:W4:Y:S01]  /*b1e40*/  LDL.LU R17, [R1+0x3be0] ;  /* 0x003be00001117983 */ /* 0x000f220000300800 */
[----:B------:R-:W-:-:S04]  /*b1e50*/  SEL R5, R5, RZ, !P2 ;  /* 0x000000ff05057207 */ /* 0x000fc80005000000 */
[----:B------:R-:W-:Y:S11]  /*b1e60*/  ISETP.NE.U32.AND P1, PT, R5, RZ, PT ;  /* 0x000000ff0500720c */ /* 0x000ff60003f25070 */
[----:B------:R-:W-:Y:S02]  /*b1e70*/  @!UPT UIADD3 URZ, URZ, URZ, URZ ;  /* 0x0000003f3f3ff290 */ /* 0x000fe4000fffe03f */
[----:B------:R1:W-:Y:S01]  /*b1e80*/  LDGSTS.E [R4+0x1b000], [R6.64], P1 ;  /* 0x1b00000006047fae */ /* 0x0003e20008921844 */
[----:B------:R-:W-:-:S05]  /*b1e90*/  IADD3 R21, P0, R21, R16, RZ ;  /* 0x0000001015157210 */ /* 0x000fca0007f1e0ff */
[----:B------:R-:W-:Y:S02]  /*b1ea0*/  IMAD.X R22, R22, 0x1, R0, P0 ;  /* 0x0000000116167824 */ /* 0x000fe400000e0600 */
[----:B-1----:R-:W-:-:S03]  /*b1eb0*/  IMAD.MOV.U32 R6, RZ, RZ, R21 ;  /* 0x000000ffff067224 */ /* 0x002fc600078e0015 */
[----:B------:R-:W-:Y:S01]  /*b1ec0*/  MOV R7, R22 ;  /* 0x0000001600077202 */ /* 0x000fe20000000f00 */
[----:B------:R-:W-:Y:S04]  /*b1ed0*/  STL [R1+0x3c0c], R21 ;  /* 0x003c0c1501007387 */ /* 0x000fe80000100800 */
[----:B------:R-:W-:Y:S04]  /*b1ee0*/  STL [R1+0x3c00], R22 ;  /* 0x003c001601007387 */ /* 0x000fe80000100800 */
[----:B------:R1:W-:Y:S01]  /*b1ef0*/  LDGSTS.E [R4+0x1b200], [R6.64], P1 ;  /* 0x1b20000006047fae */ /* 0x0003e20008921844 */
[----:B------:R-:W-:-:S05]  /*b1f00*/  IADD3 R8, P3, R8, R16, RZ ;  /* 0x0000001008087210 */ /* 0x000fca0007f7e0ff */
[----:B------:R-:W-:Y:S01]  /*b1f10*/  IMAD.X R19, R19, 0x1, R0, P3 ;  /* 0x0000000113137824 */ /* 0x000fe200018e0600 */
[----:B------:R-:W-:Y:S01]  /*b1f20*/  STL [R1+0x3c04], R8 ;  /* 0x003c040801007387 */ /* 0x000fe20000100800 */
[----:B-1----:R-:W-:-:S03]  /*b1f30*/  IMAD.MOV.U32 R6, RZ, RZ, R8 ;  /* 0x000000ffff067224 */ /* 0x002fc600078e0008 */
[----:B------:R1:W-:Y:S01]  /*b1f40*/  STL [R1+0x3bf8], R19 ;  /* 0x003bf81301007387 */ /* 0x0003e20000100800 */
[----:B------:R-:W-:Y:S01]  /*b1f50*/  IMAD.MOV.U32 R7, RZ, RZ, R19 ;  /* 0x000000ffff077224 */ /* 0x000fe200078e0013 */
[----:B------:R-:W-:Y:S02]  /*b1f60*/  ISETP.GT.AND P0, PT, R3, 0x3a, PT ;  /* 0x0000003a0300780c */ /* 0x000fe40003f04270 */
[----:B-1----:R-:W4:Y:S04]  /*b1f70*/  LDL.LU R19, [R1+0x3bd8] ;  /* 0x003bd80001137983 */ /* 0x002f280000300800 */
[----:B------:R-:W4:Y:S01]  /*b1f80*/  LDL.LU R8, [R1+0x3be4] ;  /* 0x003be40001087983 */ /* 0x000f220000300800 */
[----:B------:R-:W-:-:S03]  /*b1f90*/  SEL R5, RZ, 0x4, !P0 ;  /* 0x00000004ff057807 */ /* 0x000fc60004000000 */
[----:B------:R1:W-:Y:S01]  /*b1fa0*/  LDGSTS.E [R4+0x1b400], [R6.64], P1 ;  /* 0x1b40000006047fae */ /* 0x0003e20008921844 */
[----:B------:R-:W-:-:S04]  /*b1fb0*/  SEL R5, R5, RZ, !P2 ;  /* 0x000000ff05057207 */ /* 0x000fc80005000000 */
[----:B------:R-:W-:Y:S02]  /*b1fc0*/  ISETP.NE.U32.AND P0, PT, R5, RZ, PT ;  /* 0x000000ff0500720c */ /* 0x000fe40003f05070 */
[----:B---3--:R-:W-:-:S05]  /*b1fd0*/  IADD3 R13, P3, R13, R16, RZ ;  /* 0x000000100d0d7210 */ /* 0x008fca0007f7e0ff */
[----:B--2---:R-:W-:Y:S02]  /*b1fe0*/  IMAD.X R15, R15, 0x1, R0, P3 ;  /* 0x000000010f0f7824 */ /* 0x004fe400018e0600 */
[----:B-1----:R-:W-:-:S03]  /*b1ff0*/  IMAD.MOV.U32 R6, RZ, RZ, R13 ;  /* 0x000000ffff067224 */ /* 0x002fc600078e000d */
[----:B------:R-:W-:Y:S01]  /*b2000*/  MOV R7, R15 ;  /* 0x0000000f00077202 */ /* 0x000fe20000000f00 */
[----:B------:R-:W-:Y:S04]  /*b2010*/  STL [R1+0x3bfc], R13 ;  /* 0x003bfc0d01007387 */ /* 0x000fe80000100800 */
[----:B------:R1:W-:Y:S04]  /*b2020*/  STL [R1+0x3bf0], R15 ;  /* 0x003bf00f01007387 */ /* 0x0003e80000100800 */
[----:B------:R2:W-:Y:S01]  /*b2030*/  LDGSTS.E [R4+0x1b600], [R6.64], P1 ;  /* 0x1b60000006047fae */ /* 0x0005e20008921844 */
[----:B----4-:R-:W-:-:S05]  /*b2040*/  IADD3 R9, P4, R9, R16, RZ ;  /* 0x0000001009097210 */ /* 0x010fca0007f9e0ff */
[----:B------:R-:W-:Y:S01]  /*b2050*/  IMAD.X R11, R11, 0x1, R0, P4 ;  /* 0x000000010b0b7824 */ /* 0x000fe200020e0600 */
[----:B------:R-:W-:Y:S04]  /*b2060*/  STL [R1+0x40bc], R9 ;  /* 0x0040bc0901007387 */ /* 0x000fe80000100800 */
[----:B------:R3:W-:Y:S01]  /*b2070*/  STL [R1+0x40b0], R11 ;  /* 0x0040b00b01007387 */ /* 0x0007e20000100800 */
[----:B--2---:R-:W-:-:S03]  /*b2080*/  IMAD.MOV.U32 R6, RZ, RZ, R9 ;  /* 0x000000ffff067224 */ /* 0x004fc600078e0009 */
[----:B-1----:R-:W2:Y:S01]  /*b2090*/  LDL.LU R15, [R1+0x40ac] ;  /* 0x0040ac00010f7983 */ /* 0x002ea20000300800 */
[----:B------:R-:W-:-:S03]  /*b20a0*/  IMAD.MOV.U32 R7, RZ, RZ, R11 ;  /* 0x000000ffff077224 */ /* 0x000fc600078e000b */
[----:B------:R-:W4:Y:S04]  /*b20b0*/  LDL.LU R13, [R1+0x40b4] ;  /* 0x0040b400010d7983 */ /* 0x000f280000300800 */
[----:B---3--:R-:W3:Y:S04]  /*b20c0*/  LDL.LU R11, [R1+0x3bd0] ;  /* 0x003bd000010b7983 */ /* 0x008ee80000300800 */
[----:B------:R-:W3:Y:S01]  /*b20d0*/  LDL.LU R9, [R1+0x3bdc] ;  /* 0x003bdc0001097983 */ /* 0x000ee20000300800 */
[----:B------:R-:W-:-:S03]  /*b20e0*/  IADD3 R18, P1, R18, R16, RZ ;  /* 0x0000001012127210 */ /* 0x000fc60007f3e0ff */
[----:B------:R1:W-:Y:S01]  /*b20f0*/  LDGSTS.E [R4+0x1d000], [R6.64], P0 ;  /* 0x1d00000006047fae */ /* 0x0003e20008121844 */
[----:B------:R-:W-:-:S03]  /*b2100*/  IADD3 R12, P3, R12, R16, RZ ;  /* 0x000000100c0c7210 */ /* 0x000fc60007f7e0ff */
[----:B------:R-:W-:Y:S01]  /*b2110*/  STL [R1+0x3bf4], R18 ;  /* 0x003bf41201007387 */ /* 0x000fe20000100800 */
[----:B------:R-:W-:Y:S02]  /*b2120*/  IMAD.X R20, R20, 0x1, R0, P1 ;  /* 0x0000000114147824 */ /* 0x000fe400008e0600 */
[----:B-1----:R-:W-:Y:S02]  /*b2130*/  IMAD.MOV.U32 R6, RZ, RZ, R18 ;  /* 0x000000ffff067224 */ /* 0x002fe400078e0012 */
[----:B------:R-:W-:Y:S01]  /*b2140*/  IMAD.X R17, R17, 0x1, R0, P3 ;  /* 0x0000000111117824 */ /* 0x000fe200018e0600 */
[----:B------:R-:W-:Y:S01]  /*b2150*/  MOV R7, R20 ;  /* 0x0000001400077202 */ /* 0x000fe20000000f00 */
[----:B------:R1:W-:Y:S04]  /*b2160*/  STL [R1+0x3be8], R20 ;  /* 0x003be81401007387 */ /* 0x0003e80000100800 */
[----:B------:R-:W-:Y:S04]  /*b2170*/  STL [R1+0x3bec], R12 ;  /* 0x003bec0c01007387 */ /* 0x000fe80000100800 */
[----:B------:R1:W-:Y:S04]  /*b2180*/  STL [R1+0x3be0], R17 ;  /* 0x003be01101007387 */ /* 0x0003e80000100800 */
[----:B-1----:R-:W3:Y:S04]  /*b2190*/  LDL.LU R20, [R1+0x3bc8] ;  /* 0x003bc80001147983 */ /* 0x002ee80000300800 */
[----:B------:R1:W-:Y:S04]  /*b21a0*/  LDGSTS.E [R4+0x1d200], [R6.64], P0 ;  /* 0x1d20000006047fae */ /* 0x0003e80008121844 */
[----:B------:R-:W3:Y:S01]  /*b21b0*/  LDL.LU R18, [R1+0x3bd4] ;  /* 0x003bd40001127983 */ /* 0x000ee20000300800 */
[----:B-1----:R-:W-:-:S02]  /*b21c0*/  IMAD.MOV.U32 R7, RZ, RZ, R17 ;  /* 0x000000ffff077224 */ /* 0x002fc400078e0011 */
[----:B------:R-:W-:Y:S01]  /*b21d0*/  IMAD.MOV.U32 R6, RZ, RZ, R12 ;  /* 0x000000ffff067224 */ /* 0x000fe200078e000c */
[----:B------:R-:W3:Y:S04]  /*b21e0*/  LDL.LU R17, [R1+0x3bc4] ;  /* 0x003bc40001117983 */ /* 0x000ee80000300800 */
[----:B------:R-:W3:Y:S01]  /*b21f0*/  LDL.LU R12, [R1+0x3bcc] ;  /* 0x003bcc00010c7983 */ /* 0x000ee20000300800 */
[----:B------:R-:W-:-:S03]  /*b2200*/  ISETP.GT.AND P1, PT, R3, 0x3e, PT ;  /* 0x0000003e0300780c */ /* 0x000fc60003f24270 */
[----:B------:R1:W-:Y:S01]  /*b2210*/  LDGSTS.E [R4+0x1d400], [R6.64], P0 ;  /* 0x1d40000006047fae */ /* 0x0003e20008121844 */
[----:B------:R-:W-:-:S04]  /*b2220*/  SEL R5, RZ, 0x4, !P1 ;  /* 0x00000004ff057807 */ /* 0x000fc80004800000 */
[----:B------:R-:W-:-:S04]  /*b2230*/  SEL R5, R5, RZ, !P2 ;  /* 0x000000ff05057207 */ /* 0x000fc80005000000 */
[----:B------:R-:W-:Y:S02]  /*b2240*/  ISETP.NE.U32.AND P1, PT, R5, RZ, PT ;  /* 0x000000ff0500720c */ /* 0x000fe40003f25070 */
[----:B------:R-:W-:-:S05]  /*b2250*/  IADD3 R8, P3, R8, R16, RZ ;  /* 0x0000001008087210 */ /* 0x000fca0007f7e0ff */
[----:B------:R-:W-:Y:S01]  /*b2260*/  IMAD.X R19, R19, 0x1, R0, P3 ;  /* 0x0000000113137824 */ /* 0x000fe200018e0600 */
[----:B------:R1:W-:Y:S02]  /*b2270*/  STL [R1+0x3be4], R8 ;  /* 0x003be40801007387 */ /* 0x0003e40000100800 */
[----:B-1----:R-:W-:Y:S02]  /*b2280*/  IMAD.MOV.U32 R6, RZ, RZ, R8 ;  /* 0x000000ffff067224 */ /* 0x002fe400078e0008 */
[----:B------:R-:W-:Y:S04]  /*b2290*/  STL [R1+0x3bd8], R19 ;  /* 0x003bd81301007387 */ /* 0x000fe80000100800 */
[----:B------:R-:W3:Y:S04]  /*b22a0*/  LDL.LU R8, [R1+0x40a0] ;  /* 0x0040a00001087983 */ /* 0x000ee80000300800 */
[----:B------:R-:W3:Y:S01]  /*b22b0*/  LDL.LU R5, [R1+0x40a8] ;  /* 0x0040a80001057983 */ /* 0x000ee20000300800 */
[----:B------:R-:W-:Y:S01]  /*b22c0*/  IMAD.MOV.U32 R7, RZ, RZ, R19 ;  /* 0x000000ffff077224 */ /* 0x000fe200078e0013 */
[----:B------:R-:W-:Y:S01]  /*b22d0*/  MOV R27, R44 ;  /* 0x0000002c001b7202 */ /* 0x000fe20000000f00 */
[----:B------:R-:W-:-:S02]  /*b22e0*/  IMAD.MOV.U32 R24, RZ, RZ, R49 ;  /* 0x000000ffff187224 */ /* 0x000fc400078e0031 */
[----:B------:R-:W-:Y:S01]  /*b22f0*/  IMAD.MOV.U32 R25, RZ, RZ, R48 ;  /* 0x000000ffff197224 */ /* 0x000fe200078e0030 */
[----:B------:R1:W-:Y:S01]  /*b2300*/  LDGSTS.E [R4+0x1d600], [R6.64], P0 ;  /* 0x1d60000006047fae */ /* 0x0003e20008121844 */
[----:B------:R-:W-:-:S07]  /*b2310*/  IMAD.MOV.U32 R26, RZ, RZ, R45 ;  /* 0x000000ffff1a7224 */ /* 0x000fce00078e002d */
[----:B------:R-:W-:Y:S01]  /*b2320*/  HMMA.1688.F32.TF32 R24, R236, R42, R24 ;  /* 0x0000002aec18723c */ /* 0x000fe20000081018 */
[----:B------:R-:W-:Y:S01]  /*b2330*/  IMAD.MOV.U32 R28, RZ, RZ, R41 ;  /* 0x000000ffff1c7224 */ /* 0x000fe200078e0029 */
[----:B------:R-:W-:Y:S01]  /*b2340*/  MOV R30, R37 ;  /* 0x00000025001e7202 */ /* 0x000fe20000000f00 */
[----:B------:R-:W-:Y:S02]  /*b2350*/  IMAD.MOV.U32 R29, RZ, RZ, R40 ;  /* 0x000000ffff1d7224 */ /* 0x000fe400078e0028 */
[----:B------:R-:W-:Y:S01]  /*b2360*/  IMAD.MOV.U32 R31, RZ, RZ, R36 ;  /* 0x000000ffff1f7224 */ /* 0x000fe200078e0024 */
[----:B------:R-:W-:Y:S02]  /*b2370*/  LOP3.LUT R14, R14, 0x60, RZ, 0x3c, !PT ;  /* 0x000000600e0e7812 */ /* 0x000fe400078e3cff */
[----:B----4-:R-:W-:-:S05]  /*b2380*/  IADD3 R13, P0, R13, R16, RZ ;  /* 0x000000100d0d7210 */ /* 0x010fca0007f1e0ff */
[--C-:B--2---:R-:W-:Y:S01]  /*b2390*/  IMAD.X R15, R15, 0x1, R0.reuse, P0 ;  /* 0x000000010f0f7824 */ /* 0x104fe200000e0600 */
[----:B---3--:R-:W-:Y:S01]  /*b23a0*/  IADD3 R9, P3, R9, R16, RZ ;  /* 0x0000001009097210 */ /* 0x008fe20007f7e0ff */
[----:B-1----:R-:W-:Y:S02]  /*b23b0*/  IMAD.MOV.U32 R6, RZ, RZ, R13 ;  /* 0x000000ffff067224 */ /* 0x002fe400078e000d */
[----:B------:R-:W-:Y:S02]  /*b23c0*/  IMAD.MOV.U32 R7, RZ, RZ, R15 ;  /* 0x000000ffff077224 */ /* 0x000fe400078e000f */
[----:B------:R-:W-:Y:S01]  /*b23d0*/  IMAD.X R11, R11, 0x1, R0, P3 ;  /* 0x000000010b0b7824 */ /* 0x000fe200018e0600 */
[----:B------:R-:W-:Y:S04]  /*b23e0*/  STL [R1+0x40b4], R13 ;  /* 0x0040b40d01007387 */ /* 0x000fe80000100800 */
[----:B------:R1:W-:Y:S04]  /*b23f0*/  STL [R1+0x40ac], R15 ;  /* 0x0040ac0f01007387 */ /* 0x0003e80000100800 */
[----:B------:R2:W-:Y:S04]  /*b2400*/  LDGSTS.E [R4+0x1f000], [R6.64], P1 ;  /* 0x1f00000006047fae */ /* 0x0005e80008921844 */
[----:B------:R-:W-:Y:S04]  /*b2410*/  STL [R1+0x3bdc], R9 ;  /* 0x003bdc0901007387 */ /* 0x000fe80000100800 */
[----:B------:R3:W-:Y:S01]  /*b2420*/  STL [R1+0x3bd0], R11 ;  /* 0x003bd00b01007387 */ /* 0x0007e20000100800 */
[----:B--2---:R-:W-:Y:S01]  /*b2430*/  MOV R6, R9 ;  /* 0x0000000900067202 */ /* 0x004fe20000000f00 */
[----:B------:R-:W-:-:S02]  /*b2440*/  IMAD.MOV.U32 R7, RZ, RZ, R11 ;  /* 0x000000ffff077224 */ /* 0x000fc400078e000b */
[----:B-1----:R-:W2:Y:S04]  /*b2450*/  LDL.LU R15, [R1+0x3bb8] ;  /* 0x003bb800010f7983 */ /* 0x002ea80000300800 */
[----:B---3--:R-:W3:Y:S04]  /*b2460*/  LDL.LU R11, [R1+0x3bc0] ;  /* 0x003bc000010b7983 */ /* 0x008ee80000300800 */
[----:B------:R-:W4:Y:S04]  /*b2470*/  LDL.LU R19, [R1+0x3bbc] ;  /* 0x003bbc0001137983 */ /* 0x000f280000300800 */
[----:B------:R-:W4:Y:S01]  /*b2480*/  LDL.LU R13, [R1+0x3bb4] ;  /* 0x003bb400010d7983 */ /* 0x000f220000300800 */
[----:B------:R-:W-:-:S03]  /*b2490*/  IADD3 R18, P0, R18, R16, RZ ;  /* 0x0000001012127210 */ /* 0x000fc60007f1e0ff */
[----:B------:R1:W-:Y:S02]  /*b24a0*/  LDGSTS.E [R4+0x1f200], [R6.64], P1 ;  /* 0x1f20000006047fae */ /* 0x0003e40008921844 */
[----:B------:R-:W-:Y:S02]  /*b24b0*/  IMAD.X R20, R20, 0x1, R0, P0 ;  /* 0x0000000114147824 */ /* 0x000fe400000e0600 */
[----:B------:R-:W4:Y:S01]  /*b24c0*/  LDL.LU R9, [R1+0x40a4] ;  /* 0x0040a40001097983 */ /* 0x000f220000300800 */
[----:B------:R-:W-:Y:S01]  /*b24d0*/  IADD3 R12, P3, R12, R16, RZ ;  /* 0x000000100c0c7210 */ /* 0x000fe20007f7e0ff */
[----:B-1----:R-:W-:Y:S02]  /*b24e0*/  IMAD.MOV.U32 R6, RZ, RZ, R18 ;  /* 0x000000ffff067224 */ /* 0x002fe400078e0012 */
[----:B------:R-:W-:Y:S01]  /*b24f0*/  STL [R1+0x3bd4], R18 ;  /* 0x003bd41201007387 */ /* 0x000fe20000100800 */
[----:B------:R-:W-:Y:S02]  /*b2500*/  IMAD.MOV.U32 R7, RZ, RZ, R20 ;  /* 0x000000ffff077224 */ /* 0x000fe400078e0014 */
[----:B------:R-:W-:Y:S01]  /*b2510*/  IMAD.X R17, R17, 0x1, R0, P3 ;  /* 0x0000000111117824 */ /* 0x000fe200018e0600 */
[----:B------:R1:W-:Y:S04]  /*b2520*/  STL [R1+0x3bc8], R20 ;  /* 0x003bc81401007387 */ /* 0x0003e80000100800 */
[----:B------:R1:W-:Y:S04]  /*b2530*/  STL [R1+0x3bcc], R12 ;  /* 0x003bcc0c01007387 */ /* 0x0003e80000100800 */
[----:B------:R-:W-:Y:S04]  /*b2540*/  STL [R1+0x3bc4], R17 ;  /* 0x003bc41101007387 */ /* 0x000fe80000100800 */
[----:B------:R1:W-:Y:S04]  /*b2550*/  LDGSTS.E [R4+0x1f400], [R6.64], P1 ;  /* 0x1f40000006047fae */ /* 0x0003e80008921844 */
[----:B-1----:R-:W4:Y:S04]  /*b2560*/  LDL.LU R20, [R1+0x3bb0] ;  /* 0x003bb00001147983 */ /* 0x002f280000300800 */
[----:B------:R-:W4:Y:S01]  /*b2570*/  LDL.LU R18, [R1+0x3ba8] ;  /* 0x003ba80001127983 */ /* 0x000f220000300800 */
[----:B------:R-:W-:-:S03]  /*b2580*/  MOV R6, R12 ;  /* 0x0000000c00067202 */ /* 0x000fc60000000f00 */
[----:B------:R-:W4:Y:S04]  /*b2590*/  LDL.LU R12, [R1+0x4098] ;  /* 0x00409800010c7983 */ /* 0x000f280000300800 */
[----:B------:R-:W-:Y:S04]  /*b25a0*/  STL.64 [R1+0x1e50], R24 ;  /* 0x001e501801007387 */ /* 0x000fe80000100a00 */
[----:B------:R1:W-:Y:S01]  /*b25b0*/  STL.64 [R1+0x1e58], R26 ;  /* 0x001e581a01007387 */ /* 0x0003e20000100a00 */
[----:B------:R-:W-:Y:S01]  /*b25c0*/  IMAD.MOV.U32 R7, RZ, RZ, R17 ;  /* 0x000000ffff077224 */ /* 0x000fe200078e0011 */
[----:B------:R-:W-:-:S04]  /*b25d0*/  ISETP.GT.AND P0, PT, R3, 0x3, PT ;  /* 0x000000030300780c */ /* 0x000fc80003f04270 */
[----:B------:R1:W-:Y:S02]  /*b25e0*/  LDGSTS.E [R4+0x1f600], [R6.64], P1 ;  /* 0x1f60000006047fae */ /* 0x0003e40008921844 */
[----:B-1----:R-:W-:Y:S01]  /*b25f0*/  HMMA.1688.F32.TF32 R24, R236, R38, R28 ;  /* 0x00000026ec18723c */ /* 0x002fe2000008101c */
[----:B------:R-:W-:Y:S02]  /*b2600*/  IADD3 R5, P1, R5, R16, RZ ;  /* 0x0000001005057210 */ /* 0x000fe40007f3e0ff */
[----:B------:R-:W-:-:S03]  /*b2610*/  SEL R4, RZ, 0x4, !P0 ;  /* 0x00000004ff047807 */ /* 0x000fc60004000000 */
[----:B------:R-:W-:Y:S01]  /*b2620*/  IMAD.X R8, R8, 0x1, R0, P1 ;  /* 0x0000000108087824 */ /* 0x000fe200008e0600 */
[----:B------:R-:W-:-:S04]  /*b2630*/  SEL R4, R4, RZ, !P2 ;  /* 0x000000ff04047207 */ /* 0x000fc80005000000 */
[----:B------:R-:W-:Y:S01]  /*b2640*/  ISETP.NE.U32.AND P0, PT, R4, RZ, PT ;  /* 0x000000ff0400720c */ /* 0x000fe20003f05070 */
[----:B------:R-:W-:-:S11]  /*b2650*/  IMAD R4, R10, 0x20000, R14 ;  /* 0x000200000a047824 */ /* 0x000fd600078e020e */
[----:B------:R-:W-:Y:S04]  /*b2660*/  STL.64 [R1+0x1e30], R24 ;  /* 0x001e301801007387 */ /* 0x000fe80000100a00 */
[----:B------:R-:W-:Y:S04]  /*b2670*/  STL.64 [R1+0x1e38], R26 ;  /* 0x001e381a01007387 */ /* 0x000fe80000100a00 */
[----:B------:R-:W-:Y:S04]  /*b2680*/  STL [R1+0x40a8], R5 ;  /* 0x0040a80501007387 */ /* 0x000fe80000100800 */
[----:B------:R1:W-:Y:S04]  /*b2690*/  STL [R1+0x40a0], R8 ;  /* 0x0040a00801007387 */ /* 0x0003e80000100800 */
[----:B------:R-:W4:Y:S04]  /*b26a0*/  LDL.LU R17, [R1+0x3ba0] ;  /* 0x003ba00001117983 */ /* 0x000f280000300800 */
[----:B------:R-:W4:Y:S04]  /*b26b0*/  LDL.LU R10, [R1+0x3bac] ;  /* 0x003bac00010a7983 */ /* 0x000f280000300800 */
[----:B------:R-:W4:Y:S04]  /*b26c0*/  LDL.LU R22, [R1+0x3b98] ;  /* 0x003b980001167983 */ /* 0x000f280000300800 */
[----:B------:R-:W4:Y:S01]  /*b26d0*/  LDL.LU R21, [R1+0x3ba4] ;  /* 0x003ba40001157983 */ /* 0x000f220000300800 */
[----:B------:R-:W-:-:S03]  /*b26e0*/  IMAD.MOV.U32 R7, RZ, RZ, R8 ;  /* 0x000000ffff077224 */ /* 0x000fc600078e0008 */
[----:B------:R-:W4:Y:S04]  /*b26f0*/  LDL.LU R14, [R1+0x3b9c] ;  /* 0x003b9c00010e7983 */ /* 0x000f280000300800 */
[----:B-1----:R-:W4:Y:S01]  /*b2700*/  LDL.LU R8, [R1+0x409c] ;  /* 0x00409c0001087983 */ /* 0x002f220000300800 */
[----:B------:R-:W-:Y:S01]  /*b2710*/  ISETP.GT.AND P1, PT, R3, 0x7, PT ;  /* 0x000000070300780c */ /* 0x000fe20003f24270 */
[----:B------:R-:W-:-:S03]  /*b2720*/  IMAD.MOV.U32 R6, RZ, RZ, R5 ;  /* 0x000000ffff067224 */ /* 0x000fc600078e0005 */
[----:B------:R-:W-:Y:S02]  /*b2730*/  SEL R5, RZ, 0x4, !P1 ;  /* 0x00000004ff057807 */ /* 0x000fe40004800000 */
[----:B------:R1:W-:Y:S02]  /*b2740*/  LDGSTS.E [R4+0x1800], [R6.64], P0 ;  /* 0x0180000006047fae */ /* 0x0003e40008121844 */
[----:B------:R-:W-:Y:S02]  /*b2750*/  SEL R5, R5, RZ, !P2 ;  /* 0x000000ff05057207 */ /* 0x000fe40005000000 */
[----:B---3--:R-:W-:-:S04]  /*b2760*/  IADD3 R11, P1, R11, R16, RZ ;  /* 0x000000100b0b7210 */ /* 0x008fc80007f3e0ff */
[----:B--2---:R-:W-:Y:S02]  /*b2770*/  IADD3.X R15, R15, R0, RZ, P1, !PT ;  /* 0x000000000f0f7210 */ /* 0x004fe40000ffe4ff */
[-C--:B----4-:R-:W-:Y:S01]  /*b2780*/  IADD3 R19, P3, R19, R16.reuse, RZ ;  /* 0x0000001013137210 */ /* 0x090fe20007f7e0ff */
[----:B-1----:R-:W-:Y:S01]  /*b2790*/  IMAD.MOV.U32 R6, RZ, RZ, R11 ;  /* 0x000000ffff067224 */ /* 0x002fe200078e000b */
[-C--:B------:R-:W-:Y:S01]  /*b27a0*/  IADD3 R13, P4, R13, R16.reuse, RZ ;  /* 0x000000100d0d7210 */ /* 0x080fe20007f9e0ff */
[----:B------:R-:W-:Y:S01]  /*b27b0*/  IMAD.MOV.U32 R7, RZ, RZ, R15 ;  /* 0x000000ffff077224 */ /* 0x000fe200078e000f */
[----:B------:R-:W-:Y:S04]  /*b27c0*/  STL [R1+0x3bc0], R11 ;  /* 0x003bc00b01007387 */ /* 0x000fe80000100800 */
[----:B------:R1:W-:Y:S01]  /*b27d0*/  STL [R1+0x3bb8], R15 ;  /* 0x003bb80f01007387 */ /* 0x0003e20000100800 */
[----:B------:R-:W-:-:S03]  /*b27e0*/  IADD3 R9, P5, R9, R16, RZ ;  /* 0x0000001009097210 */ /* 0x000fc60007fbe0ff */
[----:B------:R-:W-:Y:S04]  /*b27f0*/  STL [R1+0x3bbc], R19 ;  /* 0x003bbc1301007387 */ /* 0x000fe80000100800 */
[----:B------:R2:W-:Y:S04]  /*b2800*/  LDGSTS.E [R4+0x1a00], [R6.64], P0 ;  /* 0x01a0000006047fae */ /* 0x0005e80008121844 */
[----:B------:R-:W-:Y:S04]  /*b2810*/  STL [R1+0x3bb4], R13 ;  /* 0x003bb40d01007387 */ /* 0x000fe80000100800 */
[----:B-1----:R-:W3:Y:S01]  /*b2820*/  LDL.LU R15, [R1+0x3b90] ;  /* 0x003b9000010f7983 */ /* 0x002ee20000300800 */
[----:B--2---:R-:W-:Y:S01]  /*b2830*/  MOV R6, R19 ;  /* 0x0000001300067202 */ /* 0x004fe20000000f00 */
[----:B------:R-:W-:-:S04]  /*b2840*/  IMAD.X R20, R20, 0x1, R0, P3 ;  /* 0x0000000114147824 */ /* 0x000fc800018e0600 */
[----:B------:R-:W-:Y:S01]  /*b2850*/  IMAD.MOV.U32 R7, RZ, RZ, R20 ;  /* 0x000000ffff077224 */ /* 0x000fe200078e0014 */
[----:B------:R-:W-:Y:S01]  /*b2860*/  STL [R1+0x3bb0], R20 ;  /* 0x003bb01401007387 */ /* 0x000fe20000100800 */
[----:B------:R-:W-:-:S03]  /*b2870*/  IMAD.X R18, R18, 0x1, R0, P4 ;  /* 0x0000000112127824 */ /* 0x000fc600020e0600 */
[----:B------:R-:W-:Y:S01]  /*b2880*/  STL [R1+0x40a4], R9 ;  /* 0x0040a40901007387 */ /* 0x000fe20000100800 */
[----:B------:R-:W-:-:S03]  /*b2890*/  IMAD.X R12, R12, 0x1, R0, P5 ;  /* 0x000000010c0c7824 */ /* 0x000fc600028e0600 */
[----:B------:R-:W2:Y:S04]  /*b28a0*/  LDL.LU R11, [R1+0x4090] ;  /* 0x00409000010b7983 */ /* 0x000ea80000300800 */
[----:B------:R1:W-:Y:S04]  /*b28b0*/  LDGSTS.E [R4+0x1c00], [R6.64], P0 ;  /* 0x01c0000006047fae */ /* 0x0003e80008121844 */
[----:B------:R4:W-:Y:S01]  /*b28c0*/  STL [R1+0x3ba8], R18 ;  /* 0x003ba81201007387 */ /* 0x0009e20000100800 */
[----:B-1----:R-:W-:Y:S02]  /*b28d0*/  IMAD.MOV.U32 R6, RZ, RZ, R13 ;  /* 0x000000ffff067224 */ /* 0x002fe400078e000d */
[----:B------:R-:W-:Y:S01]  /*b28e0*/  IMAD.MOV.U32 R7, RZ, RZ, R18 ;  /* 0x000000ffff077224 */ /* 0x000fe200078e0012 */
[----:B------:R1:W-:Y:S04]  /*b28f0*/  STL [R1+0x4098], R12 ;  /* 0x0040980c01007387 */ /* 0x0003e80000100800 */
[----:B------:R1:W-:Y:S01]  /*b2900*/  LDGSTS.E [R4+0x1e00], [R6.64], P0 ;  /* 0x01e0000006047fae */ /* 0x0003e20008121844 */
[----:B------:R-:W-:-:S03]  /*b2910*/  ISETP.NE.U32.AND P1, PT, R5, RZ, PT ;  /* 0x000000ff0500720c */ /* 0x000fc60003f25070 */
[----:B----4-:R-:W4:Y:S01]  /*b2920*/  LDL.LU R18, [R1+0x3b88] ;  /* 0x003b880001127983 */ /* 0x010f220000300800 */
[----:B------:R-:W-:Y:S01]  /*b2930*/  ISETP.GT.AND P3, PT, R3, 0xb, PT ;  /* 0x0000000b0300780c */ /* 0x000fe20003f64270 */
[----:B-1----:R-:W-:Y:S02]  /*b2940*/  IMAD.MOV.U32 R7, RZ, RZ, R12 ;  /* 0x000000ffff077224 */ /* 0x002fe400078e000c */
[----:B------:R-:W4:Y:S01]  /*b2950*/  LDL.LU R12, [R1+0x3b94] ;  /* 0x003b9400010c7983 */ /* 0x000f220000300800 */
[----:B------:R-:W-:-:S03]  /*b2960*/  SEL R5, RZ, 0x4, !P3 ;  /* 0x00000004ff057807 */ /* 0x000fc60005800000 */
[----:B------:R-:W4:Y:S04]  /*b2970*/  LDL.LU R20, [R1+0x3b80] ;  /* 0x003b800001147983 */ /* 0x000f280000300800 */
[----:B------:R-:W4:Y:S01]  /*b2980*/  LDL.LU R19, [R1+0x3b8c] ;  /* 0x003b8c0001137983 */ /* 0x000f220000300800 */
[----:B------:R-:W-:-:S03]  /*b2990*/  IMAD.MOV.U32 R6, RZ, RZ, R9 ;  /* 0x000000ffff067224 */ /* 0x000fc600078e0009 */
[----:B------:R-:W4:Y:S04]  /*b29a0*/  LDL.LU R13, [R1+0x3b84] ;  /* 0x003b8400010d7983 */ /* 0x000f280000300800 */
[----:B------:R-:W4:Y:S04]  /*b29b0*/  LDL.LU R9, [R1+0x4094] ;  /* 0x0040940001097983 */ /* 0x000f280000300800 */
[----:B------:R1:W-:Y:S01]  /*b29c0*/  LDGSTS.E [R4+0x3800], [R6.64], P1 ;  /* 0x0380000006047fae */ /* 0x0003e20008921844 */
[----:B------:R-:W-:-:S04]  /*b29d0*/  IADD3 R10, P0, R10, R16, RZ ;  /* 0x000000100a0a7210 */ /* 0x000fc80007f1e0ff */
[----:B------:R-:W-:Y:S02]  /*b29e0*/  IADD3.X R17, R17, R0, RZ, P0, !PT ;  /* 0x0000000011117210 */ /* 0x000fe400007fe4ff */
[-C--:B------:R-:W-:Y:S01]  /*b29f0*/  IADD3 R21, P3, R21, R16.reuse, RZ ;  /* 0x0000001015157210 */ /* 0x080fe20007f7e0ff */
[----:B------:R-:W-:Y:S01]  /*b2a00*/  STL [R1+0x3bac], R10 ;  /* 0x003bac0a01007387 */ /* 0x000fe20000100800 */
[----:B------:R-:W-:-:S03]  /*b2a10*/  IADD3 R14, P4, R14, R16, RZ ;  /* 0x000000100e0e7210 */ /* 0x000fc60007f9e0ff */
[----:B------:R1:W-:Y:S01]  /*b2a20*/  STL [R1+0x3ba0], R17 ;  /* 0x003ba01101007387 */ /* 0x0003e20000100800 */
[----:B------:R-:W-:Y:S01]  /*b2a30*/  IMAD.X R22, R22, 0x1, R0, P3 ;  /* 0x0000000116167824 */ /* 0x000fe200018e0600 */
[----:B------:R-:W-:Y:S02]  /*b2a40*/  IADD3 R8, P5, R8, R16, RZ ;  /* 0x0000001008087210 */ /* 0x000fe40007fbe0ff */
[----:B------:R-:W-:Y:S01]  /*b2a50*/  STL [R1+0x3ba4], R21 ;  /* 0x003ba41501007387 */ /* 0x000fe20000100800 */
[----:B-1----:R-:W-:-:S03]  /*b2a60*/  IMAD.MOV.U32 R7, RZ, RZ, R17 ;  /* 0x000000ffff077224 */ /* 0x002fc600078e0011 */
[----:B------:R-:W-:Y:S01]  /*b2a70*/  STL [R1+0x3b9c], R14 ;  /* 0x003b9c0e01007387 */ /* 0x000fe20000100800 */
[----:B------:R-:W-:-:S03]  /*b2a80*/  IMAD.MOV.U32 R6, RZ, RZ, R10 ;  /* 0x000000ffff067224 */ /* 0x000fc600078e000a */
[----:B------:R-:W4:Y:S04]  /*b2a90*/  LDL.LU R17, [R1+0x3b78] ;  /* 0x003b780001117983 */ /* 0x000f280000300800 */
[----:B------:R-:W-:Y:S04]  /*b2aa0*/  STL [R1+0x3b98], R22 ;  /* 0x003b981601007387 */ /* 0x000fe80000100800 */
[----:B------:R-:W-:Y:S04]  /*b2ab0*/  STL [R1+0x409c], R8 ;  /* 0x00409c0801007387 */ /* 0x000fe80000100800 */
[----:B------:R-:W4:Y:S04]  /*b2ac0*/  LDL.LU R10, [R1+0x4088] ;  /* 0x00408800010a7983 */ /* 0x000f280000300800 */
[----:B------:R1:W-:Y:S01]  /*b2ad0*/  LDGSTS.E [R4+0x3a00], [R6.64], P1 ;  /* 0x03a0000006047fae */ /* 0x0003e20008921844 */
[----:B------:R-:W-:-:S02]  /*b2ae0*/  SEL R5, R5, RZ, !P2 ;  /* 0x000000ff05057207 */ /* 0x000fc40005000000 */
[----:B-1----:R-:W-:Y:S01]  /*b2af0*/  MOV R6, R21 ;  /* 0x0000001500067202 */ /* 0x002fe20000000f00 */
[----:B------:R-:W-:Y:S01]  /*b2b00*/  IMAD.MOV.U32 R7, RZ, RZ, R22 ;  /* 0x000000ffff077224 */ /* 0x000fe200078e0016 */
[----:B------:R-:W-:-:S04]  /*b2b10*/  ISETP.NE.U32.AND P0, PT, R5, RZ, PT ;  /* 0x000000ff0500720c */ /* 0x000fc80003f05070 */
[----:B------:R1:W-:Y:S01]  /*b2b20*/  LDGSTS.E [R4+0x3c00], [R6.64], P1 ;  /* 0x03c0000006047fae */ /* 0x0003e20008921844 */
[----:B------:R-:W-:Y:S01]  /*b2b30*/  ISETP.GT.AND P3, PT, R3, 0xf, PT ;  /* 0x0000000f0300780c */ /* 0x000fe20003f64270 */
[----:B-1----:R-:W-:-:S03]  /*b2b40*/  IMAD.MOV.U32 R6, RZ, RZ, R14 ;  /* 0x000000ffff067224 */ /* 0x002fc600078e000e */
[----:B------:R-:W-:Y:S01]  /*b2b50*/  SEL R5, RZ, 0x4, !P3 ;  /* 0x00000004ff057807 */ /* 0x000fe20005800000 */
[----:B---3--:R-:W-:-:S04]  /*b2b60*/  IMAD.X R15, R15, 0x1, R0, P4 ;  /* 0x000000010f0f7824 */ /* 0x008fc800020e0600 */
[----:B------:R-:W-:Y:S01]  /*b2b70*/  IMAD.MOV.U32 R7, RZ, RZ, R15 ;  /* 0x000000ffff077224 */ /* 0x000fe200078e000f */
[----:B------:R1:W-:Y:S04]  /*b2b80*/  STL [R1+0x3b90], R15 ;  /* 0x003b900f01007387 */ /* 0x0003e80000100800 */
[----:B------:R3:W-:Y:S01]  /*b2b90*/  LDGSTS.E [R4+0x3e00], [R6.64], P1 ;  /* 0x03e0000006047fae */ /* 0x0007e20008921844 */
[----:B--2---:R-:W-:-:S04]  /*b2ba0*/  IMAD.X R11, R11, 0x1, R0, P5 ;  /* 0x000000010b0b7824 */ /* 0x004fc800028e0600 */
[----:B---3--:R-:W-:Y:S01]  /*b2bb0*/  IMAD.MOV.U32 R7, RZ, RZ, R11 ;  /* 0x000000ffff077224 */ /* 0x008fe200078e000b */
[----:B------:R2:W-:Y:S04]  /*b2bc0*/  STL [R1+0x4090], R11 ;  /* 0x0040900b01007387 */ /* 0x0005e80000100800 */
[----:B-1----:R-:W3:Y:S01]  /*b2bd0*/  LDL.LU R15, [R1+0x3b70] ;  /* 0x003b7000010f7983 */ /* 0x002ee20000300800 */
[----:B------:R-:W-:-:S03]  /*b2be0*/  IMAD.MOV.U32 R6, RZ, RZ, R8 ;  /* 0x000000ffff067224 */ /* 0x000fc600078e0008 */
[----:B--2---:R-:W2:Y:S04]  /*b2bf0*/  LDL.LU R11, [R1+0x3b7c] ;  /* 0x003b7c00010b7983 */ /* 0x004ea80000300800 */
[----:B------:R-:W3:Y:S04]  /*b2c00*/  LDL.LU R22, [R1+0x3b68] ;  /* 0x003b680001167983 */ /* 0x000ee80000300800 */
[----:B------:R-:W3:Y:S04]  /*b2c10*/  LDL.LU R21, [R1+0x3b74] ;  /* 0x003b740001157983 */ /* 0x000ee80000300800 */
[----:B------:R-:W3:Y:S04]  /*b2c20*/  LDL.LU R14, [R1+0x3b6c] ;  /* 0x003b6c00010e7983 */ /* 0x000ee80000300800 */
[----:B------:R1:W-:Y:S04]  /*b2c30*/  LDGSTS.E [R4+0x5800], [R6.64], P0 ;  /* 0x0580000006047fae */ /* 0x0003e80008121844 */
[----:B------:R-:W3:Y:S01]  /*b2c40*/  LDL.LU R8, [R1+0x408c] ;  /* 0x00408c0001087983 */ /* 0x000ee20000300800 */
[----:B----4-:R-:W-:-:S04]  /*b2c50*/  IADD3 R12, P1, R12, R16, RZ ;  /* 0x000000100c0c7210 */ /* 0x010fc80007f3e0ff */
[----:B------:R-:W-:Y:S02]  /*b2c60*/  IADD3.X R18, R18, R0, RZ, P1, !PT ;  /* 0x0000000012127210 */ /* 0x000fe40000ffe4ff */
[-C--:B------:R-:W-:Y:S01]  /*b2c70*/  IADD3 R19, P3, R19, R16.reuse, RZ ;  /* 0x0000001013137210 */ /* 0x080fe20007f7e0ff */
[----:B-1----:R-:W-:Y:S02]  /*b2c80*/  IMAD.MOV.U32 R6, RZ, RZ, R12 ;  /* 0x000000ffff067224 */ /* 0x002fe400078e000c */
[----:B------:R-:W-:Y:S01]  /*b2c90*/  IMAD.MOV.U32 R7, RZ, RZ, R18 ;  /* 0x000000ffff077224 */ /* 0x000fe200078e0012 */
[-C--:B------:R-:W-:Y:S01]  /*b2ca0*/  IADD3 R13, P4, R13, R16.reuse, RZ ;  /* 0x000000100d0d7210 */ /* 0x080fe20007f9e0ff */
[----:B------:R-:W-:Y:S01]  /*b2cb0*/  IMAD.X R20, R20, 0x1, R0, P3 ;  /* 0x0000000114147824 */ /* 0x000fe200018e0600 */
[----:B------:R-:W-:Y:S01]  /*b2cc0*/  STL [R1+0x3b94], R12 ;  /* 0x003b940c01007387 */ /* 0x000fe20000100800 */
[----:B------:R-:W-:-:S03]  /*b2cd0*/  IADD3 R9, P5, R9, R16, RZ ;  /* 0x0000001009097210 */ /* 0x000fc60007fbe0ff */
[----:B------:R1:W-:Y:S04]  /*b2ce0*/  STL [R1+0x3b88], R18 ;  /* 0x003b881201007387 */ /* 0x0003e80000100800 */
[----:B------:R-:W-:Y:S04]  /*b2cf0*/  STL [R1+0x3b8c], R19 ;  /* 0x003b8c1301007387 */ /* 0x000fe80000100800 */
[----:B------:R4:W-:Y:S04]  /*b2d00*/  LDGSTS.E [R4+0x5a00], [R6.64], P0 ;  /* 0x05a0000006047fae */ /* 0x0009e80008121844 */
[----:B------:R-:W-:Y:S04]  /*b2d10*/  STL [R1+0x3b84], R13 ;  /* 0x003b840d01007387 */ /* 0x000fe80000100800 */
[----:B-1----:R-:W3:Y:S01]  /*b2d20*/  LDL.LU R18, [R1+0x3b60] ;  /* 0x003b600001127983 */ /* 0x002ee20000300800 */
[----:B----4-:R-:W-:Y:S01]  /*b2d30*/  MOV R6, R19 ;  /* 0x0000001300067202 */ /* 0x010fe20000000f00 */
[----:B------:R-:W-:-:S02]  /*b2d40*/  IMAD.MOV.U32 R7, RZ, RZ, R20 ;  /* 0x000000ffff077224 */ /* 0x000fc400078e0014 */
[----:B------:R-:W-:Y:S04]  /*b2d50*/  STL [R1+0x3b80], R20 ;  /* 0x003b801401007387 */ /* 0x000fe80000100800 */
[----:B------:R-:W-:Y:S01]  /*b2d60*/  STL [R1+0x4094], R9 ;  /* 0x0040940901007387 */ /* 0x000fe20000100800 */
[----:B------:R-:W-:-:S03]  /*b2d70*/  IMAD.X R17, R17, 0x1, R0, P4 ;  /* 0x0000000111117824 */ /* 0x000fc600020e0600 */
[----:B------:R-:W4:Y:S04]  /*b2d80*/  LDL.LU R12, [R1+0x4080] ;  /* 0x00408000010c7983 */ /* 0x000f280000300800 */
[----:B------:R1:W-:Y:S01]  /*b2d90*/  LDGSTS.E [R4+0x5c00], [R6.64], P0 ;  /* 0x05c0000006047fae */ /* 0x0003e20008121844 */
[----:B------:R-:W-:-:S03]  /*b2da0*/  IMAD.X R10, R10, 0x1, R0, P5 ;  /* 0x000000010a0a7824 */ /* 0x000fc600028e0600 */
[----:B------:R1:W-:Y:S02]  /*b2db0*/  STL [R1+0x3b78], R17 ;  /* 0x003b781101007387 */ /* 0x0003e40000100800 */
[----:B-1----:R-:W-:Y:S02]  /*b2dc0*/  IMAD.MOV.U32 R6, RZ, RZ, R13 ;  /* 0x000000ffff067224 */ /* 0x002fe400078e000d */
[----:B------:R-:W-:Y:S01]  /*b2dd0*/  IMAD.MOV.U32 R7, RZ, RZ, R17 ;  /* 0x000000ffff077224 */ /* 0x000fe200078e0011 */
[----:B------:R1:W-:Y:S04]  /*b2de0*/  STL [R1+0x4088], R10 ;  /* 0x0040880a01007387 */ /* 0x0003e80000100800 */
[----:B------:R1:W-:Y:S04]  /*b2df0*/  LDGSTS.E [R4+0x5e00], [R6.64], P0 ;  /* 0x05e0000006047fae */ /* 0x0003e80008121844 */
[----:B------:R-:W4:Y:S01]  /*b2e00*/  LDL.LU R17, [R1+0x3b58] ;  /* 0x003b580001117983 */ /* 0x000f220000300800 */
[----:B-1----:R-:W-:-:S03]  /*b2e10*/  IMAD.MOV.U32 R7, RZ, RZ, R10 ;  /* 0x000000ffff077224 */ /* 0x002fc600078e000a */
[----:B------:R-:W4:Y:S04]  /*b2e20*/  LDL.LU R10, [R1+0x3b64] ;  /* 0x003b6400010a7983 */ /* 0x000f280000300800 */
[----:B------:R-:W4:Y:S04]  /*b2e30*/  LDL.LU R20, [R1+0x3b50] ;  /* 0x003b500001147983 */ /* 0x000f280000300800 */
[----:B------:R-:W4:Y:S01]  /*b2e40*/  LDL.LU R19, [R1+0x3b5c] ;  /* 0x003b5c0001137983 */ /* 0x000f220000300800 */
[----:B------:R-:W-:-:S03]  /*b2e50*/  IMAD.MOV.U32 R6, RZ, RZ, R9 ;  /* 0x000000ffff067224 */ /* 0x000fc600078e0009 */
[----:B------:R-:W4:Y:S04]  /*b2e60*/  LDL.LU R13, [R1+0x3b54] ;  /* 0x003b5400010d7983 */ /* 0x000f280000300800 */
[----:B------:R-:W4:Y:S01]  /*b2e70*/  LDL.LU R9, [R1+0x4084] ;  /* 0x0040840001097983 */ /* 0x000f220000300800 */
[----:B------:R-:W-:-:S04]  /*b2e80*/  SEL R5, R5, RZ, !P2 ;  /* 0x000000ff05057207 */ /* 0x000fc80005000000 */
[----:B------:R-:W-:Y:S02]  /*b2e90*/  ISETP.NE.U32.AND P1, PT, R5, RZ, PT ;  /* 0x000000ff0500720c */ /* 0x000fe40003f25070 */
[----:B------:R-:W-:-:S04]  /*b2ea0*/  ISETP.GT.AND P3, PT, R3, 0x13, PT ;  /* 0x000000130300780c */ /* 0x000fc80003f64270 */
[----:B------:R-:W-:-:S07]  /*b2eb0*/  SEL R5, RZ, 0x4, !P3 ;  /* 0x00000004ff057807 */ /* 0x000fce0005800000 */
[----:B------:R1:W-:Y:S01]  /*b2ec0*/  LDGSTS.E [R4+0x7800], [R6.64], P1 ;  /* 0x0780000006047fae */ /* 0x0003e20008921844 */
[----:B------:R-:W-:Y:S02]  /*b2ed0*/  SEL R5, R5, RZ, !P2 ;  /* 0x000000ff05057207 */ /* 0x000fe40005000000 */
[----:B--2---:R-:W-:-:S04]  /*b2ee0*/  IADD3 R11, P0, R11, R16, RZ ;  /* 0x000000100b0b7210 */ /* 0x004fc80007f1e0ff */
[----:B---3--:R-:W-:Y:S02]  /*b2ef0*/  IADD3.X R15, R15, R0, RZ, P0, !PT ;  /* 0x000000000f0f7210 */ /* 0x008fe400007fe4ff */
[-C--:B------:R-:W-:Y:S01]  /*b2f00*/  IADD3 R21, P3, R21, R16.reuse, RZ ;  /* 0x0000001015157210 */ /* 0x080fe20007f7e0ff */
[----:B------:R-:W-:Y:S01]  /*b2f10*/  STL [R1+0x3b7c], R11 ;  /* 0x003b7c0b01007387 */ /* 0x000fe20000100800 */
[----:B-1----:R-:W-:Y:S01]  /*b2f20*/  IMAD.MOV.U32 R6, RZ, RZ, R11 ;  /* 0x000000ffff067224 */ /* 0x002fe200078e000b */
[----:B------:R-:W-:Y:S01]  /*b2f30*/  IADD3 R14, P4, R14, R16, RZ ;  /* 0x000000100e0e7210 */ /* 0x000fe20007f9e0ff */
[----:B------:R-:W-:Y:S01]  /*b2f40*/  IMAD.MOV.U32 R7, RZ, RZ, R15 ;  /* 0x000000ffff077224 */ /* 0x000fe200078e000f */
[----:B------:R1:W-:Y:S01]  /*b2f50*/  STL [R1+0x3b70], R15 ;  /* 0x003b700f01007387 */ /* 0x0003e20000100800 */
[----:B------:R-:W-:-:S03]  /*b2f60*/  IMAD.X R22, R22, 0x1, R0, P3 ;  /* 0x0000000116167824 */ /* 0x000fc600018e0600 */
[----:B------:R-:W-:Y:S01]  /*b2f70*/  STL [R1+0x3b74], R21 ;  /* 0x003b741501007387 */ /* 0x000fe20000100800 */
[----:B------:R-:W-:-:S03]  /*b2f80*/  IADD3 R8, P5, R8, R16, RZ ;  /* 0x0000001008087210 */ /* 0x000fc60007fbe0ff */
[----:B------:R-:W-:Y:S04]  /*b2f90*/  STL [R1+0x3b6c], R14 ;  /* 0x003b6c0e01007387 */ /* 0x000fe80000100800 */
[----:B-1----:R-:W2:Y:S04]  /*b2fa0*/  LDL.LU R15, [R1+0x3b48] ;  /* 0x003b4800010f7983 */ /* 0x002ea80000300800 */
[----:B------:R1:W-:Y:S04]  /*b2fb0*/  LDGSTS.E [R4+0x7a00], [R6.64], P1 ;  /* 0x07a0000006047fae */ /* 0x0003e80008921844 */
[----:B------:R-:W-:Y:S04]  /*b2fc0*/  STL [R1+0x3b68], R22 ;  /* 0x003b681601007387 */ /* 0x000fe80000100800 */
[----:B------:R-:W-:Y:S01]  /*b2fd0*/  STL [R1+0x408c], R8 ;  /* 0x00408c0801007387 */ /* 0x000fe20000100800 */
[----:B-1----:R-:W-:Y:S01]  /*b2fe0*/  MOV R6, R21 ;  /* 0x0000001500067202 */ /* 0x002fe20000000f00 */
[----:B------:R-:W-:-:S02]  /*b2ff0*/  IMAD.MOV.U32 R7, RZ, RZ, R22 ;  /* 0x000000ffff077224 */ /* 0x000fc400078e0016 */
[----:B------:R-:W3:Y:S04]  /*b3000*/  LDL.LU R11, [R1+0x4078] ;  /* 0x00407800010b7983 */ /* 0x000ee80000300800 */
[----:B------:R1:W-:Y:S01]  /*b3010*/  LDGSTS.E [R4+0x7c00], [R6.64], P1 ;  /* 0x07c0000006047fae */ /* 0x0003e20008921844 */
[----:B------:R-:W-:Y:S02]  /*b3020*/  IMAD.X R18, R18, 0x1, R0, P4 ;  /* 0x0000000112127824 */ /* 0x000fe400020e0600 */
[----:B-1----:R-:W-:Y:S02]  /*b3030*/  IMAD.MOV.U32 R6, RZ, RZ, R14 ;  /* 0x000000ffff067224 */ /* 0x002fe400078e000e */
[----:B------:R-:W-:Y:S01]  /*b3040*/  IMAD.MOV.U32 R7, RZ, RZ, R18 ;  /* 0x000000ffff077224 */ /* 0x000fe200078e0012 */
[----:B------:R1:W-:Y:S01]  /*b3050*/  STL [R1+0x3b60], R18 ;  /* 0x003b601201007387 */ /* 0x0003e20000100800 */
[----:B------:R-:W-:-:S02]  /*b3060*/  ISETP.NE.U32.AND P0, PT, R5, RZ, PT ;  /* 0x000000ff0500720c */ /* 0x000fc40003f05070 */
[----:B------:R-:W-:Y:S01]  /*b3070*/  ISETP.GT.AND P3, PT, R3, 0x17, PT ;  /* 0x000000170300780c */ /* 0x000fe20003f64270 */
[----:B------:R1:W-:Y:S01]  /*b3080*/  LDGSTS.E [R4+0x7e00], [R6.64], P1 ;  /* 0x07e0000006047fae */ /* 0x0003e20008921844 */
[----:B----4-:R-:W-:-:S05]  /*b3090*/  IMAD.X R12, R12, 0x1, R0, P5 ;  /* 0x000000010c0c7824 */ /* 0x010fca00028e0600 */
[----:B------:R4:W-:Y:S01]  /*b30a0*/  STL [R1+0x4080], R12 ;  /* 0x0040800c01007387 */ /* 0x0009e20000100800 */
[----:B-1----:R-:W-:-:S03]  /*b30b0*/  IMAD.MOV.U32 R7, RZ, RZ, R12 ;  /* 0x000000ffff077224 */ /* 0x002fc600078e000c */
[----:B------:R-:W3:Y:S01]  /*b30c0*/  LDL.LU R18, [R1+0x3b40] ;  /* 0x003b400001127983 */ /* 0x000ee20000300800 */
[----:B------:R-:W-:-:S03]  /*b30d0*/  SEL R5, RZ, 0x4, !P3 ;  /* 0x00000004ff057807 */ /* 0x000fc60005800000 */
[----:B----4-:R-:W4:Y:S01]  /*b30e0*/  LDL.LU R12, [R1+0x3b4c] ;  /* 0x003b4c00010c7983 */ /* 0x010f220000300800 */
[----:B------:R-:W-:-:S03]  /*b30f0*/  IMAD.MOV.U32 R6, RZ, RZ, R8 ;  /* 0x000000ffff067224 */ /* 0x000fc600078e0008 */
[----:B------:R-:W4:Y:S04]  /*b3100*/  LDL.LU R22, [R1+0x3b38] ;  /* 0x003b380001167983 */ /* 0x000f280000300800 */
[----:B------:R-:W4:Y:S04]  /*b3110*/  LDL.LU R21, [R1+0x3b44] ;  /* 0x003b440001157983 */ /* 0x000f280000300800 */
        /* <DEDUP_REMOVED lines=8> */
[----:B------:R-:W-:Y:S01]  /*b31a0*/  IMAD.X R20, R20, 0x1, R0, P3 ;  /* 0x0000000114147824 */ /* 0x000fe200018e0600 */
[----:B------:R1:W-:Y:S01]  /*b31b0*/  STL [R1+0x3b58], R17 ;  /* 0x003b581101007387 */ /* 0x0003e20000100800 */
[----:B------:R-:W-:Y:S01]  /*b31c0*/  IADD3 R9, P5, R9, R16, RZ ;  /* 0x0000001009097210 */ /* 0x000fe20007fbe0ff */
[----:B-1----:R-:W-:Y:S02]  /*b31d0*/  IMAD.MOV.U32 R7, RZ, RZ, R17 ;  /* 0x000000ffff077224 */ /* 0x002fe400078e0011 */
[----:B------:R-:W-:Y:S01]  /*b31e0*/  STL [R1+0x3b5c], R19 ;  /* 0x003b5c1301007387 */ /* 0x000fe20000100800 */
[----:B------:R-:W-:-:S03]  /*b31f0*/  IMAD.MOV.U32 R6, RZ, RZ, R10 ;  /* 0x000000ffff067224 */ /* 0x000fc600078e000a */
[----:B------:R1:W-:Y:S04]  /*b3200*/  STL [R1+0x3b54], R13 ;  /* 0x003b540d01007387 */ /* 0x0003e80000100800 */
[----:B------:R-:W4:Y:S04]  /*b3210*/  LDL.LU R17, [R1+0x3b30] ;  /* 0x003b300001117983 */ /* 0x000f280000300800 */
[----:B------:R-:W-:Y:S04]  /*b3220*/  STL [R1+0x3b50], R20 ;  /* 0x003b501401007387 */ /* 0x000fe80000100800 */
[----:B------:R1:W-:Y:S04]  /*b3230*/  STL [R1+0x4084], R9 ;  /* 0x0040840901007387 */ /* 0x0003e80000100800 */
[----:B------:R-:W4:Y:S04]  /*b3240*/  LDL.LU R10, [R1+0x4070] ;  /* 0x00407000010a7983 */ /* 0x000f280000300800 */
[----:B------:R1:W-:Y:S01]  /*b3250*/  LDGSTS.E [R4+0x9a00], [R6.64], P0 ;  /* 0x09a0000006047fae */ /* 0x0003e20008121844 */
[----:B------:R-:W-:-:S02]  /*b3260*/  SEL R5, R5, RZ, !P2 ;  /* 0x000000ff05057207 */ /* 0x000fc40005000000 */
[----:B-1----:R-:W-:Y:S01]  /*b3270*/  MOV R6, R19 ;  /* 0x0000001300067202 */ /* 0x002fe20000000f00 */
[----:B------:R-:W-:-:S05]  /*b3280*/  IMAD.MOV.U32 R7, RZ, RZ, R20 ;  /* 0x000000ffff077224 */ /* 0x000fca00078e0014 */
[----:B------:R1:W-:Y:S01]  /*b3290*/  LDGSTS.E [R4+0x9c00], [R6.64], P0 ;  /* 0x09c0000006047fae */ /* 0x0003e20008121844 */
[----:B------:R-:W-:Y:S01]  /*b32a0*/  ISETP.NE.U32.AND P1, PT, R5, RZ, PT ;  /* 0x000000ff0500720c */ /* 0x000fe20003f25070 */
[----:B-1----:R-:W-:Y:S01]  /*b32b0*/  IMAD.MOV.U32 R6, RZ, RZ, R13 ;  /* 0x000000ffff067224 */ /* 0x002fe200078e000d */
[----:B------:R-:W-:-:S04]  /*b32c0*/  ISETP.GT.AND P3, PT, R3, 0x1b, PT ;  /* 0x0000001b0300780c */ /* 0x000fc80003f64270 */
[----:B------:R-:W-:Y:S01]  /*b32d0*/  SEL R5, RZ, 0x4, !P3 ;  /* 0x00000004ff057807 */ /* 0x000fe20005800000 */
[----:B--2---:R-:W-:-:S04]  /*b32e0*/  IMAD.X R15, R15, 0x1, R0, P4 ;  /* 0x000000010f0f7824 */ /* 0x004fc800020e0600 */
[----:B------:R-:W-:Y:S01]  /*b32f0*/  IMAD.MOV.U32 R7, RZ, RZ, R15 ;  /* 0x000000ffff077224 */ /* 0x000fe200078e000f */
[----:B------:R1:W-:Y:S04]  /*b3300*/  STL [R1+0x3b48], R15 ;  /* 0x003b480f01007387 */ /* 0x0003e80000100800 */
[----:B------:R2:W-:Y:S01]  /*b3310*/  LDGSTS.E [R4+0x9e00], [R6.64], P0 ;  /* 0x09e0000006047fae */ /* 0x0005e20008121844 */
[----:B---3--:R-:W-:Y:S02]  /*b3320*/  IMAD.X R11, R11, 0x1, R0, P5 ;  /* 0x000000010b0b7824 */ /* 0x008fe400028e0600 */
[----:B--2---:R-:W-:-:S03]  /*b3330*/  IMAD.MOV.U32 R6, RZ, RZ, R9 ;  /* 0x000000ffff067224 */ /* 0x004fc600078e0009 */
[----:B------:R2:W-:Y:S04]  /*b3340*/  STL [R1+0x4078], R11 ;  /* 0x0040780b01007387 */ /* 0x0005e80000100800 */
[----:B------:R-:W3:Y:S04]  /*b3350*/  LDL.LU R13, [R1+0x3b28] ;  /* 0x003b2800010d7983 */ /* 0x000ee80000300800 */
[----:B------:R-:W3:Y:S01]  /*b3360*/  LDL.LU R9, [R1+0x3b34] ;  /* 0x003b340001097983 */ /* 0x000ee20000300800 */
[----:B------:R-:W-:-:S03]  /*b3370*/  IMAD.MOV.U32 R7, RZ, RZ, R11 ;  /* 0x000000ffff077224 */ /* 0x000fc600078e000b */
[----:B------:R-:W3:Y:S04]  /*b3380*/  LDL.LU R20, [R1+0x3b20] ;  /* 0x003b200001147983 */ /* 0x000ee80000300800 */
[----:B------:R-:W3:Y:S04]  /*b3390*/  LDL.LU R19, [R1+0x3b2c] ;  /* 0x003b2c0001137983 */ /* 0x000ee80000300800 */
[----:B-1----:R-:W3:Y:S04]  /*b33a0*/  LDL.LU R15, [R1+0x3b24] ;  /* 0x003b2400010f7983 */ /* 0x002ee80000300800 */
[----:B--2---:R-:W2:Y:S04]  /*b33b0*/  LDL.LU R11, [R1+0x4074] ;  /* 0x00407400010b7983 */ /* 0x004ea80000300800 */
[----:B------:R1:W-:Y:S01]  /*b33c0*/  LDGSTS.E [R4+0xb800], [R6.64], P1 ;  /* 0x0b80000006047fae */ /* 0x0003e20008921844 */
[----:B----4-:R-:W-:-:S04]  /*b33d0*/  IADD3 R12, P0, R12, R16, RZ ;  /* 0x000000100c0c7210 */ /* 0x010fc80007f1e0ff */
[----:B------:R-:W-:Y:S01]  /*b33e0*/  IADD3.X R18, R18, R0, RZ, P0, !PT ;  /* 0x0000000012127210 */ /* 0x000fe200007fe4ff */
[----:B------:R-:W-:Y:S01]  /*b33f0*/  STL [R1+0x3b4c], R12 ;  /* 0x003b4c0c01007387 */ /* 0x000fe20000100800 */
[-C--:B------:R-:W-:Y:S01]  /*b3400*/  IADD3 R21, P3, R21, R16.reuse, RZ ;  /* 0x0000001015157210 */ /* 0x080fe20007f7e0ff */
[----:B-1----:R-:W-:Y:S01]  /*b3410*/  IMAD.MOV.U32 R6, RZ, RZ, R12 ;  /* 0x000000ffff067224 */ /* 0x002fe200078e000c */
[-C--:B------:R-:W-:Y:S01]  /*b3420*/  IADD3 R14, P4, R14, R16.reuse, RZ ;  /* 0x000000100e0e7210 */ /* 0x080fe20007f9e0ff */
[----:B------:R-:W-:Y:S01]  /*b3430*/  IMAD.MOV.U32 R7, RZ, RZ, R18 ;  /* 0x000000ffff077224 */ /* 0x000fe200078e0012 */
[----:B------:R1:W-:Y:S01]  /*b3440*/  STL [R1+0x3b40], R18 ;  /* 0x003b401201007387 */ /* 0x0003e20000100800 */
[----:B------:R-:W-:Y:S01]  /*b3450*/  IMAD.X R22, R22, 0x1, R0, P3 ;  /* 0x0000000116167824 */ /* 0x000fe200018e0600 */
[----:B------:R-:W-:Y:S02]  /*b3460*/  IADD3 R8, P5, R8, R16, RZ ;  /* 0x0000001008087210 */ /* 0x000fe40007fbe0ff */
[----:B------:R-:W-:Y:S04]  /*b3470*/  STL [R1+0x3b44], R21 ;  /* 0x003b441501007387 */ /* 0x000fe80000100800 */
[----:B------:R-:W-:Y:S04]  /*b3480*/  STL [R1+0x3b3c], R14 ;  /* 0x003b3c0e01007387 */ /* 0x000fe80000100800 */
[----:B-1----:R-:W4:Y:S04]  /*b3490*/  LDL.LU R18, [R1+0x3b18] ;  /* 0x003b180001127983 */ /* 0x002f280000300800 */
[----:B------:R1:W-:Y:S04]  /*b34a0*/  LDGSTS.E [R4+0xba00], [R6.64], P1 ;  /* 0x0ba0000006047fae */ /* 0x0003e80008921844 */
[----:B------:R-:W-:Y:S04]  /*b34b0*/  STL [R1+0x3b38], R22 ;  /* 0x003b381601007387 */ /* 0x000fe80000100800 */
[----:B------:R-:W-:Y:S01]  /*b34c0*/  STL [R1+0x407c], R8 ;  /* 0x00407c0801007387 */ /* 0x000fe20000100800 */
[----:B-1----:R-:W-:Y:S01]  /*b34d0*/  MOV R6, R21 ;  /* 0x0000001500067202 */ /* 0x002fe20000000f00 */
[----:B------:R-:W-:-:S02]  /*b34e0*/  IMAD.MOV.U32 R7, RZ, RZ, R22 ;  /* 0x000000ffff077224 */ /* 0x000fc400078e0016 */
[----:B------:R-:W4:Y:S01]  /*b34f0*/  LDL.LU R12, [R1+0x4068] ;  /* 0x00406800010c7983 */ /* 0x000f220000300800 */
[----:B------:R-:W-:-:S03]  /*b3500*/  IMAD.X R17, R17, 0x1, R0, P4 ;  /* 0x0000000111117824 */ /* 0x000fc600020e0600 */
[----:B------:R1:W-:Y:S04]  /*b3510*/  LDGSTS.E [R4+0xbc00], [R6.64], P1 ;  /* 0x0bc0000006047fae */ /* 0x0003e80008921844 */
[----:B------:R1:W-:Y:S01]  /*b3520*/  STL [R1+0x3b30], R17 ;  /* 0x003b301101007387 */ /* 0x0003e20000100800 */
[----:B------:R-:W-:Y:S02]  /*b3530*/  IMAD.X R10, R10, 0x1, R0, P5 ;  /* 0x000000010a0a7824 */ /* 0x000fe400028e0600 */
[----:B-1----:R-:W-:Y:S02]  /*b3540*/  IMAD.MOV.U32 R7, RZ, RZ, R17 ;  /* 0x000000ffff077224 */ /* 0x002fe400078e0011 */
[----:B------:R-:W-:Y:S01]  /*b3550*/  IMAD.MOV.U32 R6, RZ, RZ, R14 ;  /* 0x000000ffff067224 */ /* 0x000fe200078e000e */
[----:B------:R1:W-:Y:S04]  /*b3560*/  STL [R1+0x4070], R10 ;  /* 0x0040700a01007387 */ /* 0x0003e80000100800 */
[----:B------:R-:W4:Y:S04]  /*b3570*/  LDL.LU R17, [R1+0x3b10] ;  /* 0x003b100001117983 */ /* 0x000f280000300800 */
[----:B------:R-:W4:Y:S04]  /*b3580*/  LDL.LU R14, [R1+0x3b1c] ;  /* 0x003b1c00010e7983 */ /* 0x000f280000300800 */
[----:B------:R-:W4:Y:S04]  /*b3590*/  LDL.LU R22, [R1+0x3b08] ;  /* 0x003b080001167983 */ /* 0x000f280000300800 */
[----:B------:R-:W4:Y:S04]  /*b35a0*/  LDL.LU R21, [R1+0x3b14] ;  /* 0x003b140001157983 */ /* 0x000f280000300800 */
[----:B------:R1:W-:Y:S02]  /*b35b0*/  LDGSTS.E [R4+0xbe00], [R6.64], P1 ;  /* 0x0be0000006047fae */ /* 0x0003e40008921844 */
[----:B-1----:R-:W-:-:S02]  /*b35c0*/  IMAD.MOV.U32 R7, RZ, RZ, R10 ;  /* 0x000000ffff077224 */ /* 0x002fc400078e000a */
[----:B------:R-:W4:Y:S01]  /*b35d0*/  LDL.LU R10, [R1+0x3b0c] ;  /* 0x003b0c00010a7983 */ /* 0x000f220000300800 */
[----:B------:R-:W-:-:S03]  /*b35e0*/  IMAD.MOV.U32 R6, RZ, RZ, R8 ;  /* 0x000000ffff067224 */ /* 0x000fc600078e0008 */
[----:B------:R-:W4:Y:S01]  /*b35f0*/  LDL.LU R8, [R1+0x406c] ;  /* 0x00406c0001087983 */ /* 0x000f220000300800 */
[----:B------:R-:W-:-:S04]  /*b3600*/  SEL R5, R5, RZ, !P2 ;  /* 0x000000ff05057207 */ /* 0x000fc80005000000 */
[----:B------:R-:W-:Y:S02]  /*b3610*/  ISETP.NE.U32.AND P0, PT, R5, RZ, PT ;  /* 0x000000ff0500720c */ /* 0x000fe40003f05070 */
[----:B------:R-:W-:-:S04]  /*b3620*/  ISETP.GT.AND P3, PT, R3, 0x1f, PT ;  /* 0x0000001f0300780c */ /* 0x000fc80003f64270 */
[----:B------:R-:W-:-:S07]  /*b3630*/  SEL R5, RZ, 0x4, !P3 ;  /* 0x00000004ff057807 */ /* 0x000fce0005800000 */
[----:B------:R1:W-:Y:S01]  /*b3640*/  LDGSTS.E [R4+0xd800], [R6.64], P0 ;  /* 0x0d80000006047fae */ /* 0x0003e20008121844 */
[----:B------:R-:W-:Y:S02]  /*b3650*/  SEL R5, R5, RZ, !P2 ;  /* 0x000000ff05057207 */ /* 0x000fe40005000000 */
[----:B---3--:R-:W-:-:S04]  /*b3660*/  IADD3 R9, P1, R9, R16, RZ ;  /* 0x0000001009097210 */ /* 0x008fc80007f3e0ff */
[----:B------:R-:W-:Y:S02]  /*b3670*/  IADD3.X R13, R13, R0, RZ, P1, !PT ;  /* 0x000000000d0d7210 */ /* 0x000fe40000ffe4ff */
[-C--:B------:R-:W-:Y:S01]  /*b3680*/  IADD3 R19, P3, R19, R16.reuse, RZ ;  /* 0x0000001013137210 */ /* 0x080fe20007f7e0ff */
[----:B------:R-:W-:Y:S01]  /*b3690*/  STL [R1+0x3b34], R9 ;  /* 0x003b340901007387 */ /* 0x000fe20000100800 */
[----:B-1----:R-:W-:Y:S01]  /*b36a0*/  IMAD.MOV.U32 R6, RZ, RZ, R9 ;  /* 0x000000ffff067224 */ /* 0x002fe200078e0009 */
[-C--:B------:R-:W-:Y:S01]  /*b36b0*/  IADD3 R15, P4, R15, R16.reuse, RZ ;  /* 0x000000100f0f7210 */ /* 0x080fe20007f9e0ff */
[----:B------:R-:W-:Y:S01]  /*b36c0*/  IMAD.MOV.U32 R7, RZ, RZ, R13 ;  /* 0x000000ffff077224 */ /* 0x000fe200078e000d */
[----:B------:R1:W-:Y:S01]  /*b36d0*/  STL [R1+0x3b28], R13 ;  /* 0x003b280d01007387 */ /* 0x0003e20000100800 */
[----:B------:R-:W-:Y:S01]  /*b36e0*/  IMAD.X R20, R20, 0x1, R0, P3 ;  /* 0x0000000114147824 */ /* 0x000fe200018e0600 */
[----:B--2---:R-:W-:Y:S02]  /*b36f0*/  IADD3 R11, P5, R11, R16, RZ ;  /* 0x000000100b0b7210 */ /* 0x004fe40007fbe0ff */
[----:B------:R-:W-:Y:S04]  /*b3700*/  STL [R1+0x3b2c], R19 ;  /* 0x003b2c1301007387 */ /* 0x000fe80000100800 */
[----:B------:R-:W-:Y:S04]  /*b3710*/  STL [R1+0x3b24], R15 ;  /* 0x003b240f01007387 */ /* 0x000fe80000100800 */
[----:B-1----:R-:W2:Y:S04]  /*b3720*/  LDL.LU R13, [R1+0x3b00] ;  /* 0x003b0000010d7983 */ /* 0x002ea80000300800 */
[----:B------:R1:W-:Y:S04]  /*b3730*/  LDGSTS.E [R4+0xda00], [R6.64], P0 ;  /* 0x0da0000006047fae */ /* 0x0003e80008121844 */
[----:B------:R3:W-:Y:S04]  /*b3740*/  STL [R1+0x3b20], R20 ;  /* 0x003b201401007387 */ /* 0x0007e80000100800 */
[----:B------:R-:W-:Y:S01]  /*b3750*/  STL [R1+0x4074], R11 ;  /* 0x0040740b01007387 */ /* 0x000fe20000100800 */
[----:B-1----:R-:W-:Y:S01]  /*b3760*/  MOV R6, R19 ;  /* 0x0000001300067202 */ /* 0x002fe20000000f00 */
[----:B------:R-:W-:-:S02]  /*b3770*/  IMAD.MOV.U32 R7, RZ, RZ, R20 ;  /* 0x000000ffff077224 */ /* 0x000fc400078e0014 */
[----:B------:R-:W2:Y:S04]  /*b3780*/  LDL.LU R9, [R1+0x4060] ;  /* 0x0040600001097983 */ /* 0x000ea80000300800 */
[----:B------:R1:W-:Y:S01]  /*b3790*/  LDGSTS.E [R4+0xdc00], [R6.64], P0 ;  /* 0x0dc0000006047fae */ /* 0x0003e20008121844 */
[----:B----4-:R-:W-:Y:S01]  /*b37a0*/  IMAD.X R18, R18, 0x1, R0, P4 ;  /* 0x0000000112127824 */ /* 0x010fe200020e0600 */
[----:B------:R-:W-:Y:S01]  /*b37b0*/  ISETP.NE.U32.AND P1, PT, R5, RZ, PT ;  /* 0x000000ff0500720c */ /* 0x000fe20003f25070 */
[----:B-1----:R-:W-:Y:S02]  /*b37c0*/  IMAD.MOV.U32 R6, RZ, RZ, R15 ;  /* 0x000000ffff067224 */ /* 0x002fe400078e000f */
[----:B------:R-:W-:Y:S01]  /*b37d0*/  IMAD.MOV.U32 R7, RZ, RZ, R18 ;  /* 0x000000ffff077224 */ /* 0x000fe200078e0012 */
[----:B------:R-:W-:Y:S01]  /*b37e0*/  ISETP.GT.AND P3, PT, R3, 0x23, PT ;  /* 0x000000230300780c */ /* 0x000fe20003f64270 */
[----:B------:R1:W-:Y:S04]  /*b37f0*/  STL [R1+0x3b18], R18 ;  /* 0x003b181201007387 */ /* 0x0003e80000100800 */
[----:B------:R4:W-:Y:S01]  /*b3800*/  LDGSTS.E [R4+0xde00], [R6.64], P0 ;  /* 0x0de0000006047fae */ /* 0x0009e20008121844 */
[----:B------:R-:W-:Y:S01]  /*b3810*/  IMAD.X R12, R12, 0x1, R0, P5 ;  /* 0x000000010c0c7824 */ /* 0x000fe200028e0600 */
[----:B------:R-:W-:-:S04]  /*b3820*/  SEL R5, RZ, 0x4, !P3 ;  /* 0x00000004ff057807 */ /* 0x000fc80005800000 */
[----:B------:R1:W-:Y:S04]  /*b3830*/  STL [R1+0x4068], R12 ;  /* 0x0040680c01007387 */ /* 0x0003e80000100800 */
[----:B---3--:R-:W4:Y:S02]  /*b3840*/  LDL.LU R20, [R1+0x3af8] ;  /* 0x003af80001147983 */ /* 0x008f240000300800 */
[----:B----4-:R-:W-:Y:S02]  /*b3850*/  IMAD.MOV.U32 R6, RZ, RZ, R11 ;  /* 0x000000ffff067224 */ /* 0x010fe400078e000b */
[----:B------:R-:W4:Y:S01]  /*b3860*/  LDL.LU R19, [R1+0x3b04] ;  /* 0x003b040001137983 */ /* 0x000f220000300800 */
[----:B------:R-:W-:-:S03]  /*b3870*/  IMAD.MOV.U32 R7, RZ, RZ, R12 ;  /* 0x000000ffff077224 */ /* 0x000fc600078e000c */
[----:B-1----:R-:W4:Y:S04]  /*b3880*/  LDL.LU R18, [R1+0x3af0] ;  /* 0x003af00001127983 */ /* 0x002f280000300800 */
[----:B------:R-:W4:Y:S04]  /*b3890*/  LDL.LU R11, [R1+0x3afc] ;  /* 0x003afc00010b7983 */ /* 0x000f280000300800 */
[----:B------:R-:W4:Y:S01]  /*b38a0*/  LDL.LU R15, [R1+0x3af4] ;  /* 0x003af400010f7983 */ /* 0x000f220000300800 */
[----:B------:R-:W-:-:S03]  /*b38b0*/  IADD3 R14, P0, R14, R16, RZ ;  /* 0x000000100e0e7210 */ /* 0x000fc60007f1e0ff */
[----:B------:R-:W4:Y:S01]  /*b38c0*/  LDL.LU R12, [R1+0x4064] ;  /* 0x00406400010c7983 */ /* 0x000f220000300800 */
[----:B------:R-:W-:Y:S02]  /*b38d0*/  IADD3.X R17, R17, R0, RZ, P0, !PT ;  /* 0x0000000011117210 */ /* 0x000fe400007fe4ff */
[-C--:B------:R-:W-:Y:S01]  /*b38e0*/  IADD3 R21, P3, R21, R16.reuse, RZ ;  /* 0x0000001015157210 */ /* 0x080fe20007f7e0ff */
[----:B------:R-:W-:Y:S04]  /*b38f0*/  STL [R1+0x3b1c], R14 ;  /* 0x003b1c0e01007387 */ /* 0x000fe80000100800 */
[----:B------:R-:W-:Y:S01]  /*b3900*/  IMAD.X R22, R22, 0x1, R0, P3 ;  /* 0x0000000116167824 */ /* 0x000fe200018e0600 */
[----:B------:R1:W-:Y:S04]  /*b3910*/  STL [R1+0x3b10], R17 ;  /* 0x003b101101007387 */ /* 0x0003e80000100800 */
[----:B------:R1:W-:Y:S04]  /*b3920*/  LDGSTS.E [R4+0xf800], [R6.64], P1 ;  /* 0x0f80000006047fae */ /* 0x0003e80008921844 */
[----:B------:R-:W-:Y:S01]  /*b3930*/  STL [R1+0x3b14], R21 ;  /* 0x003b141501007387 */ /* 0x000fe20000100800 */
[----:B------:R-:W-:-:S02]  /*b3940*/  IADD3 R10, P4, R10, R16, RZ ;  /* 0x000000100a0a7210 */ /* 0x000fc40007f9e0ff */
[----:B------:R-:W-:Y:S01]  /*b3950*/  IADD3 R8, P5, R8, R16, RZ ;  /* 0x0000001008087210 */ /* 0x000fe20007fbe0ff */
[----:B-1----:R-:W-:Y:S02]  /*b3960*/  IMAD.MOV.U32 R7, RZ, RZ, R17 ;  /* 0x000000ffff077224 */ /* 0x002fe400078e0011 */
[----:B------:R1:W-:Y:S01]  /*b3970*/  STL [R1+0x3b0c], R10 ;  /* 0x003b0c0a01007387 */ /* 0x0003e20000100800 */
[----:B------:R-:W-:-:S03]  /*b3980*/  IMAD.MOV.U32 R6, RZ, RZ, R14 ;  /* 0x000000ffff067224 */ /* 0x000fc600078e000e */
        /* <DEDUP_REMOVED lines=17> */
[----:B------:R-:W-:Y:S02]  /*b3aa0*/  IMAD.X R9, R9, 0x1, R0, P5 ;  /* 0x0000000109097824 */ /* 0x000fe400028e0600 */
[----:B--2---:R-:W-:-:S03]  /*b3ab0*/  IMAD.MOV.U32 R6, RZ, RZ, R8 ;  /* 0x000000ffff067224 */ /* 0x004fc600078e0008 */
[----:B------:R2:W-:Y:S04]  /*b3ac0*/  STL [R1+0x4060], R9 ;  /* 0x0040600901007387 */ /* 0x0005e80000100800 */
[----:B------:R-:W3:Y:S04]  /*b3ad0*/  LDL.LU R10, [R1+0x3ae0] ;  /* 0x003ae000010a7983 */ /* 0x000ee80000300800 */
[----:B------:R-:W3:Y:S04]  /*b3ae0*/  LDL.LU R8, [R1+0x3aec] ;  /* 0x003aec0001087983 */ /* 0x000ee80000300800 */
[----:B------:R-:W3:Y:S01]  /*b3af0*/  LDL.LU R25, [R1+0x3ad8] ;  /* 0x003ad80001197983 */ /* 0x000ee20000300800 */
[----:B------:R-:W-:-:S03]  /*b3b00*/  IMAD.MOV.U32 R7, RZ, RZ, R9 ;  /* 0x000000ffff077224 */ /* 0x000fc600078e0009 */
[----:B-1----:R-:W3:Y:S04]  /*b3b10*/  LDL.LU R13, [R1+0x3ae4] ;  /* 0x003ae400010d7983 */ /* 0x002ee80000300800 */
[----:B--2---:R-:W2:Y:S04]  /*b3b20*/  LDL.LU R9, [R1+0x3adc] ;  /* 0x003adc0001097983 */ /* 0x004ea80000300800 */
[----:B------:R1:W-:Y:S01]  /*b3b30*/  LDGSTS.E [R4+0x11800], [R6.64], P0 ;  /* 0x1180000006047fae */ /* 0x0003e20008121844 */
[----:B----4-:R-:W-:-:S04]  /*b3b40*/  IADD3 R19, P1, R19, R16, RZ ;  /* 0x0000001013137210 */ /* 0x010fc80007f3e0ff */
[----:B------:R-:W-:Y:S02]  /*b3b50*/  IADD3.X R20, R20, R0, RZ, P1, !PT ;  /* 0x0000000014147210 */ /* 0x000fe40000ffe4ff */
[-C--:B------:R-:W-:Y:S01]  /*b3b60*/  IADD3 R11, P3, R11, R16.reuse, RZ ;  /* 0x000000100b0b7210 */ /* 0x080fe20007f7e0ff */
[----:B------:R-:W-:Y:S01]  /*b3b70*/  STL [R1+0x3b04], R19 ;  /* 0x003b041301007387 */ /* 0x000fe20000100800 */
[----:B------:R-:W-:-:S03]  /*b3b80*/  IADD3 R15, P4, R15, R16, RZ ;  /* 0x000000100f0f7210 */ /* 0x000fc60007f9e0ff */
[----:B------:R-:W-:Y:S01]  /*b3b90*/  IMAD.X R18, R18, 0x1, R0, P3 ;  /* 0x0000000112127824 */ /* 0x000fe200018e0600 */
[----:B------:R-:W-:Y:S01]  /*b3ba0*/  STL [R1+0x3af8], R20 ;  /* 0x003af81401007387 */ /* 0x000fe20000100800 */
[----:B-1----:R-:W-:Y:S01]  /*b3bb0*/  IMAD.MOV.U32 R6, RZ, RZ, R19 ;  /* 0x000000ffff067224 */ /* 0x002fe200078e0013 */
[----:B------:R-:W-:Y:S01]  /*b3bc0*/  IADD3 R12, P5, R12, R16, RZ ;  /* 0x000000100c0c7210 */ /* 0x000fe20007fbe0ff */
[----:B------:R-:W-:Y:S01]  /*b3bd0*/  IMAD.MOV.U32 R7, RZ, RZ, R20 ;  /* 0x000000ffff077224 */ /* 0x000fe200078e0014 */
[----:B------:R1:W-:Y:S04]  /*b3be0*/  STL [R1+0x3afc], R11 ;  /* 0x003afc0b01007387 */ /* 0x0003e80000100800 */
[----:B------:R-:W-:Y:S04]  /*b3bf0*/  STL [R1+0x3af4], R15 ;  /* 0x003af40f01007387 */ /* 0x000fe80000100800 */
[----:B------:R-:W2:Y:S04]  /*b3c00*/  LDL.LU R23, [R1+0x405c] ;  /* 0x00405c0001177983 */ /* 0x000ea80000300800 */
[----:B------:R-:W-:Y:S04]  /*b3c10*/  STL [R1+0x3af0], R18 ;  /* 0x003af01201007387 */ /* 0x000fe80000100800 */
[----:B------:R-:W-:Y:S04]  /*b3c20*/  STL [R1+0x4064], R12 ;  /* 0x0040640c01007387 */ /* 0x000fe80000100800 */
[----:B------:R1:W-:Y:S04]  /*b3c30*/  LDGSTS.E [R4+0x11a00], [R6.64], P0 ;  /* 0x11a0000006047fae */ /* 0x0003e80008121844 */
[----:B------:R-:W2:Y:S01]  /*b3c40*/  LDL.LU R21, [R1+0x3ad4] ;  /* 0x003ad40001157983 */ /* 0x000ea20000300800 */
[----:B------:R-:W-:Y:S01]  /*b3c50*/  IMAD.X R17, R17, 0x1, R0, P4 ;  /* 0x0000000111117824 */ /* 0x000fe200020e0600 */
[----:B-1----:R-:W-:-:S02]  /*b3c60*/  MOV R6, R11 ;  /* 0x0000000b00067202 */ /* 0x002fc40000000f00 */
[----:B------:R-:W2:Y:S04]  /*b3c70*/  LDL.LU R11, [R1+0x3ad0] ;  /* 0x003ad000010b7983 */ /* 0x000ea80000300800 */
[----:B------:R1:W-:Y:S01]  /*b3c80*/  STL [R1+0x3ae8], R17 ;  /* 0x003ae81101007387 */ /* 0x0003e20000100800 */
[----:B------:R-:W-:-:S05]  /*b3c90*/  IMAD.X R14, R14, 0x1, R0, P5 ;  /* 0x000000010e0e7824 */ /* 0x000fca00028e0600 */
[----:B------:R1:W-:Y:S04]  /*b3ca0*/  STL [R1+0x4058], R14 ;  /* 0x0040580e01007387 */ /* 0x0003e80000100800 */
[----:B------:R-:W2:Y:S01]  /*b3cb0*/  LDL.LU R24, [R1+0x4050] ;  /* 0x0040500001187983 */ /* 0x000ea20000300800 */
[----:B------:R-:W-:Y:S01]  /*b3cc0*/  IMAD.MOV.U32 R7, RZ, RZ, R18 ;  /* 0x000000ffff077224 */ /* 0x000fe200078e0012 */
[----:B------:R-:W-:Y:S02]  /*b3cd0*/  SEL R5, R5, RZ, !P2 ;  /* 0x000000ff05057207 */ /* 0x000fe40005000000 */
[----:B------:R-:W2:Y:S04]  /*b3ce0*/  LDL.LU R22, [R1+0x3ac8] ;  /* 0x003ac80001167983 */ /* 0x000ea80000300800 */
[----:B------:R1:W-:Y:S01]  /*b3cf0*/  LDGSTS.E [R4+0x11c00], [R6.64], P0 ;  /* 0x11c0000006047fae */ /* 0x0003e20008121844 */
[----:B------:R-:W-:-:S03]  /*b3d00*/  ISETP.GT.AND P3, PT, R3, 0x2b, PT ;  /* 0x0000002b0300780c */ /* 0x000fc60003f64270 */
[----:B------:R-:W2:Y:S01]  /*b3d10*/  LDL.LU R20, [R1+0x3ac0] ;  /* 0x003ac00001147983 */ /* 0x000ea20000300800 */
[----:B------:R-:W-:-:S03]  /*b3d20*/  ISETP.NE.U32.AND P1, PT, R5, RZ, PT ;  /* 0x000000ff0500720c */ /* 0x000fc60003f25070 */
[----:B------:R-:W2:Y:S01]  /*b3d30*/  LDL.LU R19, [R1+0x3acc] ;  /* 0x003acc0001137983 */ /* 0x000ea20000300800 */
[----:B-1----:R-:W-:Y:S02]  /*b3d40*/  IMAD.MOV.U32 R6, RZ, RZ, R15 ;  /* 0x000000ffff067224 */ /* 0x002fe400078e000f */
[----:B------:R-:W-:Y:S01]  /*b3d50*/  IMAD.MOV.U32 R7, RZ, RZ, R17 ;  /* 0x000000ffff077224 */ /* 0x000fe200078e0011 */
[----:B------:R-:W-:Y:S01]  /*b3d60*/  SEL R5, RZ, 0x4, !P3 ;  /* 0x00000004ff057807 */ /* 0x000fe20005800000 */
[----:B------:R-:W2:Y:S04]  /*b3d70*/  LDL.LU R17, [R1+0x3ac4] ;  /* 0x003ac40001117983 */ /* 0x000ea80000300800 */
[----:B------:R1:W-:Y:S02]  /*b3d80*/  LDGSTS.E [R4+0x11e00], [R6.64], P0 ;  /* 0x11e0000006047fae */ /* 0x0003e40008121844 */
[----:B-1----:R-:W-:-:S02]  /*b3d90*/  IMAD.MOV.U32 R7, RZ, RZ, R14 ;  /* 0x000000ffff077224 */ /* 0x002fc400078e000e */
[----:B------:R-:W2:Y:S01]  /*b3da0*/  LDL.LU R14, [R1+0x4054] ;  /* 0x00405400010e7983 */ /* 0x000ea20000300800 */
[----:B------:R-:W-:-:S05]  /*b3db0*/  IMAD.MOV.U32 R6, RZ, RZ, R12 ;  /* 0x000000ffff067224 */ /* 0x000fca00078e000c */
[----:B------:R1:W-:Y:S01]  /*b3dc0*/  LDGSTS.E [R4+0x13800], [R6.64], P1 ;  /* 0x1380000006047fae */ /* 0x0003e20008921844 */
[----:B---3--:R-:W-:-:S04]  /*b3dd0*/  IADD3 R8, P0, R8, R16, RZ ;  /* 0x0000001008087210 */ /* 0x008fc80007f1e0ff */
[----:B------:R-:W-:Y:S01]  /*b3de0*/  IADD3.X R10, R10, R0, RZ, P0, !PT ;  /* 0x000000000a0a7210 */ /* 0x000fe200007fe4ff */
[----:B------:R-:W-:Y:S01]  /*b3df0*/  STL [R1+0x3aec], R8 ;  /* 0x003aec0801007387 */ /* 0x000fe20000100800 */
[----:B------:R-:W-:-:S03]  /*b3e00*/  IADD3 R13, P3, R13, R16, RZ ;  /* 0x000000100d0d7210 */ /* 0x000fc60007f7e0ff */
[----:B------:R3:W-:Y:S01]  /*b3e10*/  STL [R1+0x3ae0], R10 ;  /* 0x003ae00a01007387 */ /* 0x0007e20000100800 */
[----:B--2---:R-:W-:-:S03]  /*b3e20*/  IADD3 R9, P4, R9, R16, RZ ;  /* 0x0000001009097210 */ /* 0x004fc60007f9e0ff */
[----:B------:R2:W-:Y:S01]  /*b3e30*/  STL [R1+0x3ae4], R13 ;  /* 0x003ae40d01007387 */ /* 0x0005e20000100800 */
[----:B------:R-:W-:-:S03]  /*b3e40*/  IMAD.X R25, R25, 0x1, R0, P3 ;  /* 0x0000000119197824 */ /* 0x000fc600018e0600 */
[----:B------:R-:W4:Y:S01]  /*b3e50*/  LDL.LU R18, [R1+0x3ab8] ;  /* 0x003ab80001127983 */ /* 0x000f220000300800 */
[----:B-1----:R-:W-:Y:S02]  /*b3e60*/  IMAD.MOV.U32 R6, RZ, RZ, R8 ;  /* 0x000000ffff067224 */ /* 0x002fe400078e0008 */
[----:B------:R-:W-:Y:S01]  /*b3e70*/  IMAD.MOV.U32 R7, RZ, RZ, R10 ;  /* 0x000000ffff077224 */ /* 0x000fe200078e000a */
[----:B------:R-:W-:Y:S04]  /*b3e80*/  STL [R1+0x3adc], R9 ;  /* 0x003adc0901007387 */ /* 0x000fe80000100800 */
[----:B------:R-:W-:Y:S04]  /*b3e90*/  STL [R1+0x3ad8], R25 ;  /* 0x003ad81901007387 */ /* 0x000fe80000100800 */
[----:B------:R-:W4:Y:S04]  /*b3ea0*/  LDL.LU R15, [R1+0x4048] ;  /* 0x00404800010f7983 */ /* 0x000f280000300800 */
[----:B------:R-:W4:Y:S04]  /*b3eb0*/  LDL.LU R12, [R1+0x3abc] ;  /* 0x003abc00010c7983 */ /* 0x000f280000300800 */
[----:B---3--:R-:W3:Y:S04]  /*b3ec0*/  LDL.LU R10, [R1+0x3ab4] ;  /* 0x003ab400010a7983 */ /* 0x008ee80000300800 */
[----:B------:R1:W-:Y:S04]  /*b3ed0*/  LDGSTS.E [R4+0x13a00], [R6.64], P1 ;  /* 0x13a0000006047fae */ /* 0x0003e80008921844 */
[----:B------:R-:W3:Y:S01]  /*b3ee0*/  LDL.LU R8, [R1+0x3aac] ;  /* 0x003aac0001087983 */ /* 0x000ee20000300800 */
[----:B--2---:R-:W-:Y:S01]  /*b3ef0*/  IADD3 R23, P3, R23, R16, RZ ;  /* 0x0000001017177210 */ /* 0x004fe20007f7e0ff */
[----:B-1----:R-:W-:Y:S01]  /*b3f00*/  IMAD.MOV.U32 R6, RZ, RZ, R13 ;  /* 0x000000ffff067224 */ /* 0x002fe200078e000d */
[----:B------:R-:W-:-:S03]  /*b3f10*/  MOV R7, R25 ;  /* 0x0000001900077202 */ /* 0x000fc60000000f00 */
[----:B------:R-:W-:Y:S04]  /*b3f20*/  STL [R1+0x405c], R23 ;  /* 0x00405c1701007387 */ /* 0x000fe80000100800 */
[----:B------:R-:W2:Y:S04]  /*b3f30*/  LDL.LU R13, [R1+0x3ab0] ;  /* 0x003ab000010d7983 */ /* 0x000ea80000300800 */
[----:B------:R1:W-:Y:S01]  /*b3f40*/  LDGSTS.E [R4+0x13c00], [R6.64], P1 ;  /* 0x13c0000006047fae */ /* 0x0003e20008921844 */
[----:B------:R-:W-:Y:S01]  /*b3f50*/  IADD3 R21, P5, R21, R16, RZ ;  /* 0x0000001015157210 */ /* 0x000fe20007fbe0ff */
[----:B------:R-:W-:-:S02]  /*b3f60*/  IMAD.X R11, R11, 0x1, R0, P4 ;  /* 0x000000010b0b7824 */ /* 0x000fc400020e0600 */
[----:B-1----:R-:W-:Y:S02]  /*b3f70*/  IMAD.MOV.U32 R6, RZ, RZ, R9 ;  /* 0x000000ffff067224 */ /* 0x002fe400078e0009 */
[----:B------:R-:W-:Y:S01]  /*b3f80*/  IMAD.MOV.U32 R7, RZ, RZ, R11 ;  /* 0x000000ffff077224 */ /* 0x000fe200078e000b */
[----:B------:R1:W-:Y:S04]  /*b3f90*/  STL [R1+0x3ad0], R11 ;  /* 0x003ad00b01007387 */ /* 0x0003e80000100800 */
[----:B------:R-:W-:Y:S01]  /*b3fa0*/  STL [R1+0x3ad4], R21 ;  /* 0x003ad41501007387 */ /* 0x000fe20000100800 */
[----:B------:R-:W-:-:S03]  /*b3fb0*/  SEL R5, R5, RZ, !P2 ;  /* 0x000000ff05057207 */ /* 0x000fc60005000000 */
[----:B------:R1:W-:Y:S04]  /*b3fc0*/  LDGSTS.E [R4+0x13e00], [R6.64], P1 ;  /* 0x13e0000006047fae */ /* 0x0003e80008921844 */
[----:B-1----:R-:W2:Y:S01]  /*b3fd0*/  LDL.LU R11, [R1+0x3aa8] ;  /* 0x003aa800010b7983 */ /* 0x002ea20000300800 */
[----:B------:R-:W-:-:S05]  /*b3fe0*/  IMAD.X R24, R24, 0x1, R0, P3 ;  /* 0x0000000118187824 */ /* 0x000fca00018e0600 */
[----:B------:R-:W-:Y:S04]  /*b3ff0*/  STL [R1+0x4050], R24 ;  /* 0x0040501801007387 */ /* 0x000fe80000100800 */
[----:B------:R-:W2:Y:S01]  /*b4000*/  LDL.LU R9, [R1+0x3aa0] ;  /* 0x003aa00001097983 */ /* 0x000ea20000300800 */
[----:B------:R-:W-:Y:S02]  /*b4010*/  ISETP.NE.U32.AND P0, PT, R5, RZ, PT ;  /* 0x000000ff0500720c */ /* 0x000fe40003f05070 */
[----:B------:R-:W-:Y:S01]  /*b4020*/  ISETP.GT.AND P1, PT, R3, 0x2f, PT ;  /* 0x0000002f0300780c */ /* 0x000fe20003f24270 */
[----:B------:R-:W-:Y:S01]  /*b4030*/  IMAD.MOV.U32 R6, RZ, RZ, R23 ;  /* 0x000000ffff067224 */ /* 0x000fe200078e0017 */
[----:B------:R-:W-:Y:S01]  /*b4040*/  MOV R7, R24 ;  /* 0x0000001800077202 */ /* 0x000fe20000000f00 */
[----:B------:R-:W-:Y:S01]  /*b4050*/  IMAD.X R22, R22, 0x1, R0, P5 ;  /* 0x0000000116167824 */ /* 0x000fe200028e0600 */
[----:B------:R-:W-:-:S02]  /*b4060*/  SEL R5, RZ, 0x4, !P1 ;  /* 0x00000004ff057807 */ /* 0x000fc40004800000 */
[----:B------:R-:W-:-:S05]  /*b4070*/  IADD3 R19, P1, R19, R16, RZ ;  /* 0x0000001013137210 */ /* 0x000fca0007f3e0ff */
[----:B------:R1:W-:Y:S01]  /*b4080*/  LDGSTS.E [R4+0x15800], [R6.64], P0 ;  /* 0x1580000006047fae */ /* 0x0003e20008121844 */
[----:B------:R-:W-:Y:S01]  /*b4090*/  IMAD.X R20, R20, 0x1, R0, P1 ;  /* 0x0000000114147824 */ /* 0x000fe200008e0600 */
[----:B------:R-:W-:Y:S01]  /*b40a0*/  IADD3 R17, P3, R17, R16, RZ ;  /* 0x0000001011117210 */ /* 0x000fe20007f7e0ff */
[----:B-1----:R-:W-:Y:S02]  /*b40b0*/  IMAD.MOV.U32 R6, RZ, RZ, R21 ;  /* 0x000000ffff067224 */ /* 0x002fe400078e0015 */
[----:B------:R-:W-:-:S05]  /*b40c0*/  IMAD.MOV.U32 R7, RZ, RZ, R22 ;  /* 0x000000ffff077224 */ /* 0x000fca00078e0016 */
[----:B------:R1:W-:Y:S01]  /*b40d0*/  LDGSTS.E [R4+0x15a00], [R6.64], P0 ;  /* 0x15a0000006047fae */ /* 0x0003e20008121844 */
[----:B------:R-:W-:Y:S01]  /*b40e0*/  IADD3 R14, P4, R14, R16, RZ ;  /* 0x000000100e0e7210 */ /* 0x000fe20007f9e0ff */
[----:B-1----:R-:W-:Y:S01]  /*b40f0*/  IMAD.MOV.U32 R6, RZ, RZ, R19 ;  /* 0x000000ffff067224 */ /* 0x002fe200078e0013 */
[----:B------:R-:W-:Y:S01]  /*b4100*/  MOV R7, R20 ;  /* 0x0000001400077202 */ /* 0x000fe20000000f00 */
[----:B------:R-:W-:Y:S04]  /*b4110*/  STL [R1+0x3ac8], R22 ;  /* 0x003ac81601007387 */ /* 0x000fe80000100800 */
[----:B------:R1:W-:Y:S04]  /*b4120*/  LDGSTS.E [R4+0x15c00], [R6.64], P0 ;  /* 0x15c0000006047fae */ /* 0x0003e80008121844 */
[----:B------:R-:W-:Y:S01]  /*b4130*/  STL [R1+0x3acc], R19 ;  /* 0x003acc1301007387 */ /* 0x000fe20000100800 */
[----:B-1----:R-:W-:-:S03]  /*b4140*/  IMAD.MOV.U32 R6, RZ, RZ, R17 ;  /* 0x000000ffff067224 */ /* 0x002fc600078e0011 */
[----:B------:R1:W-:Y:S01]  /*b4150*/  STL [R1+0x3ac0], R20 ;  /* 0x003ac01401007387 */ /* 0x0003e20000100800 */
[----:B------:R-:W-:-:S03]  /*b4160*/  SEL R5, R5, RZ, !P2 ;  /* 0x000000ff05057207 */ /* 0x000fc60005000000 */
[----:B------:R-:W-:Y:S04]  /*b4170*/  STL [R1+0x3ac4], R17 ;  /* 0x003ac41101007387 */ /* 0x000fe80000100800 */
[----:B------:R-:W-:Y:S01]  /*b4180*/  STL [R1+0x4054], R14 ;  /* 0x0040540e01007387 */ /* 0x000fe20000100800 */
[----:B------:R-:W-:Y:S01]  /*b4190*/  ISETP.NE.U32.AND P1, PT, R5, RZ, PT ;  /* 0x000000ff0500720c */ /* 0x000fe20003f25070 */
[----:B----4-:R-:W-:-:S04]  /*b41a0*/  IMAD.X R18, R18, 0x1, R0, P3 ;  /* 0x0000000112127824 */ /* 0x010fc800018e0600 */
[----:B------:R-:W-:Y:S01]  /*b41b0*/  IMAD.MOV.U32 R7, RZ, RZ, R18 ;  /* 0x000000ffff077224 */ /* 0x000fe200078e0012 */
[----:B------:R-:W-:Y:S04]  /*b41c0*/  STL [R1+0x3ab8], R18 ;  /* 0x003ab81201007387 */ /* 0x000fe80000100800 */
[----:B------:R4:W-:Y:S01]  /*b41d0*/  LDGSTS.E [R4+0x15e00], [R6.64], P0 ;  /* 0x15e0000006047fae */ /* 0x0009e20008121844 */
[----:B------:R-:W-:Y:S01]  /*b41e0*/  IMAD.X R15, R15, 0x1, R0, P4 ;  /* 0x000000010f0f7824 */ /* 0x000fe200020e0600 */
[-C--:B------:R-:W-:Y:S02]  /*b41f0*/  IADD3 R12, P3, R12, R16.reuse, RZ ;  /* 0x000000100c0c7210 */ /* 0x080fe40007f7e0ff */
[----:B---3--:R-:W-:-:S03]  /*b4200*/  IADD3 R10, P0, R10, R16, RZ ;  /* 0x000000100a0a7210 */ /* 0x008fc60007f1e0ff */
[----:B------:R-:W-:Y:S04]  /*b4210*/  STL [R1+0x3abc], R12 ;  /* 0x003abc0c01007387 */ /* 0x000fe80000100800 */
[----:B------:R2:W-:Y:S01]  /*b4220*/  STL [R1+0x4048], R15 ;  /* 0x0040480f01007387 */ /* 0x0005e20000100800 */
[----:B------:R-:W-:-:S03]  /*b4230*/  IADD3 R8, P4, R8, R16, RZ ;  /* 0x0000001008087210 */ /* 0x000fc60007f9e0ff */
[----:B------:R-:W-:Y:S04]  /*b4240*/  STL [R1+0x3ab4], R10 ;  /* 0x003ab40a01007387 */ /* 0x000fe80000100800 */
[----:B------:R-:W3:Y:S01]  /*b4250*/  LDL.LU.64 R28, [R1+0x3a30] ;  /* 0x003a3000011c7983 */ /* 0x000ee20000300a00 */
[----:B----4-:R-:W-:Y:S01]  /*b4260*/  IMAD.MOV.U32 R6, RZ, RZ, R14 ;  /* 0x000000ffff067224 */ /* 0x010fe200078e000e */
[----:B------:R-:W-:-:S05]  /*b4270*/  MOV R7, R15 ;  /* 0x0000000f00077202 */ /* 0x000fca0000000f00 */
[----:B------:R4:W-:Y:S01]  /*b4280*/  LDGSTS.E [R4+0x17800], [R6.64], P1 ;  /* 0x1780000006047fae */ /* 0x0009e20008921844 */
[----:B--2---:R-:W-:-:S05]  /*b4290*/  IMAD.X R13, R13, 0x1, R0, P3 ;  /* 0x000000010d0d7824 */ /* 0x004fca00018e0600 */
[----:B------:R2:W-:Y:S04]  /*b42a0*/  STL [R1+0x3ab0], R13 ;  /* 0x003ab00d01007387 */ /* 0x0005e80000100800 */
[----:B------:R-:W-:Y:S04]  /*b42b0*/  STL [R1+0x3aac], R8 ;  /* 0x003aac0801007387 */ /* 0x000fe80000100800 */
[----:B------:R-:W3:Y:S04]  /*b42c0*/  LDL.LU.64 R26, [R1+0x3a28] ;  /* 0x003a2800011a7983 */ /* 0x000ee80000300a00 */
[----:B-1----:R-:W3:Y:S01]  /*b42d0*/  LDL.LU.64 R20, [R1+0x3a20] ;  /* 0x003a200001147983 */ /* 0x002ee20000300a00 */
[----:B----4-:R-:W-:-:S02]  /*b42e0*/  IMAD.MOV.U32 R6, RZ, RZ, R12 ;  /* 0x000000ffff067224 */ /* 0x010fc400078e000c */
[----:B------:R-:W-:-:S05]  /*b42f0*/  IMAD.MOV.U32 R7, RZ, RZ, R13 ;  /* 0x000000ffff077224 */ /* 0x000fca00078e000d */
[----:B------:R1:W-:Y:S01]  /*b4300*/  LDGSTS.E [R4+0x17a00], [R6.64], P1 ;  /* 0x17a0000006047fae */ /* 0x0003e20008921844 */
[----:B------:R-:W-:-:S05]  /*b4310*/  IMAD.X R11, R11, 0x1, R0, P0 ;  /* 0x000000010b0b7824 */ /* 0x000fca00000e0600 */
[----:B------:R4:W-:Y:S01]  /*b4320*/  STL [R1+0x3aa8], R11 ;  /* 0x003aa80b01007387 */ /* 0x0009e20000100800 */
[----:B------:R-:W-:-:S05]  /*b4330*/  IMAD.X R9, R9, 0x1, R0, P4 ;  /* 0x0000000109097824 */ /* 0x000fca00020e0600 */
[----:B------:R1:W-:Y:S04]  /*b4340*/  STL [R1+0x3aa0], R9 ;  /* 0x003aa00901007387 */ /* 0x0003e80000100800 */
[----:B------:R-:W3:Y:S04]  /*b4350*/  LDL.LU.64 R14, [R1+0x3a18] ;  /* 0x003a1800010e7983 */ /* 0x000ee80000300a00 */
[----:B------:R-:W3:Y:S04]  /*b4360*/  LDL.LU.64 R18, [R1+0x3a10] ;  /* 0x003a100001127983 */ /* 0x000ee80000300a00 */
[----:B--2---:R-:W2:Y:S04]  /*b4370*/  LDL.LU.64 R12, [R1+0x3a08] ;  /* 0x003a0800010c7983 */ /* 0x004ea80000300a00 */
[----:B------:R-:W2:Y:S04]  /*b4380*/  LDL.LU.64 R24, [R1+0x3a00] ;  /* 0x003a000001187983 */ /* 0x000ea80000300a00 */
[----:B------:R-:W2:Y:S04]  /*b4390*/  LDL.LU.64 R30, [R1+0x39f8] ;  /* 0x0039f800011e7983 */ /* 0x000ea80000300a00 */
[----:B------:R-:W2:Y:S01]  /*b43a0*/  LDL.LU.64 R16, [R1+0x39f0] ;  /* 0x0039f00001107983 */ /* 0x000ea20000300a00 */
[----:B-1----:R-:W-:Y:S01]  /*b43b0*/  IMAD.MOV.U32 R6, RZ, RZ, R10 ;  /* 0x000000ffff067224 */ /* 0x002fe200078e000a */
[----:B------:R-:W-:-:S02]  /*b43c0*/  MOV R7, R11 ;  /* 0x0000000b00077202 */ /* 0x000fc40000000f00 */
[----:B------:R-:W2:Y:S04]  /*b43d0*/  LDL.LU.64 R22, [R1+0x39e8] ;  /* 0x0039e80001167983 */ /* 0x000ea80000300a00 */
[----:B------:R1:W-:Y:S04]  /*b43e0*/  LDGSTS.E [R4+0x17c00], [R6.64], P1 ;  /* 0x17c0000006047fae */ /* 0x0003e80008921844 */
[----:B----4-:R-:W4:Y:S01]  /*b43f0*/  LDL.LU.64 R10, [R1+0x39e0] ;  /* 0x0039e000010a7983 */ /* 0x010f220000300a00 */
[----:B-1----:R-:W-:Y:S02]  /*b4400*/  IMAD.MOV.U32 R6, RZ, RZ, R8 ;  /* 0x000000ffff067224 */ /* 0x002fe400078e0008 */
[----:B------:R-:W-:-:S05]  /*b4410*/  IMAD.MOV.U32 R7, RZ, RZ, R9 ;  /* 0x000000ffff077224 */ /* 0x000fca00078e0009 */
[----:B------:R1:W-:Y:S04]  /*b4420*/  LDGSTS.E [R4+0x17e00], [R6.64], P1 ;  /* 0x17e0000006047fae */ /* 0x0003e80008921844 */
[----:B-1----:R-:W4:Y:S01]  /*b4430*/  LDL.LU.64 R6, [R1+0x39d8] ;  /* 0x0039d80001067983 */ /* 0x002f220000300a00 */
[----:B------:R-:W-:Y:S01]  /*b4440*/  ISETP.GT.AND P0, PT, R3, 0x33, PT ;  /* 0x000000330300780c */ /* 0x000fe20003f04270 */
[----:B------:R-:W-:-:S03]  /*b4450*/  IMAD.MOV.U32 R8, RZ, RZ, c[0x0][0x18c] ;  /* 0x00006300ff087624 */ /* 0x000fc600078e00ff */
[----:B------:R-:W-:Y:S01]  /*b4460*/  SEL R5, RZ, 0x4, !P0 ;  /* 0x00000004ff057807 */ /* 0x000fe20004000000 */
[----:B------:R-:W-:Y:S01]  /*b4470*/  IMAD.SHL.U32 R8, R8, 0x40, RZ ;  /* 0x0000004008087824 */ /* 0x000fe200078e00ff */
[----:B------:R-:W-:Y:S02]  /*b4480*/  ISETP.GT.AND P5, PT, R3, 0x37, PT ;  /* 0x000000370300780c */ /* 0x000fe40003fa4270 */
[----:B------:R-:W-:Y:S01]  /*b4490*/  SEL R5, R5, RZ, !P2 ;  /* 0x000000ff05057207 */ /* 0x000fe20005000000 */
[----:B------:R-:W-:-:S03]  /*b44a0*/  IMAD.SHL.U32 R8, R8, 0x4, RZ ;  /* 0x0000000408087824 */ /* 0x000fc600078e00ff */
[----:B------:R-:W-:Y:S02]  /*b44b0*/  ISETP.NE.U32.AND P1, PT, R5, RZ, PT ;  /* 0x000000ff0500720c */ /* 0x000fe40003f25070 */
[----:B------:R-:W-:Y:S02]  /*b44c0*/  SEL R5, RZ, 0x4, !P5 ;  /* 0x00000004ff057807 */ /* 0x000fe40006800000 */
[----:B---3--:R-:W-:-:S04]  /*b44d0*/  IADD3 R127, P6, R28, R8, RZ ;  /* 0x000000081c7f7210 */ /* 0x008fc80007fde0ff */
[----:B------:R-:W-:Y:S02]  /*b44e0*/  IADD3.X R32, R29, R2, RZ, P6, !PT ;  /* 0x000000021d207210 */ /* 0x000fe400037fe4ff */
[----:B------:R-:W3:Y:S01]  /*b44f0*/  LDL.LU.64 R28, [R1+0x39d0] ;  /* 0x0039d000011c7983 */ /* 0x000ee20000300a00 */
[-C--:B------:R-:W-:Y:S02]  /*b4500*/  IADD3 R36, P5, R26, R8.reuse, RZ ;  /* 0x000000081a247210 */ /* 0x080fe40007fbe0ff */
[----:B------:R-:W-:-:S03]  /*b4510*/  IADD3 R38, P6, R20, R8, RZ ;  /* 0x0000000814267210 */ /* 0x000fc60007fde0ff */
[--C-:B------:R-:W-:Y:S02]  /*b4520*/  IMAD.X R33, R27, 0x1, R2.reuse, P5 ;  /* 0x000000011b217824 */ /* 0x100fe400028e0602 */
[----:B------:R-:W3:Y:S01]  /*b4530*/  LDL.LU.64 R26, [R1+0x39c8] ;  /* 0x0039c800011a7983 */ /* 0x000ee20000300a00 */
[----:B------:R-:W-:-:S03]  /*b4540*/  IMAD.X R37, R21, 0x1, R2, P6 ;  /* 0x0000000115257824 */ /* 0x000fc600030e0602 */
[----:B------:R-:W3:Y:S01]  /*b4550*/  LDL.LU.64 R20, [R1+0x39c0] ;  /* 0x0039c00001147983 */ /* 0x000ee20000300a00 */
[-C--:B------:R-:W-:Y:S02]  /*b4560*/  IADD3 R40, P5, R14, R8.reuse, RZ ;  /* 0x000000080e287210 */ /* 0x080fe40007fbe0ff */
[----:B------:R-:W-:-:S03]  /*b4570*/  IADD3 R42, P6, R18, R8, RZ ;  /* 0x00000008122a7210 */ /* 0x000fc60007fde0ff */
[--C-:B------:R-:W-:Y:S02]  /*b4580*/  IMAD.X R39, R15, 0x1, R2.reuse, P5 ;  /* 0x000000010f277824 */ /* 0x100fe400028e0602 */
[----:B------:R-:W3:Y:S01]  /*b4590*/  LDL.LU.64 R14, [R1+0x39b8] ;  /* 0x0039b800010e7983 */ /* 0x000ee20000300a00 */
[-C--:B--2---:R-:W-:Y:S01]  /*b45a0*/  IADD3 R44, P5, R12, R8.reuse, RZ ;  /* 0x000000080c2c7210 */ /* 0x084fe20007fbe0ff */
[--C-:B------:R-:W-:Y:S02]  /*b45b0*/  IMAD.X R41, R19, 0x1, R2.reuse, P6 ;  /* 0x0000000113297824 */ /* 0x100fe400030e0602 */
[----:B------:R-:W2:Y:S01]  /*b45c0*/  LDL.LU.64 R18, [R1+0x39b0] ;  /* 0x0039b00001127983 */ /* 0x000ea20000300a00 */
[-C--:B------:R-:W-:Y:S01]  /*b45d0*/  IADD3 R46, P6, R24, R8.reuse, RZ ;  /* 0x00000008182e7210 */ /* 0x080fe20007fde0ff */
[----:B------:R-:W-:Y:S02]  /*b45e0*/  IMAD.X R43, R13, 0x1, R2, P5 ;  /* 0x000000010d2b7824 */ /* 0x000fe400028e0602 */
[----:B------:R-:W2:Y:S01]  /*b45f0*/  LDL.LU.64 R12, [R1+0x39a8] ;  /* 0x0039a800010c7983 */ /* 0x000ea20000300a00 */
[----:B------:R-:W-:-:S02]  /*b4600*/  IADD3 R48, P5, R30, R8, RZ ;  /* 0x000000081e307210 */ /* 0x000fc40007fbe0ff */
[----:B------:R-:W-:Y:S02]  /*b4610*/  IADD3.X R45, R25, R2, RZ, P6, !PT ;  /* 0x00000002192d7210 */ /* 0x000fe400037fe4ff */
[----:B------:R-:W-:Y:S01]  /*b4620*/  IADD3 R50, P6, R16, R8, RZ ;  /* 0x0000000810327210 */ /* 0x000fe20007fde0ff */
[----:B------:R-:W2:Y:S01]  /*b4630*/  LDL.LU.64 R24, [R1+0x39a0] ;  /* 0x0039a00001187983 */ /* 0x000ea20000300a00 */
[----:B------:R-:W-:-:S03]  /*b4640*/  IMAD.X R47, R31, 0x1, R2, P5 ;  /* 0x000000011f2f7824 */ /* 0x000fc600028e0602 */
[----:B------:R-:W2:Y:S01]  /*b4650*/  LDL.LU.64 R30, [R1+0x3998] ;  /* 0x00399800011e7983 */ /* 0x000ea20000300a00 */
[----:B------:R-:W-:-:S03]  /*b4660*/  IMAD.X R49, R17, 0x1, R2, P6 ;  /* 0x0000000111317824 */ /* 0x000fc600030e0602 */
[----:B------:R-:W2:Y:S01]  /*b4670*/  LDL.LU.64 R16, [R1+0x3990] ;  /* 0x0039900001107983 */ /* 0x000ea20000300a00 */
[-C--:B------:R-:W-:Y:S02]  /*b4680*/  IADD3 R52, P5, R22, R8.reuse, RZ ;  /* 0x0000000816347210 */ /* 0x080fe40007fbe0ff */
[----:B----4-:R-:W-:-:S03]  /*b4690*/  IADD3 R54, P6, R10, R8, RZ ;  /* 0x000000080a367210 */ /* 0x010fc60007fde0ff */
[--C-:B------:R-:W-:Y:S02]  /*b46a0*/  IMAD.X R51, R23, 0x1, R2.reuse, P5 ;  /* 0x0000000117337824 */ /* 0x100fe400028e0602 */
[----:B------:R-:W4:Y:S01]  /*b46b0*/  LDL.LU.64 R22, [R1+0x3988] ;  /* 0x0039880001167983 */ /* 0x000f220000300a00 */
[----:B------:R-:W-:-:S03]  /*b46c0*/  IMAD.X R53, R11, 0x1, R2, P6 ;  /* 0x000000010b357824 */ /* 0x000fc600030e0602 */
[----:B------:R-:W4:Y:S01]  /*b46d0*/  LDL.LU.64 R10, [R1+0x3980] ;  /* 0x00398000010a7983 */ /* 0x000f220000300a00 */
[----:B------:R-:W-:-:S05]  /*b46e0*/  IADD3 R56, P5, R6, R8, RZ ;  /* 0x0000000806387210 */ /* 0x000fca0007fbe0ff */
[----:B------:R-:W-:Y:S02]  /*b46f0*/  IMAD.X R55, R7, 0x1, R2, P5 ;  /* 0x0000000107377824 */ /* 0x000fe400028e0602 */
[----:B------:R-:W4:Y:S01]  /*b4700*/  LDL.LU.64 R6, [R1+0x3978] ;  /* 0x0039780001067983 */ /* 0x000f220000300a00 */
        /* <DEDUP_REMOVED lines=10> */
[----:B--2---:R-:W-:-:S03]  /*b47b0*/  IADD3 R66, P6, R18, R8, RZ ;  /* 0x0000000812427210 */ /* 0x004fc60007fde0ff */
[--C-:B------:R-:W-:Y:S02]  /*b47c0*/  IMAD.X R63, R15, 0x1, R2.reuse, P5 ;  /* 0x000000010f3f7824 */ /* 0x100fe400028e0602 */
[----:B------:R-:W2:Y:S01]  /*b47d0*/  LDL.LU.64 R14, [R1+0x3958] ;  /* 0x00395800010e7983 */ /* 0x000ea20000300a00 */
[-C--:B------:R-:W-:Y:S01]  /*b47e0*/  IADD3 R68, P5, R12, R8.reuse, RZ ;  /* 0x000000080c447210 */ /* 0x080fe20007fbe0ff */
[--C-:B------:R-:W-:Y:S02]  /*b47f0*/  IMAD.X R65, R19, 0x1, R2.reuse, P6 ;  /* 0x0000000113417824 */ /* 0x100fe400030e0602 */
[----:B------:R-:W2:Y:S02]  /*b4800*/  LDL.LU.64 R18, [R1+0x3950] ;  /* 0x0039500001127983 */ /* 0x000ea40000300a00 */
[----:B------:R-:W-:Y:S01]  /*b4810*/  IMAD.X R67, R13, 0x1, R2, P5 ;  /* 0x000000010d437824 */ /* 0x000fe200028e0602 */
[----:B------:R-:W-:Y:S01]  /*b4820*/  IADD3 R70, P6, R24, R8, RZ ;  /* 0x0000000818467210 */ /* 0x000fe20007fde0ff */
[----:B------:R-:W2:Y:S03]  /*b4830*/  LDL.LU.64 R12, [R1+0x3948] ;  /* 0x00394800010c7983 */ /* 0x000ea60000300a00 */
[----:B------:R-:W-:-:S02]  /*b4840*/  IADD3.X R69, R25, R2, RZ, P6, !PT ;  /* 0x0000000219457210 */ /* 0x000fc400037fe4ff */
[----:B------:R-:W2:Y:S01]  /*b4850*/  LDL.LU.64 R24, [R1+0x3940] ;  /* 0x0039400001187983 */ /* 0x000ea20000300a00 */
[-C--:B------:R-:W-:Y:S02]  /*b4860*/  IADD3 R74, P6, R16, R8.reuse, RZ ;  /* 0x00000008104a7210 */ /* 0x080fe40007fde0ff */
[----:B------:R-:W-:-:S03]  /*b4870*/  IADD3 R72, P5, R30, R8, RZ ;  /* 0x000000081e487210 */ /* 0x000fc60007fbe0ff */
[--C-:B------:R-:W-:Y:S02]  /*b4880*/  IMAD.X R73, R17, 0x1, R2.reuse, P6 ;  /* 0x0000000111497824 */ /* 0x100fe400030e0602 */
[----:B------:R-:W2:Y:S01]  /*b4890*/  LDL.LU.64 R16, [R1+0x3938] ;  /* 0x0039380001107983 */ /* 0x000ea20000300a00 */
[----:B------:R-:W-:Y:S01]  /*b48a0*/  IMAD.X R71, R31, 0x1, R2, P5 ;  /* 0x000000011f477824 */ /* 0x000fe200028e0602 */
[-C--:B----4-:R-:W-:Y:S02]  /*b48b0*/  IADD3 R76, P5, R22, R8.reuse, RZ ;  /* 0x00000008164c7210 */ /* 0x090fe40007fbe0ff */
[----:B------:R-:W-:-:S03]  /*b48c0*/  IADD3 R78, P6, R10, R8, RZ ;  /* 0x000000080a4e7210 */ /* 0x000fc60007fde0ff */
[--C-:B------:R-:W-:Y:S02]  /*b48d0*/  IMAD.X R75, R23, 0x1, R2.reuse, P5 ;  /* 0x00000001174b7824 */ /* 0x100fe400028e0602 */
[----:B------:R-:W4:Y:S01]  /*b48e0*/  LDL.LU.64 R22, [R1+0x3930] ;  /* 0x0039300001167983 */ /* 0x000f220000300a00 */
[----:B------:R-:W-:-:S03]  /*b48f0*/  IMAD.X R77, R11, 0x1, R2, P6 ;  /* 0x000000010b4d7824 */ /* 0x000fc600030e0602 */
[----:B------:R-:W4:Y:S01]  /*b4900*/  LDL.LU.64 R10, [R1+0x3928] ;  /* 0x00392800010a7983 */ /* 0x000f220000300a00 */
[----:B------:R-:W-:-:S05]  /*b4910*/  IADD3 R80, P5, R6, R8, RZ ;  /* 0x0000000806507210 */ /* 0x000fca0007fbe0ff */
[----:B------:R-:W-:Y:S02]  /*b4920*/  IMAD.X R79, R7, 0x1, R2, P5 ;  /* 0x00000001074f7824 */ /* 0x000fe400028e0602 */
[----:B------:R-:W4:Y:S04]  /*b4930*/  LDL.LU.64 R6, [R1+0x3920] ;  /* 0x0039200001067983 */ /* 0x000f280000300a00 */
[----:B------:R-:W4:Y:S04]  /*b4940*/  LDL.LU.64 R108, [R1+0x3918] ;  /* 0x00391800016c7983 */ /* 0x000f280000300a00 */
[----:B------:R-:W4:Y:S04]  /*b4950*/  LDL.LU.64 R110, [R1+0x3910] ;  /* 0x00391000016e7983 */ /* 0x000f280000300a00 */
[----:B------:R-:W4:Y:S01]  /*b4960*/  LDL.LU.64 R30, [R1+0x3908] ;  /* 0x00390800011e7983 */ /* 0x000f220000300a00 */
[----:B---3--:R-:W-:-:S04]  /*b4970*/  IADD3 R82, P6, R28, R8, RZ ;  /* 0x000000081c527210 */ /* 0x008fc80007fde0ff */
[----:B------:R-:W-:Y:S02]  /*b4980*/  IADD3.X R81, R29, R2, RZ, P6, !PT ;  /* 0x000000021d517210 */ /* 0x000fe400037fe4ff */
[-C--:B------:R-:W-:Y:S02]  /*b4990*/  IADD3 R84, P5, R26, R8.reuse, RZ ;  /* 0x000000081a547210 */ /* 0x080fe40007fbe0ff */
[----:B------:R-:W-:-:S03]  /*b49a0*/  IADD3 R86, P6, R20, R8, RZ ;  /* 0x0000000814567210 */ /* 0x000fc60007fde0ff */
[--C-:B------:R-:W-:Y:S02]  /*b49b0*/  IMAD.X R83, R27, 0x1, R2.reuse, P5 ;  /* 0x000000011b537824 */ /* 0x100fe400028e0602 */
[----:B------:R-:W-:Y:S02]  /*b49c0*/  IMAD.X R85, R21, 0x1, R2, P6 ;  /* 0x0000000115557824 */ /* 0x000fe400030e0602 */
[----:B------:R-:W3:Y:S01]  /*b49d0*/  LDL.LU.64 R20, [R1+0x3900] ;  /* 0x0039000001147983 */ /* 0x000ee20000300a00 */
[----:B--2---:R-:W-:-:S05]  /*b49e0*/  IADD3 R88, P5, R14, R8, RZ ;  /* 0x000000080e587210 */ /* 0x004fca0007fbe0ff */
[--C-:B------:R-:W-:Y:S02]  /*b49f0*/  IMAD.X R87, R15, 0x1, R2.reuse, P5 ;  /* 0x000000010f577824 */ /* 0x100fe400028e0602 */
[----:B------:R-:W2:Y:S01]  /*b4a00*/  LDL.LU.64 R14, [R1+0x38f8] ;  /* 0x0038f800010e7983 */ /* 0x000ea20000300a00 */
[-C--:B------:R-:W-:Y:S02]  /*b4a10*/  IADD3 R92, P5, R12, R8.reuse, RZ ;  /* 0x000000080c5c7210 */ /* 0x080fe40007fbe0ff */
[----:B------:R-:W-:Y:S01]  /*b4a20*/  IADD3 R90, P6, R18, R8, RZ ;  /* 0x00000008125a7210 */ /* 0x000fe20007fde0ff */
[----:B------:R-:W2:Y:S02]  /*b4a30*/  LDL.LU.64 R28, [R1+0x38f0] ;  /* 0x0038f000011c7983 */ /* 0x000ea40000300a00 */
[--C-:B------:R-:W-:Y:S02]  /*b4a40*/  IMAD.X R91, R13, 0x1, R2.reuse, P5 ;  /* 0x000000010d5b7824 */ /* 0x100fe400028e0602 */
[----:B------:R-:W2:Y:S01]  /*b4a50*/  LDL.LU.64 R12, [R1+0x38e8] ;  /* 0x0038e800010c7983 */ /* 0x000ea20000300a00 */
[----:B------:R-:W-:-:S03]  /*b4a60*/  IMAD.X R89, R19, 0x1, R2, P6 ;  /* 0x0000000113597824 */ /* 0x000fc600030e0602 */
[----:B------:R-:W2:Y:S01]  /*b4a70*/  LDL.LU.64 R18, [R1+0x38e0] ;  /* 0x0038e00001127983 */ /* 0x000ea20000300a00 */
[----:B------:R-:W-:-:S03]  /*b4a80*/  IADD3 R96, P5, R16, R8, RZ ;  /* 0x0000000810607210 */ /* 0x000fc60007fbe0ff */
[----:B------:R-:W2:Y:S01]  /*b4a90*/  LDL.LU.64 R26, [R1+0x38d8] ;  /* 0x0038d800011a7983 */ /* 0x000ea20000300a00 */
[----:B------:R-:W-:Y:S01]  /*b4aa0*/  IADD3 R94, P6, R24, R8, RZ ;  /* 0x00000008185e7210 */ /* 0x000fe20007fde0ff */
[--C-:B------:R-:W-:Y:S02]  /*b4ab0*/  IMAD.X R95, R17, 0x1, R2.reuse, P5 ;  /* 0x00000001115f7824 */ /* 0x100fe400028e0602 */
[----:B------:R-:W2:Y:S01]  /*b4ac0*/  LDL.LU.64 R16, [R1+0x38d0] ;  /* 0x0038d00001107983 */ /* 0x000ea20000300a00 */
[----:B------:R-:W-:Y:S02]  /*b4ad0*/  IADD3.X R93, R25, R2, RZ, P6, !PT ;  /* 0x00000002195d7210 */ /* 0x000fe400037fe4ff */
[----:B----4-:R-:W-:Y:S01]  /*b4ae0*/  IADD3 R98, P6, R22, R8, RZ ;  /* 0x0000000816627210 */ /* 0x010fe20007fde0ff */
[----:B------:R-:W4:Y:S04]  /*b4af0*/  LDL.LU.64 R24, [R1+0x38c8] ;  /* 0x0038c80001187983 */ /* 0x000f280000300a00 */
[----:B------:R-:W-:-:S02]  /*b4b00*/  IMAD.X R97, R23, 0x1, R2, P6 ;  /* 0x0000000117617824 */ /* 0x000fc400030e0602 */
[----:B------:R-:W4:Y:S01]  /*b4b10*/  LDL.LU.64 R22, [R1+0x38c0] ;  /* 0x0038c00001167983 */ /* 0x000f220000300a00 */
[----:B------:R-:W-:-:S05]  /*b4b20*/  IADD3 R102, P6, R6, R8, RZ ;  /* 0x0000000806667210 */ /* 0x000fca0007fde0ff */
[----:B------:R-:W-:Y:S02]  /*b4b30*/  IMAD.X R101, R7, 0x1, R2, P6 ;  /* 0x0000000107657824 */ /* 0x000fe400030e0602 */
[----:B------:R-:W4:Y:S01]  /*b4b40*/  LDL.LU.64 R6, [R1+0x38b8] ;  /* 0x0038b80001067983 */ /* 0x000f220000300a00 */
[----:B------:R-:W-:-:S05]  /*b4b50*/  IADD3 R100, P5, R10, R8, RZ ;  /* 0x000000080a647210 */ /* 0x000fca0007fbe0ff */
[----:B------:R-:W-:Y:S01]  /*b4b60*/  IMAD.X R99, R11, 0x1, R2, P5 ;  /* 0x000000010b637824 */ /* 0x000fe200028e0602 */
[-C--:B------:R-:W-:Y:S01]  /*b4b70*/  IADD3 R104, P5, R108, R8.reuse, RZ ;  /* 0x000000086c687210 */ /* 0x080fe20007fbe0ff */
[----:B------:R-:W4:Y:S01]  /*b4b80*/  LDL.LU.64 R10, [R1+0x38b0] ;  /* 0x0038b000010a7983 */ /* 0x000f220000300a00 */
[----:B------:R-:W-:-:S03]  /*b4b90*/  IADD3 R106, P6, R110, R8, RZ ;  /* 0x000000086e6a7210 */ /* 0x000fc60007fde0ff */
[----:B------:R-:W-:Y:S01]  /*b4ba0*/  IMAD.X R103, R109, 0x1, R2, P5 ;  /* 0x000000016d677824 */ /* 0x000fe200028e0602 */
[----:B------:R-:W-:Y:S02]  /*b4bb0*/  IADD3 R108, P5, R30, R8, RZ ;  /* 0x000000081e6c7210 */ /* 0x000fe40007fbe0ff */
[----:B------:R-:W-:-:S03]  /*b4bc0*/  IADD3.X R105, R111, R2, RZ, P6, !PT ;  /* 0x000000026f697210 */ /* 0x000fc600037fe4ff */
[----:B------:R-:W-:Y:S01]  /*b4bd0*/  IMAD.X R107, R31, 0x1, R2, P5 ;  /* 0x000000011f6b7824 */ /* 0x000fe200028e0602 */
[----:B---3--:R-:W-:-:S05]  /*b4be0*/  IADD3 R110, P6, R20, R8, RZ ;  /* 0x00000008146e7210 */ /* 0x008fca0007fde0ff */
[----:B------:R-:W-:Y:S02]  /*b4bf0*/  IMAD.X R109, R21, 0x1, R2, P6 ;  /* 0x00000001156d7824 */ /* 0x000fe400030e0602 */
[----:B------:R-:W3:Y:S01]  /*b4c00*/  LDL.LU.64 R20, [R1+0x38a8] ;  /* 0x0038a80001147983 */ /* 0x000ee20000300a00 */
[-C--:B--2---:R-:W-:Y:S02]  /*b4c10*/  IADD3 R112, P5, R14, R8.reuse, RZ ;  /* 0x000000080e707210 */ /* 0x084fe40007fbe0ff */
[----:B------:R-:W-:-:S03]  /*b4c20*/  IADD3 R114, P6, R28, R8, RZ ;  /* 0x000000081c727210 */ /* 0x000fc60007fde0ff */
[--C-:B------:R-:W-:Y:S02]  /*b4c30*/  IMAD.X R111, R15, 0x1, R2.reuse, P5 ;  /* 0x000000010f6f7824 */ /* 0x100fe400028e0602 */
[----:B------:R-:W2:Y:S01]  /*b4c40*/  LDL.LU.64 R14, [R1+0x38a0] ;  /* 0x0038a000010e7983 */ /* 0x000ea20000300a00 */
[-C--:B------:R-:W-:Y:S01]  /*b4c50*/  IADD3 R116, P5, R12, R8.reuse, RZ ;  /* 0x000000080c747210 */ /* 0x080fe20007fbe0ff */
[----:B------:R-:W-:Y:S01]  /*b4c60*/  IMAD.X R113, R29, 0x1, R2, P6 ;  /* 0x000000011d717824 */ /* 0x000fe200030e0602 */
[----:B------:R-:W-:-:S03]  /*b4c70*/  IADD3 R118, P6, R18, R8, RZ ;  /* 0x0000000812767210 */ /* 0x000fc60007fde0ff */
[----:B------:R-:W-:Y:S02]  /*b4c80*/  IMAD.X R115, R13, 0x1, R2, P5 ;  /* 0x000000010d737824 */ /* 0x000fe400028e0602 */
[----:B------:R-:W2:Y:S01]  /*b4c90*/  LDL.LU.64 R12, [R1+0x3898] ;  /* 0x00389800010c7983 */ /* 0x000ea20000300a00 */
[----:B------:R-:W-:-:S03]  /*b4ca0*/  IADD3.X R117, R19, R2, RZ, P6, !PT ;  /* 0x0000000213757210 */ /* 0x000fc600037fe4ff */
[----:B------:R-:W2:Y:S01]  /*b4cb0*/  LDL.LU.64 R18, [R1+0x3890] ;  /* 0x0038900001127983 */ /* 0x000ea20000300a00 */
[-C--:B------:R-:W-:Y:S02]  /*b4cc0*/  IADD3 R122, P6, R16, R8.reuse, RZ ;  /* 0x00000008107a7210 */ /* 0x080fe40007fde0ff */
[----:B------:R-:W-:-:S03]  /*b4cd0*/  IADD3 R120, P5, R26, R8, RZ ;  /* 0x000000081a787210 */ /* 0x000fc60007fbe0ff */
[--C-:B------:R-:W-:Y:S02]  /*b4ce0*/  IMAD.X R121, R17, 0x1, R2.reuse, P6 ;  /* 0x0000000111797824 */ /* 0x100fe400030e0602 */
[----:B------:R-:W2:Y:S01]  /*b4cf0*/  LDL.LU.64 R16, [R1+0x3888] ;  /* 0x0038880001107983 */ /* 0x000ea20000300a00 */
[----:B------:R-:W-:Y:S01]  /*b4d00*/  IMAD.X R119, R27, 0x1, R2, P5 ;  /* 0x000000011b777824 */ /* 0x000fe200028e0602 */
[----:B----4-:R-:W-:-:S05]  /*b4d10*/  IADD3 R124, P5, R24, R8, RZ ;  /* 0x00000008187c7210 */ /* 0x010fca0007fbe0ff */
[----:B------:R-:W-:Y:S02]  /*b4d20*/  IMAD.X R123, R25, 0x1, R2, P5 ;  /* 0x00000001197b7824 */ /* 0x000fe400028e0602 */
[----:B------:R-:W4:Y:S01]  /*b4d30*/  LDL.LU.64 R24, [R1+0x3880] ;  /* 0x0038800001187983 */ /* 0x000f220000300a00 */
[----:B------:R-:W-:-:S05]  /*b4d40*/  IADD3 R129, P5, R6, R8, RZ ;  /* 0x0000000806817210 */ /* 0x000fca0007fbe0ff */
[----:B------:R-:W-:Y:S02]  /*b4d50*/  IMAD.X R128, R7, 0x1, R2, P5 ;  /* 0x0000000107807824 */ /* 0x000fe400028e0602 */
[----:B------:R-:W4:Y:S04]  /*b4d60*/  LDL.LU.64 R6, [R1+0x3878] ;  /* 0x0038780001067983 */ /* 0x000f280000300a00 */
[----:B------:R-:W1:Y:S01]  /*b4d70*/  S2R R153, SR_TID.X ;  /* 0x0000000000997919 */ /* 0x000e620000002100 */
[----:B------:R-:W-:-:S05]  /*b4d80*/  IADD3 R126, P6, R22, R8, RZ ;  /* 0x00000008167e7210 */ /* 0x000fca0007fde0ff */
[----:B------:R-:W-:Y:S01]  /*b4d90*/  IMAD.X R125, R23, 0x1, R2, P6 ;  /* 0x00000001177d7824 */ /* 0x000fe200030e0602 */
[----:B------:R-:W-:Y:S02]  /*b4da0*/  IADD3 R131, P6, R10, R8, RZ ;  /* 0x000000080a837210 */ /* 0x000fe40007fde0ff */
[----:B-1----:R-:W-:-:S04]  /*b4db0*/  LOP3.LUT R9, R153, 0x3f, RZ, 0xc0, !PT ;  /* 0x0000003f99097812 */ /* 0x002fc800078ec0ff */
[----:B------:R-:W-:Y:S02]  /*b4dc0*/  ISETP.GE.AND P0, PT, R9, R3, PT ;  /* 0x000000030900720c */ /* 0x000fe40003f06270 */
[----:B------:R-:W4:Y:S04]  /*b4dd0*/  LDL.LU.64 R8, [R1+0x3870] ;  /* 0x0038700001087983 */ /* 0x000f280000300a00 */
[----:B------:R1:W-:Y:S01]  /*b4de0*/  STL.64 [R1+0x44e8], R128 ;  /* 0x0044e88001007387 */ /* 0x0003e20000100a00 */
[----:B------:R-:W-:-:S03]  /*b4df0*/  IMAD.X R130, R11, 0x1, R2, P6 ;  /* 0x000000010b827824 */ /* 0x000fc600030e0602 */
[----:B------:R-:W4:Y:S01]  /*b4e00*/  LDL.LU.64 R10, [R1+0x3868] ;  /* 0x00386800010a7983 */ /* 0x000f220000300a00 */
[----:B-1----:R-:W-:-:S05]  /*b4e10*/  MOV R129, c[0x0][0x18c] ;  /* 0x0000630000817a02 */ /* 0x002fca0000000f00 */
[----:B------:R-:W-:-:S04]  /*b4e20*/  IMAD.SHL.U32 R129, R129, 0x40, RZ ;  /* 0x0000004081817824 */ /* 0x000fc800078e00ff */
[----:B------:R-:W-:Y:S01]  /*b4e30*/  IMAD.SHL.U32 R129, R129, 0x4, RZ ;  /* 0x0000000481817824 */ /* 0x000fe200078e00ff */
[----:B------:R1:W-:Y:S04]  /*b4e40*/  STL.64 [R1+0x44f0], R130 ;  /* 0x0044f08201007387 */ /* 0x0003e80000100a00 */
[----:B------:R-:W4:Y:S01]  /*b4e50*/  LDL.LU.64 R22, [R1+0x3860] ;  /* 0x0038600001167983 */ /* 0x000f220000300a00 */
[----:B---3--:R-:W-:-:S05]  /*b4e60*/  IADD3 R133, P5, R20, R129, RZ ;  /* 0x0000008114857210 */ /* 0x008fca0007fbe0ff */
[----:B------:R-:W-:-:S05]  /*b4e70*/  IMAD.X R132, R21, 0x1, R2, P5 ;  /* 0x0000000115847824 */ /* 0x000fca00028e0602 */
[----:B------:R-:W-:Y:S01]  /*b4e80*/  STL.64 [R1+0x44f8], R132 ;  /* 0x0044f88401007387 */ /* 0x000fe20000100a00 */
[----:B--2---:R-:W-:-:S05]  /*b4e90*/  IADD3 R135, P6, R14, R129, RZ ;  /* 0x000000810e877210 */ /* 0x004fca0007fde0ff */
[----:B------:R-:W-:Y:S02]  /*b4ea0*/  IMAD.X R134, R15, 0x1, R2, P6 ;  /* 0x000000010f867824 */ /* 0x000fe400030e0602 */
[----:B------:R-:W2:Y:S01]  /*b4eb0*/  LDL.LU.64 R14, [R1+0x3858] ;  /* 0x00385800010e7983 */ /* 0x000ea20000300a00 */
[----:B------:R-:W-:-:S04]  /*b4ec0*/  IADD3 R137, P5, R12, R129, RZ ;  /* 0x000000810c897210 */ /* 0x000fc80007fbe0ff */
[----:B------:R-:W-:Y:S02]  /*b4ed0*/  IADD3.X R136, R13, R2, RZ, P5, !PT ;  /* 0x000000020d887210 */ /* 0x000fe40002ffe4ff */
[-C--:B------:R-:W-:Y:S01]  /*b4ee0*/  IADD3 R139, P6, R18, R129.reuse, RZ ;  /* 0x00000081128b7210 */ /* 0x080fe20007fde0ff */
[----:B------:R-:W-:Y:S04]  /*b4ef0*/  STL.64 [R1+0x4500], R134 ;  /* 0x0045008601007387 */ /* 0x000fe80000100a00 */
[----:B------:R-:W3:Y:S01]  /*b4f00*/  LDL.LU.64 R12, [R1+0x3850] ;  /* 0x00385000010c7983 */ /* 0x000ee20000300a00 */
[--C-:B------:R-:W-:Y:S01]  /*b4f10*/  IMAD.X R138, R19, 0x1, R2.reuse, P6 ;  /* 0x00000001138a7824 */ /* 0x100fe200030e0602 */
[----:B------:R-:W-:Y:S02]  /*b4f20*/  IADD3 R141, P5, R16, R129, RZ ;  /* 0x00000081108d7210 */ /* 0x000fe40007fbe0ff */
[----:B------:R-:W-:Y:S04]  /*b4f30*/  STL.64 [R1+0x4508], R136 ;  /* 0x0045088801007387 */ /* 0x000fe80000100a00 */
[----:B------:R-:W3:Y:S01]  /*b4f40*/  LDL.LU.64 R20, [R1+0x3848] ;  /* 0x0038480001147983 */ /* 0x000ee20000300a00 */
[----:B------:R-:W-:-:S03]  /*b4f50*/  IMAD.X R140, R17, 0x1, R2, P5 ;  /* 0x00000001118c7824 */ /* 0x000fc600028e0602 */
[----:B------:R-:W-:Y:S04]  /*b4f60*/  STL.64 [R1+0x4510], R138 ;  /* 0x0045108a01007387 */ /* 0x000fe80000100a00 */
[----:B------:R-:W3:Y:S01]  /*b4f70*/  LDL.LU.64 R16, [R1+0x3840] ;  /* 0x0038400001107983 */ /* 0x000ee20000300a00 */
[----:B----4-:R-:W-:-:S03]  /*b4f80*/  IADD3 R143, P6, R24, R129, RZ ;  /* 0x00000081188f7210 */ /* 0x010fc60007fde0ff */
[----:B------:R-:W4:Y:S02]  /*b4f90*/  LDL.LU.64 R18, [R1+0x3838] ;  /* 0x0038380001127983 */ /* 0x000f240000300a00 */
[----:B------:R-:W-:Y:S02]  /*b4fa0*/  IMAD.X R142, R25, 0x1, R2, P6 ;  /* 0x00000001198e7824 */ /* 0x000fe400030e0602 */
[----:B------:R-:W-:Y:S04]  /*b4fb0*/  STL.64 [R1+0x4518], R140 ;  /* 0x0045188c01007387 */ /* 0x000fe80000100a00 */
[----:B------:R-:W-:Y:S01]  /*b4fc0*/  STL.64 [R1+0x4520], R142 ;  /* 0x0045208e01007387 */ /* 0x000fe20000100a00 */
[----:B------:R-:W-:-:S05]  /*b4fd0*/  IADD3 R145, P5, R6, R129, RZ ;  /* 0x0000008106917210 */ /* 0x000fca0007fbe0ff */
[----:B------:R-:W-:Y:S02]  /*b4fe0*/  IMAD.X R144, R7, 0x1, R2, P5 ;  /* 0x0000000107907824 */ /* 0x000fe400028e0602 */
[----:B------:R-:W4:Y:S04]  /*b4ff0*/  LDL.LU.64 R6, [R1+0x3830] ;  /* 0x0038300001067983 */ /* 0x000f280000300a00 */
[----:B------:R-:W-:Y:S01]  /*b5000*/  STL.64 [R1+0x4528], R144 ;  /* 0x0045289001007387 */ /* 0x000fe20000100a00 */
[----:B------:R-:W-:-:S05]  /*b5010*/  IADD3 R147, P6, R8, R129, RZ ;  /* 0x0000008108937210 */ /* 0x000fca0007fde0ff */
[----:B------:R-:W-:Y:S02]  /*b5020*/  IMAD.X R146, R9, 0x1, R2, P6 ;  /* 0x0000000109927824 */ /* 0x000fe400030e0602 */
[----:B------:R-:W4:Y:S01]  /*b5030*/  LDL.LU.64 R8, [R1+0x3828] ;  /* 0x0038280001087983 */ /* 0x000f220000300a00 */
[----:B------:R-:W-:-:S03]  /*b5040*/  IADD3 R149, P5, R10, R129, RZ ;  /* 0x000000810a957210 */ /* 0x000fc60007fbe0ff */
[----:B------:R-:W-:Y:S01]  /*b5050*/  STL.64 [R1+0x4530], R146 ;  /* 0x0045309201007387 */ /* 0x000fe20000100a00 */
[----:B------:R-:W-:-:S03]  /*b5060*/  IADD3.X R148, R11, R2, RZ, P5, !PT ;  /* 0x000000020b947210 */ /* 0x000fc60002ffe4ff */
[----:B------:R-:W4:Y:S04]  /*b5070*/  LDL.LU.64 R10, [R1+0x3820] ;  /* 0x00382000010a7983 */ /* 0x000f280000300a00 */
[----:B------:R-:W-:Y:S01]  /*b5080*/  STL.64 [R1+0x4538], R148 ;  /* 0x0045389401007387 */ /* 0x000fe20000100a00 */
[----:B------:R-:W-:-:S05]  /*b5090*/  IADD3 R151, P6, R22, R129, RZ ;  /* 0x0000008116977210 */ /* 0x000fca0007fde0ff */
[----:B------:R-:W-:Y:S02]  /*b50a0*/  IMAD.X R150, R23, 0x1, R2, P6 ;  /* 0x0000000117967824 */ /* 0x000fe400030e0602 */
[----:B------:R-:W4:Y:S04]  /*b50b0*/  LDL.LU.64 R22, [R1+0x3818] ;  /* 0x0038180001167983 */ /* 0x000f280000300a00 */
[----:B------:R-:W-:Y:S01]  /*b50c0*/  STL.64 [R1+0x4540], R150 ;  /* 0x0045409601007387 */ /* 0x000fe20000100a00 */
[----:B--2---:R-:W-:-:S05]  /*b50d0*/  IADD3 R153, P5, R14, R129, RZ ;  /* 0x000000810e997210 */ /* 0x004fca0007fbe0ff */
[----:B------:R-:W-:Y:S02]  /*b50e0*/  IMAD.X R152, R15, 0x1, R2, P5 ;  /* 0x000000010f987824 */ /* 0x000fe400028e0602 */
[----:B------:R-:W2:Y:S01]  /*b50f0*/  LDL.LU.64 R14, [R1+0x3810] ;  /* 0x00381000010e7983 */ /* 0x000ea20000300a00 */
[----:B---3--:R-:W-:-:S03]  /*b5100*/  IADD3 R155, P6, R12, R129, RZ ;  /* 0x000000810c9b7210 */ /* 0x008fc60007fde0ff */
[----:B------:R-:W-:Y:S01]  /*b5110*/  STL.64 [R1+0x4548], R152 ;  /* 0x0045489801007387 */ /* 0x000fe20000100a00 */
[-C--:B------:R-:W-:Y:S01]  /*b5120*/  IADD3 R157, P5, R20, R129.reuse, RZ ;  /* 0x00000081149d7210 */ /* 0x080fe20007fbe0ff */
[--C-:B------:R-:W-:Y:S02]  /*b5130*/  IMAD.X R154, R13, 0x1, R2.reuse, P6 ;  /* 0x000000010d9a7824 */ /* 0x100fe400030e0602 */
[----:B------:R-:W3:Y:S02]  /*b5140*/  LDL.LU.64 R12, [R1+0x3808] ;  /* 0x00380800010c7983 */ /* 0x000ee40000300a00 */
[--C-:B------:R-:W-:Y:S01]  /*b5150*/  IMAD.X R156, R21, 0x1, R2.reuse, P5 ;  /* 0x00000001159c7824 */ /* 0x100fe200028e0602 */
[----:B------:R-:W-:Y:S01]  /*b5160*/  IADD3 R161, P6, R16, R129, RZ ;  /* 0x0000008110a17210 */ /* 0x000fe20007fde0ff */
[----:B------:R-:W-:Y:S04]  /*b5170*/  STL.64 [R1+0x4550], R154 ;  /* 0x0045509a01007387 */ /* 0x000fe80000100a00 */
[----:B------:R-:W-:Y:S01]  /*b5180*/  STL.64 [R1+0x4558], R156 ;  /* 0x0045589c01007387 */ /* 0x000fe20000100a00 */
[----:B------:R-:W-:-:S03]  /*b5190*/  IMAD.X R160, R17, 0x1, R2, P6 ;  /* 0x0000000111a07824 */ /* 0x000fc600030e0602 */
[----:B------:R-:W3:Y:S01]  /*b51a0*/  LDL.LU.64 R28, [R1+0x3800] ;  /* 0x00380000011c7983 */ /* 0x000ee20000300a00 */
[----:B----4-:R-:W-:-:S03]  /*b51b0*/  IADD3 R163, P5, R18, R129, RZ ;  /* 0x0000008112a37210 */ /* 0x010fc60007fbe0ff */
[----:B------:R-:W4:Y:S01]  /*b51c0*/  LDL.LU.64 R16, [R1+0x37f8] ;  /* 0x0037f80001107983 */ /* 0x000f220000300a00 */
[----:B------:R-:W-:-:S03]  /*b51d0*/  IADD3.X R162, R19, R2, RZ, P5, !PT ;  /* 0x0000000213a27210 */ /* 0x000fc60002ffe4ff */
[----:B------:R-:W-:Y:S04]  /*b51e0*/  STL.64 [R1+0x4560], R160 ;  /* 0x004560a001007387 */ /* 0x000fe80000100a00 */
[----:B------:R-:W4:Y:S04]  /*b51f0*/  LDL.LU.64 R20, [R1+0x37f0] ;  /* 0x0037f00001147983 */ /* 0x000f280000300a00 */
[----:B------:R-:W-:Y:S04]  /*b5200*/  STL.64 [R1+0x4568], R162 ;  /* 0x004568a201007387 */ /* 0x000fe80000100a00 */
[----:B------:R-:W4:Y:S01]  /*b5210*/  LDL.LU.64 R18, [R1+0x37e8] ;  /* 0x0037e80001127983 */ /* 0x000f220000300a00 */
        /* <DEDUP_REMOVED lines=8> */
[----:B------:R-:W-:Y:S02]  /*b52a0*/  STL.64 [R1+0x4578], R166 ;  /* 0x004578a601007387 */ /* 0x000fe40000100a00 */
[----:B------:R-:W-:Y:S02]  /*b52b0*/  IMAD.X R168, R11, 0x1, R2, P6 ;  /* 0x000000010ba87824 */ /* 0x000fe400030e0602 */
[----:B------:R-:W4:Y:S04]  /*b52c0*/  LDL.LU.64 R10, [R1+0x37d0] ;  /* 0x0037d000010a7983 */ /* 0x000f280000300a00 */
[----:B------:R-:W4:Y:S04]  /*b52d0*/  LDL.LU.64 R26, [R1+0x37c8] ;  /* 0x0037c800011a7983 */ /* 0x000f280000300a00 */
[----:B------:R-:W-:Y:S04]  /*b52e0*/  STL.64 [R1+0x4580], R168 ;  /* 0x004580a801007387 */ /* 0x000fe80000100a00 */
[----:B------:R-:W4:Y:S01]  /*b52f0*/  LDL.LU.64 R24, [R1+0x37c0] ;  /* 0x0037c00001187983 */ /* 0x000f220000300a00 */
[----:B------:R-:W-:-:S05]  /*b5300*/  IADD3 R171, P5, R22, R129, RZ ;  /* 0x0000008116ab7210 */ /* 0x000fca0007fbe0ff */
[----:B------:R-:W-:-:S05]  /*b5310*/  IMAD.X R170, R23, 0x1, R2, P5 ;  /* 0x0000000117aa7824 */ /* 0x000fca00028e0602 */
[----:B------:R-:W-:Y:S04]  /*b5320*/  STL.64 [R1+0x4588], R170 ;  /* 0x004588aa01007387 */ /* 0x000fe80000100a00 */
[----:B------:R-:W4:Y:S01]  /*b5330*/  LDL.LU.64 R22, [R1+0x37b8] ;  /* 0x0037b80001167983 */ /* 0x000f220000300a00 */
[----:B--2---:R-:W-:-:S05]  /*b5340*/  IADD3 R173, P6, R14, R129, RZ ;  /* 0x000000810ead7210 */ /* 0x004fca0007fde0ff */
[----:B------:R-:W-:Y:S02]  /*b5350*/  IMAD.X R172, R15, 0x1, R2, P6 ;  /* 0x000000010fac7824 */ /* 0x000fe400030e0602 */
[----:B------:R-:W2:Y:S04]  /*b5360*/  LDL.LU.64 R14, [R1+0x37b0] ;  /* 0x0037b000010e7983 */ /* 0x000ea80000300a00 */
[----:B------:R-:W-:Y:S01]  /*b5370*/  STL.64 [R1+0x4590], R172 ;  /* 0x004590ac01007387 */ /* 0x000fe20000100a00 */
[----:B---3--:R-:W-:-:S04]  /*b5380*/  IADD3 R175, P5, R12, R129, RZ ;  /* 0x000000810caf7210 */ /* 0x008fc80007fbe0ff */
[----:B------:R-:W-:Y:S02]  /*b5390*/  IADD3.X R174, R13, R2, RZ, P5, !PT ;  /* 0x000000020dae7210 */ /* 0x000fe40002ffe4ff */
[----:B------:R-:W3:Y:S01]  /*b53a0*/  LDL.LU.64 R12, [R1+0x37a8] ;  /* 0x0037a800010c7983 */ /* 0x000ee20000300a00 */
        /* <DEDUP_REMOVED lines=9> */
[----:B------:R-:W-:-:S05]  /*b5440*/  IADD3 R183, P5, R18, R129, RZ ;  /* 0x0000008112b77210 */ /* 0x000fca0007fbe0ff */
[----:B------:R-:W-:Y:S02]  /*b5450*/  IMAD.X R182, R19, 0x1, R2, P5 ;  /* 0x0000000113b67824 */ /* 0x000fe400028e0602 */
[----:B------:R-:W4:Y:S01]  /*b5460*/  LDL.LU.64 R18, [R1+0x3788] ;  /* 0x0037880001127983 */ /* 0x000f220000300a00 */
[----:B------:R-:W-:-:S05]  /*b5470*/  IADD3 R185, P6, R6, R129, RZ ;  /* 0x0000008106b97210 */ /* 0x000fca0007fde0ff */
[----:B------:R-:W-:Y:S02]  /*b5480*/  IMAD.X R184, R7, 0x1, R2, P6 ;  /* 0x0000000107b87824 */ /* 0x000fe400030e0602 */
[----:B------:R-:W4:Y:S01]  /*b5490*/  LDL.LU.64 R6, [R1+0x3780] ;  /* 0x0037800001067983 */ /* 0x000f220000300a00 */
[----:B------:R-:W-:-:S04]  /*b54a0*/  IADD3 R187, P5, R8, R129, RZ ;  /* 0x0000008108bb7210 */ /* 0x000fc80007fbe0ff */
[----:B------:R-:W-:Y:S02]  /*b54b0*/  IADD3.X R186, R9, R2, RZ, P5, !PT ;  /* 0x0000000209ba7210 */ /* 0x000fe40002ffe4ff */
[----:B------:R-:W4:Y:S01]  /*b54c0*/  LDL.LU.64 R8, [R1+0x3778] ;  /* 0x0037780001087983 */ /* 0x000f220000300a00 */
[----:B------:R-:W-:-:S05]  /*b54d0*/  IADD3 R189, P6, R10, R129, RZ ;  /* 0x000000810abd7210 */ /* 0x000fca0007fde0ff */
[----:B------:R-:W-:Y:S02]  /*b54e0*/  IMAD.X R188, R11, 0x1, R2, P6 ;  /* 0x000000010bbc7824 */ /* 0x000fe400030e0602 */
[----:B------:R-:W4:Y:S01]  /*b54f0*/  LDL.LU.64 R10, [R1+0x3770] ;  /* 0x00377000010a7983 */ /* 0x000f220000300a00 */
[-C--:B------:R-:W-:Y:S02]  /*b5500*/  IADD3 R191, P5, R26, R129.reuse, RZ ;  /* 0x000000811abf7210 */ /* 0x080fe40007fbe0ff */
[----:B------:R-:W-:-:S03]  /*b5510*/  IADD3 R193, P6, R24, R129, RZ ;  /* 0x0000008118c17210 */ /* 0x000fc60007fde0ff */
[--C-:B------:R-:W-:Y:S02]  /*b5520*/  IMAD.X R190, R27, 0x1, R2.reuse, P5 ;  /* 0x000000011bbe7824 */ /* 0x100fe400028e0602 */
[----:B------:R-:W4:Y:S01]  /*b5530*/  LDL.LU.64 R26, [R1+0x3768] ;  /* 0x00376800011a7983 */ /* 0x000f220000300a00 */
[----:B------:R-:W-:-:S03]  /*b5540*/  IMAD.X R192, R25, 0x1, R2, P6 ;  /* 0x0000000119c07824 */ /* 0x000fc600030e0602 */
[----:B------:R-:W4:Y:S01]  /*b5550*/  LDL.LU.64 R24, [R1+0x3760] ;  /* 0x0037600001187983 */ /* 0x000f220000300a00 */
[----:B------:R-:W-:-:S05]  /*b5560*/  IADD3 R195, P5, R22, R129, RZ ;  /* 0x0000008116c37210 */ /* 0x000fca0007fbe0ff */
[----:B------:R-:W-:Y:S02]  /*b5570*/  IMAD.X R194, R23, 0x1, R2, P5 ;  /* 0x0000000117c27824 */ /* 0x000fe400028e0602 */
[----:B------:R-:W4:Y:S01]  /*b5580*/  LDL.LU.64 R22, [R1+0x3758] ;  /* 0x0037580001167983 */ /* 0x000f220000300a00 */
[----:B--2---:R-:W-:-:S05]  /*b5590*/  IADD3 R197, P6, R14, R129, RZ ;  /* 0x000000810ec57210 */ /* 0x004fca0007fde0ff */
[----:B------:R-:W-:Y:S02]  /*b55a0*/  IMAD.X R196, R15, 0x1, R2, P6 ;  /* 0x000000010fc47824 */ /* 0x000fe400030e0602 */
[----:B------:R-:W2:Y:S01]  /*b55b0*/  LDL.LU.64 R14, [R1+0x3750] ;  /* 0x00375000010e7983 */ /* 0x000ea20000300a00 */
[----:B---3--:R-:W-:-:S04]  /*b55c0*/  IADD3 R199, P5, R12, R129, RZ ;  /* 0x000000810cc77210 */ /* 0x008fc80007fbe0ff */
[----:B------:R-:W-:Y:S02]  /*b55d0*/  IADD3.X R198, R13, R2, RZ, P5, !PT ;  /* 0x000000020dc67210 */ /* 0x000fe40002ffe4ff */
[----:B------:R-:W3:Y:S01]  /*b55e0*/  LDL.LU.64 R12, [R1+0x3748] ;  /* 0x00374800010c7983 */ /* 0x000ee20000300a00 */
[-C--:B----4-:R-:W-:Y:S02]  /*b55f0*/  IADD3 R201, P6, R28, R129.reuse, RZ ;  /* 0x000000811cc97210 */ /* 0x090fe40007fde0ff */
[----:B------:R-:W-:-:S03]  /*b5600*/  IADD3 R203, P5, R16, R129, RZ ;  /* 0x0000008110cb7210 */ /* 0x000fc60007fbe0ff */
[--C-:B------:R-:W-:Y:S02]  /*b5610*/  IMAD.X R200, R29, 0x1, R2.reuse, P6 ;  /* 0x000000011dc87824 */ /* 0x100fe400030e0602 */
        /* <DEDUP_REMOVED lines=15> */
[--C-:B------:R-:W-:Y:S02]  /*b5710*/  IMAD.X R212, R11, 0x1, R2.reuse, P6 ;  /* 0x000000010bd47824 */ /* 0x100fe400030e0602 */
[----:B------:R-:W4:Y:S04]  /*b5720*/  LDL.LU.64 R10, [R1+0x3718] ;  /* 0x00371800010a7983 */ /* 0x000f280000300a00 */
[----:B-1----:R-:W4:Y:S01]  /*b5730*/  LDL.LU.64 R130, [R1+0x3710] ;  /* 0x0037100001827983 */ /* 0x002f220000300a00 */
[-C--:B------:R-:W-:Y:S02]  /*b5740*/  IADD3 R215, P5, R26, R129.reuse, RZ ;  /* 0x000000811ad77210 */ /* 0x080fe40007fbe0ff */
[----:B------:R-:W-:Y:S01]  /*b5750*/  IADD3 R217, P6, R24, R129, RZ ;  /* 0x0000008118d97210 */ /* 0x000fe20007fde0ff */
[----:B------:R-:W4:Y:S04]  /*b5760*/  LDL.LU.64 R30, [R1+0x3708] ;  /* 0x00370800011e7983 */ /* 0x000f280000300a00 */
[----:B------:R-:W4:Y:S01]  /*b5770*/  LDL.LU.64 R28, [R1+0x3700] ;  /* 0x00370000011c7983 */ /* 0x000f220000300a00 */
[----:B------:R-:W-:-:S02]  /*b5780*/  IMAD.X R214, R27, 0x1, R2, P5 ;  /* 0x000000011bd67824 */ /* 0x000fc400028e0602 */
[----:B------:R-:W-:Y:S01]  /*b5790*/  IMAD.X R216, R25, 0x1, R2, P6 ;  /* 0x0000000119d87824 */ /* 0x000fe200030e0602 */
[----:B------:R-:W4:Y:S04]  /*b57a0*/  LDL.LU.64 R26, [R1+0x36f8] ;  /* 0x0036f800011a7983 */ /* 0x000f280000300a00 */
        /* <DEDUP_REMOVED lines=10> */
[----:B----4-:R-:W-:-:S05]  /*b5850*/  IADD3 R225, P6, R16, R129, RZ ;  /* 0x0000008110e17210 */ /* 0x010fca0007fde0ff */
        /* <DEDUP_REMOVED lines=12> */
[--C-:B------:R-:W-:Y:S02]  /*b5920*/  IMAD.X R232, R9, 0x1, R2.reuse, P6 ;  /* 0x0000000109e87824 */ /* 0x100fe400030e0602 */
[----:B------:R-:W4:Y:S01]  /*b5930*/  LDL.LU.64 R8, [R1+0x36b0] ;  /* 0x0036b00001087983 */ /* 0x000f220000300a00 */
[-C--:B------:R-:W-:Y:S02]  /*b5940*/  IADD3 R235, P5, R10, R129.reuse, RZ ;  /* 0x000000810aeb7210 */ /* 0x080fe40007fbe0ff */
[-C--:B------:R-:W-:Y:S02]  /*b5950*/  IADD3 R241, P6, R130, R129.reuse, RZ ;  /* 0x0000008182f17210 */ /* 0x080fe40007fde0ff */
[----:B------:R-:W-:Y:S02]  /*b5960*/  IADD3.X R234, R11, R2, RZ, P5, !PT ;  /* 0x000000020bea7210 */ /* 0x000fe40002ffe4ff */
[-C--:B------:R-:W-:Y:S01]  /*b5970*/  IADD3 R243, P5, R30, R129.reuse, RZ ;  /* 0x000000811ef37210 */ /* 0x080fe20007fbe0ff */
[----:B------:R-:W-:Y:S01]  /*b5980*/  IMAD.X R240, R131, 0x1, R2, P6 ;  /* 0x0000000183f07824 */ /* 0x000fe200030e0602 */
[----:B------:R-:W4:Y:S01]  /*b5990*/  LDL.LU.64 R10, [R1+0x36a8] ;  /* 0x0036a800010a7983 */ /* 0x000f220000300a00 */
[----:B------:R-:W-:-:S02]  /*b59a0*/  IADD3 R245, P6, R28, R129, RZ ;  /* 0x000000811cf57210 */ /* 0x000fc40007fde0ff */
[--C-:B------:R-:W-:Y:S01]  /*b59b0*/  IMAD.X R242, R31, 0x1, R2.reuse, P5 ;  /* 0x000000011ff27824 */ /* 0x100fe200028e0602 */
[-C--:B------:R-:W-:Y:S02]  /*b59c0*/  IADD3 R247, P5, R26, R129.reuse, RZ ;  /* 0x000000811af77210 */ /* 0x080fe40007fbe0ff */
[--C-:B------:R-:W-:Y:S01]  /*b59d0*/  IMAD.X R244, R29, 0x1, R2.reuse, P6 ;  /* 0x000000011df47824 */ /* 0x100fe200030e0602 */
[----:B------:R-:W-:Y:S02]  /*b59e0*/  IADD3 R249, P6, R24, R129, RZ ;  /* 0x0000008118f97210 */ /* 0x000fe40007fde0ff */
[----:B------:R-:W-:-:S03]  /*b59f0*/  IMAD.X R246, R27, 0x1, R2, P5 ;  /* 0x000000011bf67824 */ /* 0x000fc600028e0602 */
[----:B------:R-:W-:Y:S01]  /*b5a00*/  IMAD.X R248, R25, 0x1, R2, P6 ;  /* 0x0000000119f87824 */ /* 0x000fe200030e0602 */
[-C--:B------:R-:W-:Y:S02]  /*b5a10*/  IADD3 R251, P5, R22, R129.reuse, RZ ;  /* 0x0000008116fb7210 */ /* 0x080fe40007fbe0ff */
[C---:B------:R-:W-:Y:S02]  /*b5a20*/  ISETP.GT.AND P4, PT, R3.reuse, 0x3b, PT ;  /* 0x0000003b0300780c */ /* 0x040fe40003f84270 */
[----:B------:R-:W-:Y:S02]  /*b5a30*/  ISETP.GT.AND P3, PT, R3, 0x3f, PT ;  /* 0x0000003f0300780c */ /* 0x000fe40003f64270 */
[----:B------:R-:W-:Y:S02]  /*b5a40*/  IADD3.X R250, R23, R2, RZ, P5, !PT ;  /* 0x0000000217fa7210 */ /* 0x000fe40002ffe4ff */
[----:B--2---:R-:W-:-:S05]  /*b5a50*/  IADD3 R24, P6, R14, R129, RZ ;  /* 0x000000810e187210 */ /* 0x004fca0007fde0ff */
[----:B------:R-:W-:Y:S01]  /*b5a60*/  STL [R1+0x4], R24 ;  /* 0x0000041801007387 */ /* 0x000fe20000100800 */
[----:B------:R-:W-:-:S03]  /*b5a70*/  IMAD.X R22, R15, 0x1, R2, P6 ;  /* 0x000000010f167824 */ /* 0x000fc600030e0602 */
[----:B------:R-:W2:Y:S01]  /*b5a80*/  LDL.LU.64 R14, [R1+0x36a0] ;  /* 0x0036a000010e7983 */ /* 0x000ea20000300a00 */
[----:B---3--:R-:W-:-:S05]  /*b5a90*/  IADD3 R3, P5, R12, R129, RZ ;  /* 0x000000810c037210 */ /* 0x008fca0007fbe0ff */
[----:B------:R-:W-:Y:S04]  /*b5aa0*/  STL [R1+0xc], R3 ;  /* 0x00000c0301007387 */ /* 0x000fe80000100800 */
[----:B------:R1:W-:Y:S02]  /*b5ab0*/  STL [R1], R22 ;  /* 0x0000001601007387 */ /* 0x0003e40000100800 */
[--C-:B-1----:R-:W-:Y:S01]  /*b5ac0*/  IMAD.X R22, R13, 0x1, R2.reuse, P5 ;  /* 0x000000010d167824 */ /* 0x102fe200028e0602 */
[-C--:B----4-:R-:W-:Y:S01]  /*b5ad0*/  IADD3 R3, P6, R16, R129.reuse, RZ ;  /* 0x0000008110037210 */ /* 0x090fe20007fde0ff */
[----:B------:R-:W3:Y:S04]  /*b5ae0*/  LDL.LU.64 R12, [R1+0x3698] ;  /* 0x00369800010c7983 */ /* 0x000ee80000300a00 */
[----:B------:R1:W-:Y:S04]  /*b5af0*/  STL [R1+0x14], R3 ;  /* 0x0000140301007387 */ /* 0x0003e80000100800 */
[----:B------:R4:W-:Y:S01]  /*b5b00*/  STL [R1+0x8], R22 ;  /* 0x0000081601007387 */ /* 0x0009e20000100800 */
[----:B-1----:R-:W-:Y:S01]  /*b5b10*/  IADD3 R3, P5, R20, R129, RZ ;  /* 0x0000008114037210 */ /* 0x002fe20007fbe0ff */
[----:B----4-:R-:W-:-:S02]  /*b5b20*/  IMAD.X R22, R17, 0x1, R2, P6 ;  /* 0x0000000111167824 */ /* 0x010fc400030e0602 */
[----:B------:R-:W4:Y:S04]  /*b5b30*/  LDL.LU.64 R16, [R1+0x3690] ;  /* 0x0036900001107983 */ /* 0x000f280000300a00 */
[----:B------:R1:W-:Y:S04]  /*b5b40*/  STL [R1+0x1c], R3 ;  /* 0x00001c0301007387 */ /* 0x0003e80000100800 */
[----:B------:R1:W-:Y:S02]  /*b5b50*/  STL [R1+0x10], R22 ;  /* 0x0000101601007387 */ /* 0x0003e40000100800 */
[----:B-1----:R-:W-:Y:S01]  /*b5b60*/  IADD3 R3, P6, R18, R129, RZ ;  /* 0x0000008112037210 */ /* 0x002fe20007fde0ff */
[----:B------:R-:W-:-:S02]  /*b5b70*/  IMAD.X R22, R21, 0x1, R2, P5 ;  /* 0x0000000115167824 */ /* 0x000fc400028e0602 */
[----:B------:R-:W4:Y:S04]  /*b5b80*/  LDL.LU.64 R20, [R1+0x3688] ;  /* 0x0036880001147983 */ /* 0x000f280000300a00 */
[----:B------:R1:W-:Y:S04]  /*b5b90*/  STL [R1+0x24], R3 ;  /* 0x0000240301007387 */ /* 0x0003e80000100800 */
[----:B------:R1:W-:Y:S02]  /*b5ba0*/  STL [R1+0x18], R22 ;  /* 0x0000181601007387 */ /* 0x0003e40000100800 */
[----:B-1----:R-:W-:Y:S01]  /*b5bb0*/  IADD3 R3, P5, R6, R129, RZ ;  /* 0x0000008106037210 */ /* 0x002fe20007fbe0ff */
[----:B------:R-:W-:-:S02]  /*b5bc0*/  IMAD.X R22, R19, 0x1, R2, P6 ;  /* 0x0000000113167824 */ /* 0x000fc400030e0602 */
[----:B------:R-:W4:Y:S04]  /*b5bd0*/  LDL.LU.64 R18, [R1+0x3680] ;  /* 0x0036800001127983 */ /* 0x000f280000300a00 */
[----:B------:R-:W-:Y:S04]  /*b5be0*/  STL [R1+0x2c], R3 ;  /* 0x00002c0301007387 */ /* 0x000fe80000100800 */
[----:B------:R1:W-:Y:S02]  /*b5bf0*/  STL [R1+0x20], R22 ;  /* 0x0000201601007387 */ /* 0x0003e40000100800 */
[----:B-1----:R-:W-:-:S02]  /*b5c00*/  IADD3.X R22, R7, R2, RZ, P5, !PT ;  /* 0x0000000207167210 */ /* 0x002fc40002ffe4ff */
[----:B------:R-:W4:Y:S01]  /*b5c10*/  LDL.LU.64 R6, [R1+0x3678] ;  /* 0x0036780001067983 */ /* 0x000f220000300a00 */
[----:B------:R-:W-:-:S05]  /*b5c20*/  IADD3 R3, P6, R8, R129, RZ ;  /* 0x0000008108037210 */ /* 0x000fca0007fde0ff */
[----:B------:R1:W-:Y:S04]  /*b5c30*/  STL [R1+0x34], R3 ;  /* 0x0000340301007387 */ /* 0x0003e80000100800 */
[----:B------:R1:W-:Y:S02]  /*b5c40*/  STL [R1+0x28], R22 ;  /* 0x0000281601007387 */ /* 0x0003e40000100800 */
[----:B-1----:R-:W-:Y:S01]  /*b5c50*/  IADD3 R3, P5, R10, R129, RZ ;  /* 0x000000810a037210 */ /* 0x002fe20007fbe0ff */
[--C-:B------:R-:W-:Y:S02]  /*b5c60*/  IMAD.X R22, R9, 0x1, R2.reuse, P6 ;  /* 0x0000000109167824 */ /* 0x100fe400030e0602 */
[----:B------:R-:W4:Y:S04]  /*b5c70*/  LDL.LU.64 R8, [R1+0x3670] ;  /* 0x0036700001087983 */ /* 0x000f280000300a00 */
[----:B------:R-:W-:Y:S04]  /*b5c80*/  STL [R1+0x3c], R3 ;  /* 0x00003c0301007387 */ /* 0x000fe80000100800 */
[----:B------:R1:W-:Y:S02]  /*b5c90*/  STL [R1+0x30], R22 ;  /* 0x0000301601007387 */ /* 0x0003e40000100800 */
[----:B-1----:R-:W-:-:S02]  /*b5ca0*/  IMAD.X R22, R11, 0x1, R2, P5 ;  /* 0x000000010b167824 */ /* 0x002fc400028e0602 */
[----:B------:R-:W4:Y:S01]  /*b5cb0*/  LDL.LU.64 R10, [R1+0x3668] ;  /* 0x00366800010a7983 */ /* 0x000f220000300a00 */
[----:B--2---:R-:W-:-:S05]  /*b5cc0*/  IADD3 R3, P6, R14, R129, RZ ;  /* 0x000000810e037210 */ /* 0x004fca0007fde0ff */
[----:B------:R-:W-:Y:S04]  /*b5cd0*/  STL [R1+0x44], R3 ;  /* 0x0000440301007387 */ /* 0x000fe80000100800 */
[----:B------:R1:W-:Y:S02]  /*b5ce0*/  STL [R1+0x38], R22 ;  /* 0x0000381601007387 */ /* 0x0003e40000100800 */
[----:B-1----:R-:W-:Y:S02]  /*b5cf0*/  IMAD.X R22, R15, 0x1, R2, P6 ;  /* 0x000000010f167824 */ /* 0x002fe400030e0602 */
[----:B------:R-:W2:Y:S01]  /*b5d00*/  LDL.LU.64 R14, [R1+0x3660] ;  /* 0x00366000010e7983 */ /* 0x000ea20000300a00 */
[----:B---3--:R-:W-:-:S05]  /*b5d10*/  IADD3 R3, P5, R12, R129, RZ ;  /* 0x000000810c037210 */ /* 0x008fca0007fbe0ff */
[----:B------:R-:W-:Y:S04]  /*b5d20*/  STL [R1+0x4c], R3 ;  /* 0x00004c0301007387 */ /* 0x000fe80000100800 */
[----:B------:R1:W-:Y:S02]  /*b5d30*/  STL [R1+0x40], R22 ;  /* 0x0000401601007387 */ /* 0x0003e40000100800 */
[--C-:B-1----:R-:W-:Y:S01]  /*b5d40*/  IMAD.X R22, R13, 0x1, R2.reuse, P5 ;  /* 0x000000010d167824 */ /* 0x102fe200028e0602 */
[-C--:B----4-:R-:W-:Y:S01]  /*b5d50*/  IADD3 R3, P6, R16, R129.reuse, RZ ;  /* 0x0000008110037210 */ /* 0x090fe20007fde0ff */
[----:B------:R-:W3:Y:S04]  /*b5d60*/  LDL.LU.64 R12, [R1+0x3658] ;  /* 0x00365800010c7983 */ /* 0x000ee80000300a00 */
[----:B------:R-:W-:Y:S04]  /*b5d70*/  STL [R1+0x54], R3 ;  /* 0x0000540301007387 */ /* 0x000fe80000100800 */
[----:B------:R1:W-:Y:S02]  /*b5d80*/  STL [R1+0x48], R22 ;  /* 0x0000481601007387 */ /* 0x0003e40000100800 */
[----:B-1----:R-:W-:Y:S01]  /*b5d90*/  IMAD.X R22, R17, 0x1, R2, P6 ;  /* 0x0000000111167824 */ /* 0x002fe200030e0602 */
[----:B------:R-:W-:Y:S01]  /*b5da0*/  IADD3 R3, P5, R20, R129, RZ ;  /* 0x0000008114037210 */ /* 0x000fe20007fbe0ff */
[----:B------:R-:W4:Y:S04]  /*b5db0*/  LDL.LU.64 R16, [R1+0x3650] ;  /* 0x0036500001107983 */ /* 0x000f280000300a00 */
[----:B------:R-:W-:Y:S04]  /*b5dc0*/  STL [R1+0x5c], R3 ;  /* 0x00005c0301007387 */ /* 0x000fe80000100800 */
[----:B------:R1:W-:Y:S02]  /*b5dd0*/  STL [R1+0x50], R22 ;  /* 0x0000501601007387 */ /* 0x0003e40000100800 */
[----:B-1----:R-:W-:-:S02]  /*b5de0*/  IADD3.X R22, R21, R2, RZ, P5, !PT ;  /* 0x0000000215167210 */ /* 0x002fc40002ffe4ff */
[-C--:B------:R-:W-:Y:S01]  /*b5df0*/  IADD3 R3, P6, R18, R129.reuse, RZ ;  /* 0x0000008112037210 */ /* 0x080fe20007fde0ff */
        /* <DEDUP_REMOVED lines=8> */
[----:B-1----:R-:W-:-:S02]  /*b5e80*/  IMAD.X R22, R7, 0x1, R2, P5 ;  /* 0x0000000107167824 */ /* 0x002fc400028e0602 */
        /* <DEDUP_REMOVED lines=19> */
[----:B-1----:R-:W-:Y:S02]  /*b5fc0*/  IADD3.X R22, R13, R2, RZ, P5, !PT ;  /* 0x000000020d167210 */ /* 0x002fe40002ffe4ff */
[-C--:B----4-:R-:W-:Y:S01]  /*b5fd0*/  IADD3 R3, P6, R16, R129.reuse, RZ ;  /* 0x0000008110037210 */ /* 0x090fe20007fde0ff */
[----:B------:R-:W3:Y:S04]  /*b5fe0*/  LDL.LU.64 R12, [R1+0x3618] ;  /* 0x00361800010c7983 */ /* 0x000ee80000300a00 */
[----:B------:R-:W-:Y:S04]  /*b5ff0*/  STL [R1+0x94], R3 ;  /* 0x0000940301007387 */ /* 0x000fe80000100800 */
[----:B------:R1:W-:Y:S02]  /*b6000*/  STL [R1+0x88], R22 ;  /* 0x0000881601007387 */ /* 0x0003e40000100800 */
[--C-:B-1----:R-:W-:Y:S01]  /*b6010*/  IMAD.X R22, R17, 0x1, R2.reuse, P6 ;  /* 0x0000000111167824 */ /* 0x102fe200030e0602 */
[-C--:B------:R-:W-:Y:S01]  /*b6020*/  IADD3 R3, P5, R20, R129.reuse, RZ ;  /* 0x0000008114037210 */ /* 0x080fe20007fbe0ff */
[----:B------:R-:W4:Y:S04]  /*b6030*/  LDL.LU.64 R16, [R1+0x3610] ;  /* 0x0036100001107983 */ /* 0x000f280000300a00 */
        /* <DEDUP_REMOVED lines=8> */
[----:B------:R-:W-:Y:S01]  /*b60c0*/  IADD3 R3, P5, R6, R129, RZ ;  /* 0x0000008106037210 */ /* 0x000fe20007fbe0ff */
[----:B------:R-:W4:Y:S04]  /*b60d0*/  LDL.LU.64 R18, [R1+0x3600] ;  /* 0x0036000001127983 */ /* 0x000f280000300a00 */
[----:B------:R-:W-:Y:S04]  /*b60e0*/  STL [R1+0xac], R3 ;  /* 0x0000ac0301007387 */ /* 0x000fe80000100800 */
[----:B------:R1:W-:Y:S02]  /*b60f0*/  STL [R1+0xa0], R22 ;  /* 0x0000a01601007387 */ /* 0x0003e40000100800 */
[----:B-1----:R-:W-:-:S02]  /*b6100*/  IMAD.X R22, R7, 0x1, R2, P5 ;  /* 0x0000000107167824 */ /* 0x002fc400028e0602 */
[----:B------:R-:W4:Y:S01]  /*b6110*/  LDL.LU.64 R6, [R1+0x35f8] ;  /* 0x0035f80001067983 */ /* 0x000f220000300a00 */
[----:B------:R-:W-:-:S05]  /*b6120*/  IADD3 R3, P6, R8, R129, RZ ;  /* 0x0000008108037210 */ /* 0x000fca0007fde0ff */
        /* <DEDUP_REMOVED lines=39> */
[----:B------:R-:W-:-:S05]  /*b63a0*/  IADD3 R3, P6, R8, R129, RZ ;  /* 0x0000008108037210 */ /* 0x000fca0007fde0ff */
        /* <DEDUP_REMOVED lines=135> */
[----:B------:R4:W-:Y:S04]  /*b6c20*/  STL [R1+0x1fc], R3 ;  /* 0x0001fc0301007387 */ /* 0x0009e80000100800 */
[----:B------:R1:W-:Y:S01]  /*b6c30*/  STL [R1+0x1f0], R22 ;  /* 0x0001f01601007387 */ /* 0x0003e20000100800 */
[-C--:B----4-:R-:W-:Y:S01]  /*b6c40*/  IADD3 R3, P6, R16, R129.reuse, RZ ;  /* 0x0000008110037210 */ /* 0x090fe20007fde0ff */
[--C-:B-1----:R-:W-:Y:S02]  /*b6c50*/  IMAD.X R22, R13, 0x1, R2.reuse, P5 ;  /* 0x000000010d167824 */ /* 0x102fe400028e0602 */
[----:B------:R-:W3:Y:S04]  /*b6c60*/  LDL.LU.64 R12, [R1+0x34c8] ;  /* 0x0034c800010c7983 */ /* 0x000ee80000300a00 */
[----:B------:R1:W-:Y:S04]  /*b6c70*/  STL [R1+0x204], R3 ;  /* 0x0002040301007387 */ /* 0x0003e80000100800 */
[----:B------:R4:W-:Y:S01]  /*b6c80*/  STL [R1+0x1f8], R22 ;  /* 0x0001f81601007387 */ /* 0x0009e20000100800 */
[----:B-1----:R-:W-:Y:S01]  /*b6c90*/  IADD3 R3, P5, R20, R129, RZ ;  /* 0x0000008114037210 */ /* 0x002fe20007fbe0ff */
[----:B----4-:R-:W-:-:S02]  /*b6ca0*/  IMAD.X R22, R17, 0x1, R2, P6 ;  /* 0x0000000111167824 */ /* 0x010fc400030e0602 */
[----:B------:R-:W4:Y:S01]  /*b6cb0*/  LDL.LU.64 R16, [R1+0x34c0] ;  /* 0x0034c00001107983 */ /* 0x000f220000300a00 */
[----:B------:R-:W-:-:S03]  /*b6cc0*/  IADD3.X R20, R21, R2, RZ, P5, !PT ;  /* 0x0000000215147210 */ /* 0x000fc60002ffe4ff */
[----:B------:R1:W-:Y:S04]  /*b6cd0*/  STL [R1+0x20c], R3 ;  /* 0x00020c0301007387 */ /* 0x0003e80000100800 */
[----:B------:R-:W-:Y:S01]  /*b6ce0*/  STL [R1+0x200], R22 ;  /* 0x0002001601007387 */ /* 0x000fe20000100800 */
[----:B-1----:R-:W-:-:S05]  /*b6cf0*/  IADD3 R3, P6, R18, R129, RZ ;  /* 0x0000008112037210 */ /* 0x002fca0007fde0ff */
[----:B------:R1:W-:Y:S04]  /*b6d00*/  STL [R1+0x214], R3 ;  /* 0x0002140301007387 */ /* 0x0003e80000100800 */
[----:B------:R1:W-:Y:S02]  /*b6d10*/  STL [R1+0x208], R20 ;  /* 0x0002081401007387 */ /* 0x0003e40000100800 */
[----:B-1----:R-:W-:Y:S02]  /*b6d20*/  IMAD.X R3, R19, 0x1, R2, P6 ;  /* 0x0000000113037824 */ /* 0x002fe400030e0602 */
[----:B------:R-:W4:Y:S01]  /*b6d30*/  LDL.LU.64 R20, [R1+0x34b8] ;  /* 0x0034b80001147983 */ /* 0x000f220000300a00 */
[----:B------:R-:W-:-:S05]  /*b6d40*/  IADD3 R22, P5, R6, R129, RZ ;  /* 0x0000008106167210 */ /* 0x000fca0007fbe0ff */
[----:B------:R-:W-:Y:S04]  /*b6d50*/  STL [R1+0x21c], R22 ;  /* 0x00021c1601007387 */ /* 0x000fe80000100800 */
[----:B------:R1:W-:Y:S02]  /*b6d60*/  STL [R1+0x210], R3 ;  /* 0x0002100301007387 */ /* 0x0003e40000100800 */
[----:B-1----:R-:W-:Y:S02]  /*b6d70*/  IMAD.X R3, R7, 0x1, R2, P5 ;  /* 0x0000000107037824 */ /* 0x002fe400028e0602 */
[----:B------:R-:W4:Y:S01]  /*b6d80*/  LDL.LU.64 R6, [R1+0x34b0] ;  /* 0x0034b00001067983 */ /* 0x000f220000300a00 */
[----:B------:R-:W-:-:S05]  /*b6d90*/  IADD3 R18, P6, R8, R129, RZ ;  /* 0x0000008108127210 */ /* 0x000fca0007fde0ff */
[----:B------:R1:W-:Y:S04]  /*b6da0*/  STL [R1+0x224], R18 ;  /* 0x0002241201007387 */ /* 0x0003e80000100800 */
[----:B------:R1:W-:Y:S04]  /*b6db0*/  STL [R1+0x218], R3 ;  /* 0x0002180301007387 */ /* 0x0003e80000100800 */
[----:B------:R-:W4:Y:S01]  /*b6dc0*/  LDL.LU.64 R22, [R1+0x34a8] ;  /* 0x0034a80001167983 */ /* 0x000f220000300a00 */
[----:B-1----:R-:W-:Y:S01]  /*b6dd0*/  IADD3 R18, P5, R10, R129, RZ ;  /* 0x000000810a127210 */ /* 0x002fe20007fbe0ff */
[----:B------:R-:W-:-:S04]  /*b6de0*/  IMAD.X R3, R9, 0x1, R2, P6 ;  /* 0x0000000109037824 */ /* 0x000fc800030e0602 */
[----:B------:R1:W-:Y:S04]  /*b6df0*/  STL [R1+0x22c], R18 ;  /* 0x00022c1201007387 */ /* 0x0003e80000100800 */
[----:B------:R-:W4:Y:S04]  /*b6e00*/  LDL.LU.64 R8, [R1+0x34a0] ;  /* 0x0034a00001087983 */ /* 0x000f280000300a00 */
[----:B------:R2:W-:Y:S01]  /*b6e10*/  STL [R1+0x220], R3 ;  /* 0x0002200301007387 */ /* 0x0005e20000100800 */
[----:B-1----:R-:W-:-:S03]  /*b6e20*/  IMAD.X R18, R11, 0x1, R2, P5 ;  /* 0x000000010b127824 */ /* 0x002fc600028e0602 */
[----:B------:R-:W4:Y:S01]  /*b6e30*/  LDL.LU.64 R10, [R1+0x3498] ;  /* 0x00349800010a7983 */ /* 0x000f220000300a00 */
[----:B--2---:R-:W-:-:S05]  /*b6e40*/  IADD3 R3, P6, R14, R129, RZ ;  /* 0x000000810e037210 */ /* 0x004fca0007fde0ff */
[----:B------:R3:W-:Y:S01]  /*b6e50*/  STL [R1+0x234], R3 ;  /* 0x0002340301007387 */ /* 0x0007e20000100800 */
[----:B------:R-:W-:-:S03]  /*b6e60*/  IMAD.X R15, R15, 0x1, R2, P6 ;  /* 0x000000010f0f7824 */ /* 0x000fc600030e0602 */
[----:B------:R-:W-:Y:S01]  /*b6e70*/  STL [R1+0x228], R18 ;  /* 0x0002281201007387 */ /* 0x000fe20000100800 */
[----:B---3--:R-:W-:-:S05]  /*b6e80*/  IADD3 R3, P5, R12, R129, RZ ;  /* 0x000000810c037210 */ /* 0x008fca0007fbe0ff */
[----:B------:R1:W-:Y:S04]  /*b6e90*/  STL [R1+0x23c], R3 ;  /* 0x00023c0301007387 */ /* 0x0003e80000100800 */
[----:B------:R-:W-:Y:S01]  /*b6ea0*/  STL [R1+0x230], R15 ;  /* 0x0002300f01007387 */ /* 0x000fe20000100800 */
[----:B-1----:R-:W-:-:S03]  /*b6eb0*/  IADD3.X R3, R13, R2, RZ, P5, !PT ;  /* 0x000000020d037210 */ /* 0x002fc60002ffe4ff */
[----:B------:R-:W2:Y:S01]  /*b6ec0*/  LDL.LU.64 R12, [R1+0x3490] ;  /* 0x00349000010c7983 */ /* 0x000ea20000300a00 */
[----:B----4-:R-:W-:-:S05]  /*b6ed0*/  IADD3 R14, P6, R16, R129, RZ ;  /* 0x00000081100e7210 */ /* 0x010fca0007fde0ff */
[----:B------:R1:W-:Y:S04]  /*b6ee0*/  STL [R1+0x244], R14 ;  /* 0x0002440e01007387 */ /* 0x0003e80000100800 */
[----:B-1----:R-:W3:Y:S04]  /*b6ef0*/  LDL.LU.64 R14, [R1+0x3488] ;  /* 0x00348800010e7983 */ /* 0x002ee80000300a00 */
[----:B------:R1:W-:Y:S02]  /*b6f00*/  STL [R1+0x238], R3 ;  /* 0x0002380301007387 */ /* 0x0003e40000100800 */
[----:B-1----:R-:W-:-:S02]  /*b6f10*/  IMAD.X R3, R17, 0x1, R2, P6 ;  /* 0x0000000111037824 */ /* 0x002fc400030e0602 */
[----:B------:R-:W4:Y:S01]  /*b6f20*/  LDL.LU.64 R16, [R1+0x3480] ;  /* 0x0034800001107983 */ /* 0x000f220000300a00 */
[----:B------:R-:W-:-:S05]  /*b6f30*/  IADD3 R18, P5, R20, R129, RZ ;  /* 0x0000008114127210 */ /* 0x000fca0007fbe0ff */
[----:B------:R1:W-:Y:S04]  /*b6f40*/  STL [R1+0x24c], R18 ;  /* 0x00024c1201007387 */ /* 0x0003e80000100800 */
[----:B-1----:R-:W2:Y:S04]  /*b6f50*/  LDL.LU.64 R18, [R1+0x3478] ;  /* 0x0034780001127983 */ /* 0x002ea80000300a00 */
[----:B------:R1:W-:Y:S01]  /*b6f60*/  STL [R1+0x240], R3 ;  /* 0x0002400301007387 */ /* 0x0003e20000100800 */
[----:B------:R-:W-:Y:S01]  /*b6f70*/  IADD3 R24, P6, R6, R129, RZ ;  /* 0x0000008106187210 */ /* 0x000fe20007fde0ff */
[----:B-1----:R-:W-:-:S02]  /*b6f80*/  IMAD.X R3, R21, 0x1, R2, P5 ;  /* 0x0000000115037824 */ /* 0x002fc400028e0602 */
[----:B------:R-:W4:Y:S04]  /*b6f90*/  LDL.LU.64 R20, [R1+0x3470] ;  /* 0x0034700001147983 */ /* 0x000f280000300a00 */
[----:B------:R-:W-:Y:S04]  /*b6fa0*/  STL [R1+0x254], R24 ;  /* 0x0002541801007387 */ /* 0x000fe80000100800 */
[----:B------:R1:W-:Y:S02]  /*b6fb0*/  STL [R1+0x248], R3 ;  /* 0x0002480301007387 */ /* 0x0003e40000100800 */
[----:B-1----:R-:W-:-:S02]  /*b6fc0*/  IMAD.X R3, R7, 0x1, R2, P6 ;  /* 0x0000000107037824 */ /* 0x002fc400030e0602 */
[----:B------:R-:W4:Y:S01]  /*b6fd0*/  LDL.LU.64 R6, [R1+0x3468] ;  /* 0x0034680001067983 */ /* 0x000f220000300a00 */
[-C--:B------:R-:W-:Y:S02]  /*b6fe0*/  IADD3 R24, P5, R22, R129.reuse, RZ ;  /* 0x0000008116187210 */ /* 0x080fe40007fbe0ff */
[----:B------:R-:W-:-:S03]  /*b6ff0*/  IADD3 R26, P6, R8, R129, RZ ;  /* 0x00000081081a7210 */ /* 0x000fc60007fde0ff */
[----:B------:R1:W-:Y:S04]  /*b7000*/  STL [R1+0x25c], R24 ;  /* 0x00025c1801007387 */ /* 0x0003e80000100800 */
[----:B------:R1:W-:Y:S04]  /*b7010*/  STL [R1+0x250], R3 ;  /* 0x0002500301007387 */ /* 0x0003e80000100800 */
[----:B-1----:R-:W4:Y:S01]  /*b7020*/  LDL.LU.64 R24, [R1+0x3460] ;  /* 0x0034600001187983 */ /* 0x002f220000300a00 */
[----:B------:R-:W-:-:S03]  /*b7030*/  IMAD.X R3, R23, 0x1, R2, P5 ;  /* 0x0000000117037824 */ /* 0x000fc600028e0602 */
[----:B------:R1:W-:Y:S01]  /*b7040*/  STL [R1+0x264], R26 ;  /* 0x0002641a01007387 */ /* 0x0003e20000100800 */
[----:B------:R-:W-:-:S03]  /*b7050*/  IADD3 R252, P5, R10, R129, RZ ;  /* 0x000000810afc7210 */ /* 0x000fc60007fbe0ff */
[----:B------:R1:W-:Y:S04]  /*b7060*/  STL [R1+0x258], R3 ;  /* 0x0002580301007387 */ /* 0x0003e80000100800 */
[----:B-1----:R-:W4:Y:S01]  /*b7070*/  LDL.LU.64 R26, [R1+0x3458] ;  /* 0x00345800011a7983 */ /* 0x002f220000300a00 */
[----:B------:R-:W-:-:S05]  /*b7080*/  IMAD.X R3, R9, 0x1, R2, P6 ;  /* 0x0000000109037824 */ /* 0x000fca00030e0602 */
[----:B------:R1:W-:Y:S04]  /*b7090*/  STL [R1+0x260], R3 ;  /* 0x0002600301007387 */ /* 0x0003e80000100800 */
[----:B------:R-:W4:Y:S04]  /*b70a0*/  LDL.LU.64 R28, [R1+0x3450] ;  /* 0x00345000011c7983 */ /* 0x000f280000300a00 */
[----:B------:R-:W4:Y:S01]  /*b70b0*/  LDL.LU.64 R136, [R1+0x3448] ;  /* 0x0034480001887983 */ /* 0x000f220000300a00 */
[----:B-1----:R-:W-:-:S05]  /*b70c0*/  IADD3.X R3, R11, R2, RZ, P5, !PT ;  /* 0x000000020b037210 */ /* 0x002fca0002ffe4ff */
[----:B------:R1:W-:Y:S04]  /*b70d0*/  STL [R1+0x268], R3 ;  /* 0x0002680301007387 */ /* 0x0003e80000100800 */
[----:B------:R-:W4:Y:S04]  /*b70e0*/  LDL.LU.64 R30, [R1+0x35b8] ;  /* 0x0035b800011e7983 */ /* 0x000f280000300a00 */
[----:B------:R-:W4:Y:S04]  /*b70f0*/  LDL.LU.64 R130, [R1+0x35c0] ;  /* 0x0035c00001827983 */ /* 0x000f280000300a00 */
[----:B------:R-:W4:Y:S04]  /*b7100*/  LDL.LU R148, [R1+0x1540] ;  /* 0x0015400001947983 */ /* 0x000f280000300800 */
[----:B------:R-:W4:Y:S04]  /*b7110*/  LDL.LU R149, [R1+0x1544] ;  /* 0x0015440001957983 */ /* 0x000f280000300800 */
[----:B------:R-:W4:Y:S04]  /*b7120*/  LDL.LU R150, [R1+0x1548] ;  /* 0x0015480001967983 */ /* 0x000f280000300800 */
[----:B------:R-:W4:Y:S01]  /*b7130*/  LDL.LU R151, [R1+0x154c] ;  /* 0x00154c0001977983 */ /* 0x000f220000300800 */
[----:B---3--:R-:W-:-:S05]  /*b7140*/  IADD3 R11, P5, R14, R129, RZ ;  /* 0x000000810e0b7210 */ /* 0x008fca0007fbe0ff */
[----:B------:R-:W-:Y:S01]  /*b7150*/  IMAD.X R10, R15, 0x1, R2, P5 ;  /* 0x000000010f0a7824 */ /* 0x000fe200028e0602 */
[----:B--2---:R-:W-:-:S05]  /*b7160*/  IADD3 R15, P5, R18, R129, RZ ;  /* 0x00000081120f7210 */ /* 0x004fca0007fbe0ff */
[--C-:B------:R-:W-:Y:S01]  /*b7170*/  IMAD.X R14, R19, 0x1, R2.reuse, P5 ;  /* 0x00000001130e7824 */ /* 0x100fe200028e0602 */
[-C--:B----4-:R-:W-:Y:S02]  /*b7180*/  IADD3 R19, P5, R6, R129.reuse, RZ ;  /* 0x0000008106137210 */ /* 0x090fe40007fbe0ff */
[----:B------:R-:W2:Y:S02]  /*b7190*/  LDL.LU R6, [R1+0x404c] ;  /* 0x00404c0001067983 */ /* 0x000ea40000300800 */
[----:B------:R-:W-:Y:S02]  /*b71a0*/  IADD3.X R18, R7, R2, RZ, P5, !PT ;  /* 0x0000000207127210 */ /* 0x000fe40002ffe4ff */
        /* <DEDUP_REMOVED lines=10> */
[-C--:B------:R-:W-:Y:S01]  /*b7250*/  IADD3 R9, P6, R12, R129.reuse, RZ ;  /* 0x000000810c097210 */ /* 0x080fe20007fde0ff */
[----:B------:R-:W-:Y:S01]  /*b7260*/  IMAD.MOV.U32 R139, RZ, RZ, c[0x0][0x188] ;  /* 0x00006200ff8b7624 */ /* 0x000fe200078e00ff */
[-C--:B------:R-:W-:Y:S01]  /*b7270*/  IADD3 R23, P5, R26, R129.reuse, RZ ;  /* 0x000000811a177210 */ /* 0x080fe20007fbe0ff */
[----:B------:R-:W4:Y:S02]  /*b7280*/  LDL.LU R141, [R1+0x3a88] ;  /* 0x003a8800018d7983 */ /* 0x000f240000300800 */
[----:B------:R-:W-:Y:S01]  /*b7290*/  IMAD.X R8, R13, 0x1, R2, P6 ;  /* 0x000000010d087824 */ /* 0x000fe200030e0602 */
[----:B------:R-:W-:-:S05]  /*b72a0*/  IADD3 R13, P6, R16, R129, RZ ;  /* 0x00000081100d7210 */ /* 0x000fca0007fde0ff */
[----:B------:R-:W-:Y:S01]  /*b72b0*/  IMAD.X R12, R17, 0x1, R2, P6 ;  /* 0x00000001110c7824 */ /* 0x000fe200030e0602 */
[----:B------:R-:W-:-:S05]  /*b72c0*/  IADD3 R17, P6, R20, R129, RZ ;  /* 0x0000008114117210 */ /* 0x000fca0007fde0ff */
[----:B------:R-:W-:Y:S01]  /*b72d0*/  IMAD.X R16, R21, 0x1, R2, P6 ;  /* 0x0000000115107824 */ /* 0x000fe200030e0602 */
[----:B------:R-:W-:-:S05]  /*b72e0*/  IADD3 R21, P6, R24, R129, RZ ;  /* 0x0000008118157210 */ /* 0x000fca0007fde0ff */
[----:B------:R-:W-:Y:S01]  /*b72f0*/  IMAD.X R20, R25, 0x1, R2, P6 ;  /* 0x0000000119147824 */ /* 0x000fe200030e0602 */
[----:B------:R-:W-:-:S05]  /*b7300*/  IADD3 R25, P6, R28, R129, RZ ;  /* 0x000000811c197210 */ /* 0x000fca0007fde0ff */
[--C-:B------:R-:W-:Y:S01]  /*b7310*/  IMAD.X R24, R29, 0x1, R2.reuse, P6 ;  /* 0x000000011d187824 */ /* 0x100fe200030e0602 */
[----:B------:R-:W-:Y:S01]  /*b7320*/  HMMA.1688.F32.TF32 R148, R236, R34, R148 ;  /* 0x00000022ec94723c */ /* 0x000fe20000081094 */
[-C--:B------:R-:W-:Y:S01]  /*b7330*/  IADD3 R29, P6, R30, R129.reuse, RZ ;  /* 0x000000811e1d7210 */ /* 0x080fe20007fde0ff */
[--C-:B------:R-:W-:Y:S01]  /*b7340*/  IMAD.X R22, R27, 0x1, R2.reuse, P5 ;  /* 0x000000011b167824 */ /* 0x100fe200028e0602 */
[----:B-1----:R-:W-:Y:S01]  /*b7350*/  SEL R3, RZ, 0x4, !P4 ;  /* 0x00000004ff037807 */ /* 0x002fe20006000000 */
[----:B------:R-:W-:Y:S01]  /*b7360*/  IMAD.SHL.U32 R139, R139, 0x40, RZ ;  /* 0x000000408b8b7824 */ /* 0x000fe200078e00ff */
[-C--:B------:R-:W-:Y:S01]  /*b7370*/  IADD3 R27, P5, R136, R129.reuse, RZ ;  /* 0x00000081881b7210 */ /* 0x080fe20007fbe0ff */
[----:B------:R-:W-:Y:S01]  /*b7380*/  IMAD.X R28, R31, 0x1, R2, P6 ;  /* 0x000000011f1c7824 */ /* 0x000fe200030e0602 */
[----:B------:R-:W-:Y:S01]  /*b7390*/  IADD3 R31, P4, R130, R129, RZ ;  /* 0x00000081821f7210 */ /* 0x000fe20007f9e0ff */
[----:B------:R-:W-:Y:S01]  /*b73a0*/  IMAD.SHL.U32 R139, R139, 0x4, RZ ;  /* 0x000000048b8b7824 */ /* 0x000fe200078e00ff */
[----:B------:R-:W-:-:S02]  /*b73b0*/  SEL R5, R5, RZ, !P2 ;  /* 0x000000ff05057207 */ /* 0x000fc40005000000 */
[----:B------:R-:W-:Y:S01]  /*b73c0*/  SEL R3, R3, RZ, !P2 ;  /* 0x000000ff03037207 */ /* 0x000fe20005000000 */
[----:B------:R-:W-:Y:S01]  /*b73d0*/  IMAD.X R26, R137, 0x1, R2, P5 ;  /* 0x00000001891a7824 */ /* 0x000fe200028e0602 */
[----:B------:R-:W-:Y:S02]  /*b73e0*/  IADD3.X R30, R131, R2, RZ, P4, !PT ;  /* 0x00000002831e7210 */ /* 0x000fe400027fe4ff */
[----:B------:R-:W-:Y:S02]  /*b73f0*/  ISETP.NE.U32.AND P5, PT, R5, RZ, PT ;  /* 0x000000ff0500720c */ /* 0x000fe40003fa5070 */
[----:B------:R-:W-:Y:S02]  /*b7400*/  ISETP.NE.U32.AND P4, PT, R3, RZ, PT ;  /* 0x000000ff0300720c */ /* 0x000fe40003f85070 */
[----:B------:R-:W-:Y:S02]  /*b7410*/  SEL R5, RZ, 0x4, !P3 ;  /* 0x00000004ff057807 */ /* 0x000fe40005800000 */
[----:B------:R-:W-:-:S02]  /*b7420*/  SEL R3, RZ, 0x4, P0 ;  /* 0x00000004ff037807 */ /* 0x000fc40000000000 */
[----:B------:R-:W-:Y:S01]  /*b7430*/  STL.64 [R1+0x1e20], R148 ;  /* 0x001e209401007387 */ /* 0x000fe20000100a00 */
[----:B------:R-:W-:Y:S02]  /*b7440*/  SEL R5, R5, RZ, !P2 ;  /* 0x000000ff05057207 */ /* 0x000fe40005000000 */
[----:B------:R-:W-:Y:S01]  /*b7450*/  SEL R3, R3, RZ, !P2 ;  /* 0x000000ff03037207 */ /* 0x000fe20005000000 */
[----:B------:R-:W-:Y:S04]  /*b7460*/  STL.64 [R1+0x1e28], R150 ;  /* 0x001e289601007387 */ /* 0x000fe80000100a00 */
[----:B------:R-:W4:Y:S04]  /*b7470*/  LDL.LU R140, [R1+0x4038] ;  /* 0x00403800018c7983 */ /* 0x000f280000300800 */
[----:B------:R-:W4:Y:S01]  /*b7480*/  LDL.LU R137, [R1+0x4044] ;  /* 0x0040440001897983 */ /* 0x000f220000300800 */
[----:B--2---:R-:W-:-:S02]  /*b7490*/  IADD3 R6, P3, R6, R139, RZ ;  /* 0x0000008b06067210 */ /* 0x004fc40007f7e0ff */
[----:B---3--:R-:W-:-:S03]  /*b74a0*/  IADD3 R132, P0, R132, R139, RZ ;  /* 0x0000008b84847210 */ /* 0x008fc60007f1e0ff */
[----:B------:R1:W-:Y:S01]  /*b74b0*/  STL [R1+0x404c], R6 ;  /* 0x00404c0601007387 */ /* 0x0003e20000100800 */
[----:B----4-:R-:W-:-:S03]  /*b74c0*/  IMAD.X R7, R7, 0x1, R0, P3 ;  /* 0x0000000107077824 */ /* 0x010fc600018e0600 */
[----:B------:R2:W-:Y:S01]  /*b74d0*/  STL [R1+0x3aa4], R132 ;  /* 0x003aa48401007387 */ /* 0x0005e20000100800 */
[----:B------:R-:W-:Y:S01]  /*b74e0*/  IMAD.X R143, R143, 0x1, R0, P0 ;  /* 0x000000018f8f7824 */ /* 0x000fe200000e0600 */
[----:B------:R-:W-:Y:S02]  /*b74f0*/  IADD3 R135, P2, R135, R139, RZ ;  /* 0x0000008b87877210 */ /* 0x000fe40007f5e0ff */
[----:B------:R1:W-:Y:S01]  /*b7500*/  LDGSTS.E [R4+0x19800], [R6.64], P1 ;  /* 0x1980000006047fae */ /* 0x0003e20008921844 */
[----:B------:R-:W-:Y:S03]  /*b7510*/  HMMA.1688.F32.TF32 R144, R236, R158, R144 ;  /* 0x0000009eec90723c */ /* 0x000fe60000081090 */
[----:B------:R-:W-:Y:S01]  /*b7520*/  STL [R1+0x3a9c], R135 ;  /* 0x003a9c8701007387 */ /* 0x000fe20000100800 */
[----:B------:R-:W-:-:S03]  /*b7530*/  IADD3.X R142, R142, R0, RZ, P2, !PT ;  /* 0x000000008e8e7210 */ /* 0x000fc600017fe4ff */
[----:B------:R3:W-:Y:S04]  /*b7540*/  STL [R1+0x4040], R7 ;  /* 0x0040400701007387 */ /* 0x0007e80000100800 */
[----:B------:R-:W-:Y:S04]  /*b7550*/  STL [R1+0x3a98], R143 ;  /* 0x003a988f01007387 */ /* 0x000fe80000100800 */
[----:B------:R-:W4:Y:S04]  /*b7560*/  LDL.LU R136, [R1+0x3a84] ;  /* 0x003a840001887983 */ /* 0x000f280000300800 */
[----:B------:R-:W-:Y:S04]  /*b7570*/  STL [R1+0x3a90], R142 ;  /* 0x003a908e01007387 */ /* 0x000fe80000100800 */
[----:B------:R-:W-:Y:S04]  /*b7580*/  STL.64 [R1+0x1e10], R144 ;  /* 0x001e109001007387 */ /* 0x000fe80000100a00 */
[----:B------:R-:W-:Y:S04]  /*b7590*/  STL.64 [R1+0x1e18], R146 ;  /* 0x001e189201007387 */ /* 0x000fe80000100a00 */
[----:B------:R-:W4:Y:S01]  /*b75a0*/  LDL.LU R128, [R1+0x3a8c] ;  /* 0x003a8c0001807983 */ /* 0x000f220000300800 */
[----:B------:R-:W-:-:S02]  /*b75b0*/  IADD3 R138, P2, R138, R139, RZ ;  /* 0x0000008b8a8a7210 */ /* 0x000fc40007f5e0ff */
[----:B------:R-:W-:-:S03]  /*b75c0*/  ISETP.NE.U32.AND P0, PT, R3, RZ, PT ;  /* 0x000000ff0300720c */ /* 0x000fc60003f05070 */
[----:B------:R1:W-:Y:S04]  /*b75d0*/  STL [R1+0x3a94], R138 ;  /* 0x003a948a01007387 */ /* 0x0003e80000100800 */
[----:B------:R-:W4:Y:S04]  /*b75e0*/  LDL.LU R134, [R1+0x3a78] ;  /* 0x003a780001867983 */ /* 0x000f280000300800 */
[----:B------:R-:W4:Y:S04]  /*b75f0*/  LDL.LU R3, [R1+0x3a80] ;  /* 0x003a800001037983 */ /* 0x000f280000300800 */
[----:B------:R-:W4:Y:S04]  /*b7600*/  LDL.LU R34, [R1+0x3a7c] ;  /* 0x003a7c0001227983 */ /* 0x000f280000300800 */
[----:B------:R-:W4:Y:S01]  /*b7610*/  LDL.LU R131, [R1+0x403c] ;  /* 0x00403c0001837983 */ /* 0x000f220000300800 */
[----:B-1----:R-:W-:-:S03]  /*b7620*/  IMAD.MOV.U32 R6, RZ, RZ, R132 ;  /* 0x000000ffff067224 */ /* 0x002fc600078e0084 */
[----:B------:R-:W4:Y:S04]  /*b7630*/  LDL.LU R133, [R1+0x3a70] ;  /* 0x003a700001857983 */ /* 0x000f280000300800 */
[----:B------:R-:W4:Y:S04]  /*b7640*/  LDL.LU R130, [R1+0x3a74] ;  /* 0x003a740001827983 */ /* 0x000f280000300800 */
[----:B--2---:R-:W2:Y:S01]  /*b7650*/  LDL.LU R132, [R1+0x4030] ;  /* 0x0040300001847983 */ /* 0x004ea20000300800 */
[----:B---3--:R-:W-:Y:S02]  /*b7660*/  IMAD.MOV.U32 R7, RZ, RZ, R143 ;  /* 0x000000ffff077224 */ /* 0x008fe400078e008f */
[----:B------:R-:W-:-:S03]  /*b7670*/  IMAD.X R141, R141, 0x1, R0, P2 ;  /* 0x000000018d8d7824 */ /* 0x000fc600010e0600 */
[----:B------:R1:W-:Y:S01]  /*b7680*/  LDGSTS.E [R4+0x19a00], [R6.64], P1 ;  /* 0x19a0000006047fae */ /* 0x0003e20008921844 */
[----:B------:R-:W-:-:S03]  /*b7690*/  IADD3 R137, P2, R137, R139, RZ ;  /* 0x0000008b89897210 */ /* 0x000fc60007f5e0ff */
[----:B------:R-:W-:Y:S01]  /*b76a0*/  STL [R1+0x3a88], R141 ;  /* 0x003a888d01007387 */ /* 0x000fe20000100800 */
[----:B-1----:R-:W-:Y:S02]  /*b76b0*/  IMAD.MOV.U32 R6, RZ, RZ, R135 ;  /* 0x000000ffff067224 */ /* 0x002fe400078e0087 */
[----:B------:R-:W-:Y:S01]  /*b76c0*/  IMAD.MOV.U32 R7, RZ, RZ, R142 ;  /* 0x000000ffff077224 */ /* 0x000fe200078e008e */
[----:B------:R-:W-:Y:S01]  /*b76d0*/  STL [R1+0x4044], R137 ;  /* 0x0040448901007387 */ /* 0x000fe20000100800 */
[----:B------:R-:W-:-:S03]  /*b76e0*/  IADD3.X R140, R140, R0, RZ, P2, !PT ;  /* 0x000000008c8c7210 */ /* 0x000fc600017fe4ff */
[----:B------:R1:W-:Y:S04]  /*b76f0*/  LDGSTS.E [R4+0x19c00], [R6.64], P1 ;  /* 0x19c0000006047fae */ /* 0x0003e80008921844 */
[----:B------:R-:W3:Y:S01]  /*b7700*/  LDL.LU R135, [R1+0x3a6c] ;  /* 0x003a6c0001877983 */ /* 0x000ee20000300800 */
[----:B------:R-:W-:Y:S01]  /*b7710*/  ISETP.NE.U32.AND P3, PT, R5, RZ, PT ;  /* 0x000000ff0500720c */ /* 0x000fe20003f65070 */
[----:B-1----:R-:W-:Y:S02]  /*b7720*/  IMAD.MOV.U32 R6, RZ, RZ, R138 ;  /* 0x000000ffff067224 */ /* 0x002fe400078e008a */
[----:B------:R-:W3:Y:S01]  /*b7730*/  LDL.LU R138, [R1+0x3a68] ;  /* 0x003a6800018a7983 */ /* 0x000ee20000300800 */
[----:B------:R-:W-:-:S03]  /*b7740*/  IMAD.MOV.U32 R7, RZ, RZ, R141 ;  /* 0x000000ffff077224 */ /* 0x000fc600078e008d */
[----:B------:R1:W-:Y:S04]  /*b7750*/  STL [R1+0x4038], R140 ;  /* 0x0040388c01007387 */ /* 0x0003e80000100800 */
[----:B------:R-:W3:Y:S04]  /*b7760*/  LDL.LU R5, [R1+0x3a64] ;  /* 0x003a640001057983 */ /* 0x000ee80000300800 */
[----:B------:R1:W-:Y:S02]  /*b7770*/  LDGSTS.E [R4+0x19e00], [R6.64], P1 ;  /* 0x19e0000006047fae */ /* 0x0003e40008921844 */
[----:B-1----:R-:W-:Y:S01]  /*b7780*/  IMAD.MOV.U32 R7, RZ, RZ, R140 ;  /* 0x000000ffff077224 */ /* 0x002fe200078e008c */
[----:B----4-:R-:W-:-:S05]  /*b7790*/  IADD3 R128, P2, R128, R139, RZ ;  /* 0x0000008b80807210 */ /* 0x010fca0007f5e0ff */
[----:B------:R1:W-:Y:S04]  /*b77a0*/  STL [R1+0x3a8c], R128 ;  /* 0x003a8c8001007387 */ /* 0x0003e80000100800 */
[----:B------:R-:W4:Y:S01]  /*b77b0*/  LDL.LU R140, [R1+0x3a60] ;  /* 0x003a6000018c7983 */ /* 0x000f220000300800 */
[----:B------:R-:W-:Y:S02]  /*b77c0*/  IMAD.MOV.U32 R6, RZ, RZ, R137 ;  /* 0x000000ffff067224 */ /* 0x000fe400078e0089 */
[----:B------:R-:W-:Y:S01]  /*b77d0*/  IMAD.X R136, R136, 0x1, R0, P2 ;  /* 0x0000000188887824 */ /* 0x000fe200010e0600 */
[-C--:B------:R-:W-:Y:S02]  /*b77e0*/  IADD3 R3, P1, R3, R139.reuse, RZ ;  /* 0x0000008b03037210 */ /* 0x080fe40007f3e0ff */
[----:B------:R1:W-:Y:S01]  /*b77f0*/  LDGSTS.E [R4+0x1b800], [R6.64], P5 ;  /* 0x1b80000006047fae */ /* 0x0003e2000a921844 */
[----:B------:R-:W-:-:S03]  /*b7800*/  IADD3 R34, P2, R34, R139, RZ ;  /* 0x0000008b22227210 */ /* 0x000fc60007f5e0ff */
[----:B------:R-:W-:Y:S01]  /*b7810*/  STL [R1+0x3a80], R3 ;  /* 0x003a800301007387 */ /* 0x000fe20000100800 */
[----:B------:R-:W-:-:S03]  /*b7820*/  IADD3.X R134, R134, R0, RZ, P1, !PT ;  /* 0x0000000086867210 */ /* 0x000fc60000ffe4ff */
[----:B------:R2:W-:Y:S01]  /*b7830*/  STL [R1+0x3a84], R136 ;  /* 0x003a848801007387 */ /* 0x0005e20000100800 */
[-C--:B------:R-:W-:Y:S01]  /*b7840*/  IADD3 R131, P1, R131, R139.reuse, RZ ;  /* 0x0000008b83837210 */ /* 0x080fe20007f3e0ff */
[----:B-1----:R-:W-:Y:S02]  /*b7850*/  IMAD.MOV.U32 R6, RZ, RZ, R128 ;  /* 0x000000ffff067224 */ /* 0x002fe400078e0080 */
[----:B------:R-:W4:Y:S01]  /*b7860*/  LDL.LU R35, [R1+0x4034] ;  /* 0x0040340001237983 */ /* 0x000f220000300800 */
[----:B------:R-:W-:Y:S02]  /*b7870*/  IMAD.MOV.U32 R7, RZ, RZ, R136 ;  /* 0x000000ffff077224 */ /* 0x000fe400078e0088 */
[----:B------:R-:W-:Y:S01]  /*b7880*/  IMAD.X R133, R133, 0x1, R0, P2 ;  /* 0x0000000185857824 */ /* 0x000fe200010e0600 */
[----:B------:R-:W4:Y:S01]  /*b7890*/  LDL.LU R137, [R1+0x3a58] ;  /* 0x003a580001897983 */ /* 0x000f220000300800 */
[----:B------:R-:W-:-:S03]  /*b78a0*/  IADD3 R130, P2, R130, R139, RZ ;  /* 0x0000008b82827210 */ /* 0x000fc60007f5e0ff */
[----:B------:R-:W-:Y:S01]  /*b78b0*/  STL [R1+0x3a7c], R34 ;  /* 0x003a7c2201007387 */ /* 0x000fe20000100800 */
[----:B--2---:R-:W-:-:S03]  /*b78c0*/  IADD3.X R132, R132, R0, RZ, P1, !PT ;  /* 0x0000000084847210 */ /* 0x004fc60000ffe4ff */
[----:B------:R1:W-:Y:S04]  /*b78d0*/  STL [R1+0x3a78], R134 ;  /* 0x003a788601007387 */ /* 0x0003e80000100800 */
[----:B------:R-:W2:Y:S04]  /*b78e0*/  LDL.LU R128, [R1+0x3a5c] ;  /* 0x003a5c0001807983 */ /* 0x000ea80000300800 */
[----:B------:R1:W-:Y:S04]  /*b78f0*/  LDGSTS.E [R4+0x1ba00], [R6.64], P5 ;  /* 0x1ba0000006047fae */ /* 0x0003e8000a921844 */
[----:B------:R-:W2:Y:S04]  /*b7900*/  LDL.LU R136, [R1+0x402c] ;  /* 0x00402c0001887983 */ /* 0x000ea80000300800 */
[----:B------:R-:W-:Y:S01]  /*b7910*/  STL [R1+0x403c], R131 ;  /* 0x00403c8301007387 */ /* 0x000fe20000100800 */
[----:B-1----:R-:W-:-:S02]  /*b7920*/  IMAD.MOV.U32 R6, RZ, RZ, R3 ;  /* 0x000000ffff067224 */ /* 0x002fc400078e0003 */
[----:B------:R-:W-:Y:S01]  /*b7930*/  IMAD.MOV.U32 R7, RZ, RZ, R134 ;  /* 0x000000ffff077224 */ /* 0x000fe200078e0086 */
[----:B------:R1:W-:Y:S04]  /*b7940*/  STL [R1+0x3a70], R133 ;  /* 0x003a708501007387 */ /* 0x0003e80000100800 */
[----:B------:R-:W2:Y:S04]  /*b7950*/  LDL.LU R3, [R1+0x3a54] ;  /* 0x003a540001037983 */ /* 0x000ea80000300800 */
[----:B------:R-:W2:Y:S04]  /*b7960*/  LDL.LU R134, [R1+0x3a50] ;  /* 0x003a500001867983 */ /* 0x000ea80000300800 */
[----:B------:R1:W-:Y:S04]  /*b7970*/  LDGSTS.E [R4+0x1bc00], [R6.64], P5 ;  /* 0x1bc0000006047fae */ /* 0x0003e8000a921844 */
[----:B------:R-:W-:Y:S04]  /*b7980*/  STL [R1+0x3a74], R130 ;  /* 0x003a748201007387 */ /* 0x000fe80000100800 */
[----:B------:R3:W-:Y:S01]  /*b7990*/  STL [R1+0x4030], R132 ;  /* 0x0040308401007387 */ /* 0x0007e20000100800 */
[----:B-1----:R-:W-:-:S02]  /*b79a0*/  IMAD.MOV.U32 R7, RZ, RZ, R133 ;  /* 0x000000ffff077224 */ /* 0x002fc400078e0085 */
[----:B------:R-:W-:Y:S01]  /*b79b0*/  IMAD.MOV.U32 R6, RZ, RZ, R34 ;  /* 0x000000ffff067224 */ /* 0x000fe200078e0022 */
[----:B------:R-:W2:Y:S04]  /*b79c0*/  LDL.LU R133, [R1+0x3a48] ;  /* 0x003a480001857983 */ /* 0x000ea80000300800 */
[----:B------:R-:W2:Y:S01]  /*b79d0*/  LDL.LU R34, [R1+0x3a4c] ;  /* 0x003a4c0001227983 */ /* 0x000ea20000300800 */
[-C--:B---3--:R-:W-:Y:S01]  /*b79e0*/  IADD3 R135, P1, R135, R139.reuse, RZ ;  /* 0x0000008b87877210 */ /* 0x088fe20007f3e0ff */
[----:B------:R-:W-:Y:S02]  /*b79f0*/  IMAD.X R138, R138, 0x1, R0, P2 ;  /* 0x000000018a8a7824 */ /* 0x000fe400010e0600 */
[----:B------:R1:W-:Y:S04]  /*b7a00*/  LDGSTS.E [R4+0x1be00], [R6.64], P5 ;  /* 0x1be0000006047fae */ /* 0x0003e8000a921844 */
[----:B------:R-:W3:Y:S01]  /*b7a10*/  LDL R159, [R1+0x3430] ;  /* 0x00343000019f7983 */ /* 0x000ee20000100800 */
[----:B------:R-:W-:Y:S01]  /*b7a20*/  IADD3 R5, P2, R5, R139, RZ ;  /* 0x0000008b05057210 */ /* 0x000fe20007f5e0ff */
[----:B-1----:R-:W-:-:S02]  /*b7a30*/  IMAD.MOV.U32 R6, RZ, RZ, R131 ;  /* 0x000000ffff067224 */ /* 0x002fc400078e0083 */
[----:B------:R-:W3:Y:S01]  /*b7a40*/  LDL.LU R131, [R1+0x3a44] ;  /* 0x003a440001837983 */ /* 0x000ee20000300800 */
[----:B------:R-:W-:-:S03]  /*b7a50*/  IMAD.MOV.U32 R7, RZ, RZ, R132 ;  /* 0x000000ffff077224 */ /* 0x000fc600078e0084 */
[----:B------:R-:W-:Y:S04]  /*b7a60*/  STL [R1+0x3a6c], R135 ;  /* 0x003a6c8701007387 */ /* 0x000fe80000100800 */
[----:B------:R1:W-:Y:S04]  /*b7a70*/  STL [R1+0x3a68], R138 ;  /* 0x003a688a01007387 */ /* 0x0003e80000100800 */
[----:B------:R-:W3:Y:S04]  /*b7a80*/  LDL.LU R132, [R1+0x4450] ;  /* 0x0044500001847983 */ /* 0x000ee80000300800 */
[----:B------:R1:W-:Y:S02]  /*b7a90*/  LDGSTS.E [R4+0x1d800], [R6.64], P4 ;  /* 0x1d80000006047fae */ /* 0x0003e4000a121844 */
[----:B-1----:R-:W-:-:S02]  /*b7aa0*/  IMAD.MOV.U32 R7, RZ, RZ, R138 ;  /* 0x000000ffff077224 */ /* 0x002fc400078e008a */
[----:B------:R-:W3:Y:S01]  /*b7ab0*/  LDL.LU R138, [R1+0x444c] ;  /* 0x00444c00018a7983 */ /* 0x000ee20000300800 */
[----:B------:R-:W-:-:S03]  /*b7ac0*/  IMAD.MOV.U32 R6, RZ, RZ, R130 ;  /* 0x000000ffff067224 */ /* 0x000fc600078e0082 */
[----:B------:R-:W-:Y:S04]  /*b7ad0*/  STL [R1+0x3a64], R5 ;  /* 0x003a640501007387 */ /* 0x000fe80000100800 */
[----:B------:R1:W-:Y:S01]  /*b7ae0*/  LDGSTS.E [R4+0x1da00], [R6.64], P4 ;  /* 0x1da0000006047fae */ /* 0x0003e2000a121844 */
[----:B----4-:R-:W-:-:S05]  /*b7af0*/  IADD3.X R140, R140, R0, RZ, P1, !PT ;  /* 0x000000008c8c7210 */ /* 0x010fca0000ffe4ff */
[----:B------:R-:W-:Y:S04]  /*b7b00*/  STL [R1+0x3a60], R140 ;  /* 0x003a608c01007387 */ /* 0x000fe80000100800 */
[----:B------:R-:W4:Y:S01]  /*b7b10*/  LDL.LU R130, [R1+0x4448] ;  /* 0x0044480001827983 */ /* 0x000f220000300800 */
[----:B-1----:R-:W-:Y:S02]  /*b7b20*/  IMAD.MOV.U32 R6, RZ, RZ, R135 ;  /* 0x000000ffff067224 */ /* 0x002fe400078e0087 */
[----:B------:R-:W-:Y:S01]  /*b7b30*/  IMAD.MOV.U32 R7, RZ, RZ, R140 ;  /* 0x000000ffff077224 */ /* 0x000fe200078e008c */
[----:B------:R-:W4:Y:S04]  /*b7b40*/  LDL.LU R135, [R1+0x4444] ;  /* 0x0044440001877983 */ /* 0x000f280000300800 */
[----:B------:R1:W-:Y:S01]  /*b7b50*/  LDGSTS.E [R4+0x1dc00], [R6.64], P4 ;  /* 0x1dc0000006047fae */ /* 0x0003e2000a121844 */
[-C--:B------:R-:W-:Y:S01]  /*b7b60*/  IADD3 R35, P1, R35, R139.reuse, RZ ;  /* 0x0000008b23237210 */ /* 0x080fe20007f3e0ff */
[--C-:B------:R-:W-:Y:S01]  /*b7b70*/  IMAD.X R137, R137, 0x1, R0.reuse, P2 ;  /* 0x0000000189897824 */ /* 0x100fe200010e0600 */
[-C--:B--2---:R-:W-:Y:S01]  /*b7b80*/  IADD3 R128, P2, R128, R139.reuse, RZ ;  /* 0x0000008b80807210 */ /* 0x084fe20007f5e0ff */
[----:B-1----:R-:W-:Y:S01]  /*b7b90*/  IMAD.MOV.U32 R6, RZ, RZ, R5 ;  /* 0x000000ffff067224 */ /* 0x002fe200078e0005 */
[----:B------:R-:W-:Y:S01]  /*b7ba0*/  IADD3.X R136, R136, R0, RZ, P1, !PT ;  /* 0x0000000088887210 */ /* 0x000fe20000ffe4ff */
[----:B------:R-:W-:Y:S01]  /*b7bb0*/  IMAD.MOV.U32 R7, RZ, RZ, R137 ;  /* 0x000000ffff077224 */ /* 0x000fe200078e0089 */
[----:B------:R-:W-:Y:S04]  /*b7bc0*/  STL [R1+0x4034], R35 ;  /* 0x0040342301007387 */ /* 0x000fe80000100800 */
[----:B------:R1:W-:Y:S01]  /*b7bd0*/  LDGSTS.E [R4+0x1de00], [R6.64], P4 ;  /* 0x1de0000006047fae */ /* 0x0003e2000a121844 */
[----:B------:R-:W-:Y:S01]  /*b7be0*/  IADD3 R3, P1, R3, R139, RZ ;  /* 0x0000008b03037210 */ /* 0x000fe20007f3e0ff */
[----:B------:R-:W-:-:S02]  /*b7bf0*/  IMAD.X R134, R134, 0x1, R0, P2 ;  /* 0x0000000186867824 */ /* 0x000fc400010e0600 */
[----:B------:R2:W-:Y:S01]  /*b7c00*/  STL [R1+0x3a58], R137 ;  /* 0x003a588901007387 */ /* 0x0005e20000100800 */
[----:B-1----:R-:W-:Y:S02]  /*b7c10*/  IMAD.MOV.U32 R6, RZ, RZ, R35 ;  /* 0x000000ffff067224 */ /* 0x002fe400078e0023 */
[----:B------:R-:W-:-:S05]  /*b7c20*/  IMAD.MOV.U32 R7, RZ, RZ, R136 ;  /* 0x000000ffff077224 */ /* 0x000fca00078e0088 */
[----:B------:R1:W-:Y:S04]  /*b7c30*/  LDGSTS.E [R4+0x1f800], [R6.64], P3 ;  /* 0x1f80000006047fae */ /* 0x0003e80009921844 */
[----:B--2---:R-:W2:Y:S01]  /*b7c40*/  LDL.LU R137, [R1+0x4440] ;  /* 0x0044400001897983 */ /* 0x004ea20000300800 */
[----:B------:R-:W-:-:S03]  /*b7c50*/  IADD3 R34, P2, R34, R139, RZ ;  /* 0x0000008b22227210 */ /* 0x000fc60007f5e0ff */
[----:B------:R-:W3:Y:S01]  /*b7c60*/  S2R R139, SR_TID.X ;  /* 0x00000000008b7919 */ /* 0x000ee20000002100 */
[----:B-1----:R-:W-:Y:S01]  /*b7c70*/  IMAD.MOV.U32 R6, RZ, RZ, R128 ;  /* 0x000000ffff067224 */ /* 0x002fe200078e0080 */
[----:B------:R-:W-:Y:S01]  /*b7c80*/  IADD3.X R133, R133, R0, RZ, P1, !PT ;  /* 0x0000000085857210 */ /* 0x000fe20000ffe4ff */
[----:B------:R-:W-:Y:S01]  /*b7c90*/  IMAD.MOV.U32 R7, RZ, RZ, R134 ;  /* 0x000000ffff077224 */ /* 0x000fe200078e0086 */
[----:B------:R-:W-:Y:S04]  /*b7ca0*/  STL [R1+0x3a5c], R128 ;  /* 0x003a5c8001007387 */ /* 0x000fe80000100800 */
[----:B------:R1:W-:Y:S04]  /*b7cb0*/  STL [R1+0x402c], R136 ;  /* 0x00402c8801007387 */ /* 0x0003e80000100800 */
[----:B------:R-:W2:Y:S04]  /*b7cc0*/  LDL.LU R5, [R1+0x4438] ;  /* 0x0044380001057983 */ /* 0x000ea80000300800 */
[----:B------:R3:W-:Y:S04]  /*b7cd0*/  LDGSTS.E [R4+0x1fa00], [R6.64], P3 ;  /* 0x1fa0000006047fae */ /* 0x0007e80009921844 */
[----:B-1----:R-:W2:Y:S04]  /*b7ce0*/  LDL.LU R136, [R1+0x443c] ;  /* 0x00443c0001887983 */ /* 0x002ea80000300800 */
[----:B------:R-:W-:Y:S04]  /*b7cf0*/  STL [R1+0x3a54], R3 ;  /* 0x003a540301007387 */ /* 0x000fe80000100800 */
[----:B------:R1:W-:Y:S01]  /*b7d00*/  STL [R1+0x3a50], R134 ;  /* 0x003a508601007387 */ /* 0x0003e20000100800 */
[----:B---3--:R-:W-:-:S02]  /*b7d10*/  IMAD.MOV.U32 R6, RZ, RZ, R3 ;  /* 0x000000ffff067224 */ /* 0x008fc400078e0003 */
[----:B------:R-:W-:Y:S01]  /*b7d20*/  IMAD.MOV.U32 R7, RZ, RZ, R133 ;  /* 0x000000ffff077224 */ /* 0x000fe200078e0085 */
[----:B------:R-:W3:Y:S01]  /*b7d30*/  LDL.LU R35, [R1+0x4434] ;  /* 0x0044340001237983 */ /* 0x000ee20000300800 */
[----:B------:R-:W-:-:S03]  /*b7d40*/  LOP3.LUT R141, R139, 0x3f, RZ, 0xc0, !PT ;  /* 0x0000003f8b8d7812 */ /* 0x000fc600078ec0ff */
[----:B------:R-:W-:Y:S01]  /*b7d50*/  STL [R1+0x3a4c], R34 ;  /* 0x003a4c2201007387 */ /* 0x000fe20000100800 */
[----:B------:R-:W-:-:S03]  /*b7d60*/  IADD3 R132, P1, R132, R129, RZ ;  /* 0x0000008184847210 */ /* 0x000fc60007f3e0ff */
[----:B-1----:R-:W3:Y:S01]  /*b7d70*/  LDL.LU R134, [R1+0x4430] ;  /* 0x0044300001867983 */ /* 0x002ee20000300800 */
[----:B------:R-:W-:Y:S01]  /*b7d80*/  IMAD.X R131, R131, 0x1, R0, P2 ;  /* 0x0000000183837824 */ /* 0x000fe200010e0600 */
[----:B------:R-:W-:Y:S02]  /*b7d90*/  SHF.R.S32.HI R139, RZ, 0x6, R139 ;  /* 0x00000006ff8b7819 */ /* 0x000fe4000001148b */
[----:B------:R1:W-:Y:S04]  /*b7da0*/  STL [R1+0x3a48], R133 ;  /* 0x003a488501007387 */ /* 0x0003e80000100800 */
[----:B------:R-:W3:Y:S01]  /*b7db0*/  LDL.LU R128, [R1+0x4428] ;  /* 0x0044280001807983 */ /* 0x000ee20000300800 */
[----:B------:R-:W-:-:S03]  /*b7dc0*/  SGXT R139, R139, 0x1 ;  /* 0x000000018b8b781a */ /* 0x000fc60000000200 */
[----:B------:R1:W-:Y:S04]  /*b7dd0*/  LDGSTS.E [R4+0x1fc00], [R6.64], P3 ;  /* 0x1fc0000006047fae */ /* 0x0003e80009921844 */
[----:B-1----:R-:W3:Y:S04]  /*b7de0*/  LDL.LU R133, [R1+0x442c] ;  /* 0x00442c0001857983 */ /* 0x002ee80000300800 */
[----:B------:R-:W-:Y:S01]  /*b7df0*/  STL [R1+0x4450], R132 ;  /* 0x0044508401007387 */ /* 0x000fe20000100800 */
[----:B------:R-:W-:Y:S02]  /*b7e00*/  IMAD.MOV.U32 R6, RZ, RZ, R34 ;  /* 0x000000ffff067224 */ /* 0x000fe400078e0022 */
[----:B------:R-:W-:Y:S01]  /*b7e10*/  IMAD.SHL.U32 R34, R141, 0x4, RZ ;  /* 0x000000048d227824 */ /* 0x000fe200078e00ff */
[----:B------:R1:W-:Y:S01]  /*b7e20*/  STL [R1+0x3a44], R131 ;  /* 0x003a448301007387 */ /* 0x0003e20000100800 */
[----:B------:R-:W-:Y:S01]  /*b7e30*/  IMAD.MOV.U32 R7, RZ, RZ, R131 ;  /* 0x000000ffff077224 */ /* 0x000fe200078e0083 */
[----:B------:R-:W-:-:S02]  /*b7e40*/  IADD3.X R138, R138, R2, RZ, P1, !PT ;  /* 0x000000028a8a7210 */ /* 0x000fc40000ffe4ff */
[----:B------:R-:W3:Y:S01]  /*b7e50*/  LDL.LU R3, [R1+0x4424] ;  /* 0x0044240001037983 */ /* 0x000ee20000300800 */
[----:B------:R-:W-:-:S03]  /*b7e60*/  LOP3.LUT R34, R34, 0x110, R139, 0x78, !PT ;  /* 0x0000011022227812 */ /* 0x000fc600078e788b */
[----:B------:R1:W-:Y:S04]  /*b7e70*/  LDGSTS.E [R4+0x1fe00], [R6.64], P3 ;  /* 0x1fe0000006047fae */ /* 0x0003e80009921844 */
[----:B-1----:R-:W3:Y:S04]  /*b7e80*/  LDL.LU R131, [R1+0x4420] ;  /* 0x0044200001837983 */ /* 0x002ee80000300800 */
[----:B------:R-:W0:Y:S01]  /*b7e90*/  LDGDEPBAR ;  /* 0x00000000000079af */ /* 0x000e220000000000 */
[----:B------:R-:W-:Y:S01]  /*b7ea0*/  IMAD R4, R159, 0x20000, R34 ;  /* 0x000200009f047824 */ /* 0x000fe200078e0222 */
[----:B------:R-:W-:-:S02]  /*b7eb0*/  MOV R6, R132 ;  /* 0x0000008400067202 */ /* 0x000fc40000000f00 */
[----:B----4-:R-:W-:-:S05]  /*b7ec0*/  IADD3 R130, P2, R130, R129, RZ ;  /* 0x0000008182827210 */ /* 0x010fca0007f5e0ff */
[----:B------:R1:W-:Y:S04]  /*b7ed0*/  STL [R1+0x4448], R130 ;  /* 0x0044488201007387 */ /* 0x0003e80000100800 */
[----:B------:R-:W-:Y:S04]  /*b7ee0*/  STL [R1+0x444c], R138 ;  /* 0x00444c8a01007387 */ /* 0x000fe80000100800 */
[----:B------:R-:W4:Y:S04]  /*b7ef0*/  LDL.LU R34, [R1+0x4418] ;  /* 0x0044180001227983 */ /* 0x000f280000300800 */
[----:B------:R-:W4:Y:S01]  /*b7f00*/  LDL.LU R132, [R1+0x441c] ;  /* 0x00441c0001847983 */ /* 0x000f220000300800 */
[----:B------:R-:W-:Y:S01]  /*b7f10*/  IADD3 R135, P1, R135, R129, RZ ;  /* 0x0000008187877210 */ /* 0x000fe20007f3e0ff */
[----:B------:R-:W-:-:S04]  /*b7f20*/  IMAD.MOV.U32 R7, RZ, RZ, R138 ;  /* 0x000000ffff077224 */ /* 0x000fc800078e008a */
[----:B------:R-:W-:Y:S04]  /*b7f30*/  STL [R1+0x4444], R135 ;  /* 0x0044448701007387 */ /* 0x000fe80000100800 */
[----:B------:R1:W-:Y:S02]  /*b7f40*/  LDGSTS.E [R4+0x40000], [R6.64], P0 ;  /* 0x4000000006047fae */ /* 0x0003e40008121844 */
[----:B-1----:R-:W-:Y:S02]  /*b7f50*/  IMAD.MOV.U32 R6, RZ, RZ, R130 ;  /* 0x000000ffff067224 */ /* 0x002fe400078e0082 */
[----:B--2---:R-:W-:-:S05]  /*b7f60*/  IMAD.X R137, R137, 0x1, R2, P2 ;  /* 0x0000000189897824 */ /* 0x004fca00010e0602 */
[----:B------:R1:W-:Y:S01]  /*b7f70*/  STL [R1+0x4440], R137 ;  /* 0x0044408901007387 */ /* 0x0003e20000100800 */
[----:B------:R-:W-:-:S03]  /*b7f80*/  IMAD.MOV.U32 R7, RZ, RZ, R137 ;  /* 0x000000ffff077224 */ /* 0x000fc600078e0089 */
[----:B------:R-:W2:Y:S04]  /*b7f90*/  LDL.LU R141, [R1+0x4414] ;  /* 0x00441400018d7983 */ /* 0x000ea80000300800 */
[----:B------:R-:W2:Y:S04]  /*b7fa0*/  LDL.LU R130, [R1+0x4410] ;  /* 0x0044100001827983 */ /* 0x000ea80000300800 */
[----:B------:R1:W-:Y:S01]  /*b7fb0*/  LDGSTS.E [R4+0x40800], [R6.64], P0 ;  /* 0x4080000006047fae */ /* 0x0003e20008121844 */
[----:B------:R-:W-:Y:S01]  /*b7fc0*/  IADD3 R5, P2, R5, R129, RZ ;  /* 0x0000008105057210 */ /* 0x000fe20007f5e0ff */
[----:B------:R-:W-:-:S04]  /*b7fd0*/  IMAD.X R136, R136, 0x1, R2, P1 ;  /* 0x0000000188887824 */ /* 0x000fc800008e0602 */
[----:B------:R3:W-:Y:S01]  /*b7fe0*/  STL [R1+0x4438], R5 ;  /* 0x0044380501007387 */ /* 0x0007e20000100800 */
[----:B-1----:R-:W-:-:S03]  /*b7ff0*/  MOV R6, R135 ;  /* 0x0000008700067202 */ /* 0x002fc60000000f00 */
[----:B------:R-:W-:Y:S01]  /*b8000*/  STL [R1+0x443c], R136 ;  /* 0x00443c8801007387 */ /* 0x000fe20000100800 */
[----:B------:R-:W-:-:S03]  /*b8010*/  IMAD.MOV.U32 R7, RZ, RZ, R136 ;  /* 0x000000ffff077224 */ /* 0x000fc600078e0088 */
[----:B------:R-:W2:Y:S01]  /*b8020*/  LDL.LU R139, [R1+0x4408] ;  /* 0x00440800018b7983 */ /* 0x000ea20000300800 */
[----:B---3--:R-:W-:-:S03]  /*b8030*/  IADD3 R35, P1, R35, R129, RZ ;  /* 0x0000008123237210 */ /* 0x008fc60007f3e0ff */
[----:B------:R-:W3:Y:S01]  /*b8040*/  LDL.LU R142, [R1+0x440c] ;  /* 0x00440c00018e7983 */ /* 0x000ee20000300800 */
[----:B------:R-:W-:-:S03]  /*b8050*/  IMAD.X R134, R134, 0x1, R2, P2 ;  /* 0x0000000186867824 */ /* 0x000fc600010e0602 */
[----:B------:R1:W-:Y:S04]  /*b8060*/  STL [R1+0x4434], R35 ;  /* 0x0044342301007387 */ /* 0x0003e80000100800 */
[----:B------:R-:W-:Y:S01]  /*b8070*/  STL [R1+0x4430], R134 ;  /* 0x0044308601007387 */ /* 0x000fe20000100800 */
[----:B------:R-:W-:-:S03]  /*b8080*/  IADD3 R128, P2, R128, R129, RZ ;  /* 0x0000008180807210 */ /* 0x000fc60007f5e0ff */
[----:B------:R-:W3:Y:S04]  /*b8090*/  LDL.LU R140, [R1+0x4400] ;  /* 0x00440000018c7983 */ /* 0x000ee80000300800 */
[----:B------:R1:W-:Y:S01]  /*b80a0*/  LDGSTS.E [R4+0x41000], [R6.64], P0 ;  /* 0x4100000006047fae */ /* 0x0003e20008121844 */
[----:B------:R-:W-:-:S03]  /*b80b0*/  IMAD.X R133, R133, 0x1, R2, P1 ;  /* 0x0000000185857824 */ /* 0x000fc600008e0602 */
[----:B------:R-:W-:Y:S04]  /*b80c0*/  STL [R1+0x4428], R128 ;  /* 0x0044288001007387 */ /* 0x000fe80000100800 */
[----:B------:R1:W-:Y:S02]  /*b80d0*/  STL [R1+0x442c], R133 ;  /* 0x00442c8501007387 */ /* 0x0003e40000100800 */
[----:B-1----:R-:W-:Y:S02]  /*b80e0*/  IMAD.MOV.U32 R6, RZ, RZ, R5 ;  /* 0x000000ffff067224 */ /* 0x002fe400078e0005 */
[----:B------:R-:W3:Y:S01]  /*b80f0*/  LDL.LU R137, [R1+0x4404] ;  /* 0x0044040001897983 */ /* 0x000ee20000300800 */
[----:B------:R-:W-:-:S03]  /*b8100*/  IMAD.MOV.U32 R7, RZ, RZ, R134 ;  /* 0x000000ffff077224 */ /* 0x000fc600078e0086 */
[----:B------:R-:W3:Y:S01]  /*b8110*/  LDL.LU R5, [R1+0x43f8] ;  /* 0x0043f80001057983 */ /* 0x000ee20000300800 */
[----:B------:R-:W-:-:S03]  /*b8120*/  IADD3 R3, P1, R3, R129, RZ ;  /* 0x0000008103037210 */ /* 0x000fc60007f3e0ff */
[----:B------:R-:W3:Y:S04]  /*b8130*/  LDL.LU R138, [R1+0x43fc] ;  /* 0x0043fc00018a7983 */ /* 0x000ee80000300800 */
[----:B------:R1:W-:Y:S01]  /*b8140*/  LDGSTS.E [R4+0x41800], [R6.64], P0 ;  /* 0x4180000006047fae */ /* 0x0003e20008121844 */
[----:B------:R-:W-:-:S03]  /*b8150*/  IMAD.X R131, R131, 0x1, R2, P2 ;  /* 0x0000000183837824 */ /* 0x000fc600010e0602 */
[----:B------:R-:W-:Y:S04]  /*b8160*/  STL [R1+0x4424], R3 ;  /* 0x0044240301007387 */ /* 0x000fe80000100800 */
[----:B------:R4:W-:Y:S01]  /*b8170*/  STL [R1+0x4420], R131 ;  /* 0x0044208301007387 */ /* 0x0009e20000100800 */
[----:B-1----:R-:W-:Y:S01]  /*b8180*/  MOV R6, R35 ;  /* 0x0000002300067202 */ /* 0x002fe20000000f00 */
[----:B------:R-:W-:Y:S02]  /*b8190*/  IMAD.MOV.U32 R7, RZ, RZ, R133 ;  /* 0x000000ffff077224 */ /* 0x000fe400078e0085 */
[----:B------:R-:W3:Y:S04]  /*b81a0*/  LDL.LU R35, [R1+0x43f0] ;  /* 0x0043f00001237983 */ /* 0x000ee80000300800 */
[----:B------:R-:W3:Y:S04]  /*b81b0*/  LDL.LU R135, [R1+0x43f4] ;  /* 0x0043f40001877983 */ /* 0x000ee80000300800 */
[----:B------:R-:W3:Y:S04]  /*b81c0*/  LDL.LU R133, [R1+0x43e8] ;  /* 0x0043e80001857983 */ /* 0x000ee80000300800 */
[----:B------:R-:W3:Y:S04]  /*b81d0*/  LDL.LU R136, [R1+0x43ec] ;  /* 0x0043ec0001887983 */ /* 0x000ee80000300800 */
[----:B------:R1:W-:Y:S02]  /*b81e0*/  LDGSTS.E [R4+0x42000], [R6.64], P0 ;  /* 0x4200000006047fae */ /* 0x0003e40008121844 */
[----:B-1----:R-:W-:Y:S01]  /*b81f0*/  IMAD.MOV.U32 R7, RZ, RZ, R131 ;  /* 0x000000ffff077224 */ /* 0x002fe200078e0083 */
[----:B----4-:R-:W-:Y:S01]  /*b8200*/  IADD3 R34, P2, R34, R129, RZ ;  /* 0x0000008122227210 */ /* 0x010fe20007f5e0ff */
[----:B------:R-:W-:-:S04]  /*b8210*/  IMAD.X R132, R132, 0x1, R2, P1 ;  /* 0x0000000184847824 */ /* 0x000fc800008e0602 */
[----:B------:R-:W-:Y:S04]  /*b8220*/  STL [R1+0x4418], R34 ;  /* 0x0044182201007387 */ /* 0x000fe80000100800 */
[----:B------:R1:W-:Y:S04]  /*b8230*/  STL [R1+0x441c], R132 ;  /* 0x00441c8401007387 */ /* 0x0003e80000100800 */
[----:B------:R-:W4:Y:S01]  /*b8240*/  LDL.LU R131, [R1+0x43e4] ;  /* 0x0043e40001837983 */ /* 0x000f220000300800 */
[----:B------:R-:W-:-:S03]  /*b8250*/  IMAD.MOV.U32 R6, RZ, RZ, R128 ;  /* 0x000000ffff067224 */ /* 0x000fc600078e0080 */
[----:B------:R-:W4:Y:S04]  /*b8260*/  LDL.LU R128, [R1+0x43d8] ;  /* 0x0043d80001807983 */ /* 0x000f280000300800 */
[----:B------:R1:W-:Y:S04]  /*b8270*/  LDGSTS.E [R4+0x42800], [R6.64], P0 ;  /* 0x4280000006047fae */ /* 0x0003e80008121844 */
[----:B------:R-:W4:Y:S01]  /*b8280*/  LDL.LU R134, [R1+0x43e0] ;  /* 0x0043e00001867983 */ /* 0x000f220000300800 */
[----:B-1----:R-:W-:Y:S01]  /*b8290*/  MOV R6, R3 ;  /* 0x0000000300067202 */ /* 0x002fe20000000f00 */
[----:B------:R-:W-:-:S05]  /*b82a0*/  IMAD.MOV.U32 R7, RZ, RZ, R132 ;  /* 0x000000ffff077224 */ /* 0x000fca00078e0084 */
[----:B------:R1:W-:Y:S02]  /*b82b0*/  LDGSTS.E [R4+0x43000], [R6.64], P0 ;  /* 0x4300000006047fae */ /* 0x0003e40008121844 */
[----:B-1----:R-:W-:Y:S01]  /*b82c0*/  IMAD.MOV.U32 R6, RZ, RZ, R34 ;  /* 0x000000ffff067224 */ /* 0x002fe200078e0022 */
[----:B--2---:R-:W-:Y:S01]  /*b82d0*/  IADD3 R141, P1, R141, R129, RZ ;  /* 0x000000818d8d7210 */ /* 0x004fe20007f3e0ff */
[----:B------:R-:W-:-:S04]  /*b82e0*/  IMAD.X R130, R130, 0x1, R2, P2 ;  /* 0x0000000182827824 */ /* 0x000fc800010e0602 */
[----:B------:R-:W-:-:S05]  /*b82f0*/  IMAD.MOV.U32 R7, RZ, RZ, R130 ;  /* 0x000000ffff077224 */ /* 0x000fca00078e0082 */
[----:B------:R1:W-:Y:S04]  /*b8300*/  LDGSTS.E [R4+0x43800], [R6.64], P0 ;  /* 0x4380000006047fae */ /* 0x0003e80008121844 */
[----:B------:R-:W-:Y:S01]  /*b8310*/  STL [R1+0x4414], R141 ;  /* 0x0044148d01007387 */ /* 0x000fe20000100800 */
[----:B-1----:R-:W-:Y:S02]  /*b8320*/  MOV R6, R141 ;  /* 0x0000008d00067202 */ /* 0x002fe40000000f00 */
[----:B------:R-:W-:Y:S01]  /*b8330*/  IADD3 R139, P2, R139, R129, RZ ;  /* 0x000000818b8b7210 */ /* 0x000fe20007f5e0ff */
[----:B---3--:R-:W-:-:S04]  /*b8340*/  IMAD.X R142, R142, 0x1, R2, P1 ;  /* 0x000000018e8e7824 */ /* 0x008fc800008e0602 */
[----:B------:R-:W-:Y:S01]  /*b8350*/  IMAD.MOV.U32 R7, RZ, RZ, R142 ;  /* 0x000000ffff077224 */ /* 0x000fe200078e008e */
[----:B------:R1:W-:Y:S04]  /*b8360*/  STL [R1+0x4410], R130 ;  /* 0x0044108201007387 */ /* 0x0003e80000100800 */
[----:B------:R2:W-:Y:S04]  /*b8370*/  LDGSTS.E [R4+0x44000], [R6.64], P0 ;  /* 0x4400000006047fae */ /* 0x0005e80008121844 */
[----:B------:R-:W3:Y:S01]  /*b8380*/  LDL.LU R3, [R1+0x43d4] ;  /* 0x0043d40001037983 */ /* 0x000ee20000300800 */
[----:B------:R-:W-:-:S03]  /*b8390*/  IMAD.X R140, R140, 0x1, R2, P2 ;  /* 0x000000018c8c7824 */ /* 0x000fc600010e0602 */
[----:B------:R-:W3:Y:S01]  /*b83a0*/  LDL.LU R132, [R1+0x43dc] ;  /* 0x0043dc0001847983 */ /* 0x000ee20000300800 */
[----:B--2---:R-:W-:Y:S02]  /*b83b0*/  IMAD.MOV.U32 R6, RZ, RZ, R139 ;  /* 0x000000ffff067224 */ /* 0x004fe400078e008b */
[----:B------:R-:W-:Y:S01]  /*b83c0*/  IMAD.MOV.U32 R7, RZ, RZ, R140 ;  /* 0x000000ffff077224 */ /* 0x000fe200078e008c */
[----:B------:R-:W-:Y:S01]  /*b83d0*/  STL [R1+0x4408], R139 ;  /* 0x0044088b01007387 */ /* 0x000fe20000100800 */
[----:B------:R-:W-:-:S03]  /*b83e0*/  IADD3 R137, P1, R137, R129, RZ ;  /* 0x0000008189897210 */ /* 0x000fc60007f3e0ff */
[----:B------:R-:W-:Y:S01]  /*b83f0*/  STL [R1+0x440c], R142 ;  /* 0x00440c8e01007387 */ /* 0x000fe20000100800 */
[----:B------:R-:W-:-:S03]  /*b8400*/  IADD3 R5, P2, R5, R129, RZ ;  /* 0x0000008105057210 */ /* 0x000fc60007f5e0ff */
[----:B-1----:R-:W2:Y:S01]  /*b8410*/  LDL.LU R130, [R1+0x43d0] ;  /* 0x0043d00001827983 */ /* 0x002ea20000300800 */
[----:B------:R-:W-:-:S03]  /*b8420*/  IMAD.X R138, R138, 0x1, R2, P1 ;  /* 0x000000018a8a7824 */ /* 0x000fc600008e0602 */
[----:B------:R1:W-:Y:S04]  /*b8430*/  LDGSTS.E [R4+0x44800], [R6.64], P0 ;  /* 0x4480000006047fae */ /* 0x0003e80008121844 */
[----:B------:R-:W2:Y:S04]  /*b8440*/  LDL.LU R34, [R1+0x43cc] ;  /* 0x0043cc0001227983 */ /* 0x000ea80000300800 */
[----:B------:R-:W-:Y:S01]  /*b8450*/  STL [R1+0x4404], R137 ;  /* 0x0044048901007387 */ /* 0x000fe20000100800 */
[----:B-1----:R-:W-:Y:S01]  /*b8460*/  MOV R6, R137 ;  /* 0x0000008900067202 */ /* 0x002fe20000000f00 */
[----:B------:R-:W-:-:S02]  /*b8470*/  IMAD.MOV.U32 R7, RZ, RZ, R138 ;  /* 0x000000ffff077224 */ /* 0x000fc400078e008a */
[----:B------:R-:W-:Y:S01]  /*b8480*/  STL [R1+0x4400], R140 ;  /* 0x0044008c01007387 */ /* 0x000fe20000100800 */
[----:B------:R-:W-:Y:S01]  /*b8490*/  IMAD.X R35, R35, 0x1, R2, P2 ;  /* 0x0000000123237824 */ /* 0x000fe200010e0602 */
[-C--:B------:R-:W-:Y:S02]  /*b84a0*/  IADD3 R135, P1, R135, R129.reuse, RZ ;  /* 0x0000008187877210 */ /* 0x080fe40007f3e0ff */
[----:B------:R1:W-:Y:S01]  /*b84b0*/  STL [R1+0x43f8], R5 ;  /* 0x0043f80501007387 */ /* 0x0003e20000100800 */
[----:B------:R-:W-:-:S03]  /*b84c0*/  IADD3 R133, P2, R133, R129, RZ ;  /* 0x0000008185857210 */ /* 0x000fc60007f5e0ff */
[----:B------:R-:W-:Y:S01]  /*b84d0*/  STL [R1+0x43fc], R138 ;  /* 0x0043fc8a01007387 */ /* 0x000fe20000100800 */
[----:B------:R-:W-:-:S03]  /*b84e0*/  IMAD.X R136, R136, 0x1, R2, P1 ;  /* 0x0000000188887824 */ /* 0x000fc600008e0602 */
[----:B------:R1:W-:Y:S04]  /*b84f0*/  LDGSTS.E [R4+0x45000], [R6.64], P0 ;  /* 0x4500000006047fae */ /* 0x0003e80008121844 */
[----:B------:R-:W-:Y:S04]  /*b8500*/  STL [R1+0x43f4], R135 ;  /* 0x0043f48701007387 */ /* 0x000fe80000100800 */
[----:B------:R1:W-:Y:S02]  /*b8510*/  STL [R1+0x43f0], R35 ;  /* 0x0043f02301007387 */ /* 0x0003e40000100800 */
[----:B-1----:R-:W-:-:S02]  /*b8520*/  IMAD.MOV.U32 R6, RZ, RZ, R5 ;  /* 0x000000ffff067224 */ /* 0x002fc400078e0005 */
[----:B------:R-:W2:Y:S01]  /*b8530*/  LDL.LU R5, [R1+0x43c8] ;  /* 0x0043c80001057983 */ /* 0x000ea20000300800 */
[----:B------:R-:W-:-:S03]  /*b8540*/  IMAD.MOV.U32 R7, RZ, RZ, R35 ;  /* 0x000000ffff077224 */ /* 0x000fc600078e0023 */
[----:B------:R-:W-:Y:S04]  /*b8550*/  STL [R1+0x43e8], R133 ;  /* 0x0043e88501007387 */ /* 0x000fe80000100800 */
[----:B------:R1:W-:Y:S04]  /*b8560*/  STL [R1+0x43ec], R136 ;  /* 0x0043ec8801007387 */ /* 0x0003e80000100800 */
[----:B------:R-:W2:Y:S01]  /*b8570*/  LDL.LU R35, [R1+0x43c0] ;  /* 0x0043c00001237983 */ /* 0x000ea20000300800 */
[----:B------:R-:W-:Y:S02]  /*b8580*/  IMAD.MOV.U32 R172, RZ, RZ, R127 ;  /* 0x000000ffffac7224 */ /* 0x000fe400078e007f */
[----:B------:R-:W-:Y:S01]  /*b8590*/  IMAD.MOV.U32 R173, RZ, RZ, R32 ;  /* 0x000000ffffad7224 */ /* 0x000fe200078e0020 */
[----:B------:R1:W-:Y:S01]  /*b85a0*/  LDGSTS.E [R4+0x45800], [R6.64], P0 ;  /* 0x4580000006047fae */ /* 0x0003e20008121844 */
[----:B----4-:R-:W-:-:S05]  /*b85b0*/  IADD3 R131, P1, R131, R129, RZ ;  /* 0x0000008183837210 */ /* 0x010fca0007f3e0ff */
[----:B------:R-:W-:Y:S04]  /*b85c0*/  STL [R1+0x43e4], R131 ;  /* 0x0043e48301007387 */ /* 0x000fe80000100800 */
[----:B------:R-:W4:Y:S01]  /*b85d0*/  LDL.LU R158, [R1+0x43c4] ;  /* 0x0043c400019e7983 */ /* 0x000f220000300800 */
[----:B------:R-:W-:Y:S01]  /*b85e0*/  IADD3 R128, P3, R128, R129, RZ ;  /* 0x0000008180807210 */ /* 0x000fe20007f7e0ff */
[----:B------:R-:W-:-:S05]  /*b85f0*/  IMAD.X R134, R134, 0x1, R2, P2 ;  /* 0x0000000186867824 */ /* 0x000fca00010e0602 */
[----:B------:R2:W-:Y:S04]  /*b8600*/  STL [R1+0x43e0], R134 ;  /* 0x0043e08601007387 */ /* 0x0005e80000100800 */
[----:B------:R-:W-:Y:S01]  /*b8610*/  STL [R1+0x43d8], R128 ;  /* 0x0043d88001007387 */ /* 0x000fe20000100800 */
[----:B-1----:R-:W-:Y:S01]  /*b8620*/  MOV R6, R135 ;  /* 0x0000008700067202 */ /* 0x002fe20000000f00 */
[----:B------:R-:W-:Y:S01]  /*b8630*/  IMAD.MOV.U32 R7, RZ, RZ, R136 ;  /* 0x000000ffff077224 */ /* 0x000fe200078e0088 */
[----:B------:R-:W-:Y:S01]  /*b8640*/  MOV R168, R38 ;  /* 0x0000002600a87202 */ /* 0x000fe20000000f00 */
[----:B------:R-:W-:Y:S02]  /*b8650*/  IMAD.MOV.U32 R170, RZ, RZ, R36 ;  /* 0x000000ffffaa7224 */ /* 0x000fe400078e0024 */
[----:B------:R-:W-:Y:S01]  /*b8660*/  IMAD.MOV.U32 R171, RZ, RZ, R33 ;  /* 0x000000ffffab7224 */ /* 0x000fe200078e0021 */
[----:B------:R-:W-:Y:S01]  /*b8670*/  MOV R162, R44 ;  /* 0x0000002c00a27202 */ /* 0x000fe20000000f00 */
[----:B------:R-:W-:Y:S01]  /*b8680*/  IMAD.MOV.U32 R169, RZ, RZ, R37 ;  /* 0x000000ffffa97224 */ /* 0x000fe200078e0025 */
[----:B------:R1:W-:Y:S01]  /*b8690*/  LDGSTS.E [R4+0x46000], [R6.64], P0 ;  /* 0x4600000006047fae */ /* 0x0003e20008121844 */
        /* <DEDUP_REMOVED lines=8> */
[----:B-1----:R-:W-:-:S02]  /*b8720*/  IMAD.MOV.U32 R6, RZ, RZ, R133 ;  /* 0x000000ffff067224 */ /* 0x002fc400078e0085 */
[----:B------:R-:W-:Y:S02]  /*b8730*/  IMAD.MOV.U32 R7, RZ, RZ, R134 ;  /* 0x000000ffff077224 */ /* 0x000fe400078e0086 */
[----:B------:R-:W-:Y:S02]  /*b8740*/  IMAD.MOV.U32 R156, RZ, RZ, R48 ;  /* 0x000000ffff9c7224 */ /* 0x000fe400078e0030 */
[----:B------:R-:W-:Y:S02]  /*b8750*/  IMAD.MOV.U32 R157, RZ, RZ, R47 ;  /* 0x000000ffff9d7224 */ /* 0x000fe400078e002f */
[----:B------:R-:W-:Y:S02]  /*b8760*/  IMAD.MOV.U32 R155, RZ, RZ, R49 ;  /* 0x000000ffff9b7224 */ /* 0x000fe400078e0031 */
        /* <DEDUP_REMOVED lines=8> */
[----:B------:R-:W-:Y:S01]  /*b87f0*/  IMAD.MOV.U32 R147, RZ, RZ, R57 ;  /* 0x000000ffff937224 */ /* 0x000fe200078e0039 */
[----:B------:R-:W-:Y:S01]  /*b8800*/  MOV R142, R62 ;  /* 0x0000003e008e7202 */ /* 0x000fe20000000f00 */
[----:B------:R-:W-:Y:S02]  /*b8810*/  IMAD.MOV.U32 R144, RZ, RZ, R60 ;  /* 0x000000ffff907224 */ /* 0x000fe400078e003c */
[----:B------:R-:W-:Y:S02]  /*b8820*/  IMAD.MOV.U32 R145, RZ, RZ, R59 ;  /* 0x000000ffff917224 */ /* 0x000fe400078e003b */
[----:B-1----:R-:W-:-:S02]  /*b8830*/  IMAD.MOV.U32 R6, RZ, RZ, R131 ;  /* 0x000000ffff067224 */ /* 0x002fc400078e0083 */
[----:B------:R-:W-:Y:S01]  /*b8840*/  IMAD.MOV.U32 R143, RZ, RZ, R61 ;  /* 0x000000ffff8f7224 */ /* 0x000fe200078e003d */
[----:B---3--:R-:W-:Y:S01]  /*b8850*/  IADD3 R3, P2, R3, R129, RZ ;  /* 0x0000008103037210 */ /* 0x008fe20007f5e0ff */
[----:B------:R-:W-:-:S04]  /*b8860*/  IMAD.X R132, R132, 0x1, R2, P1 ;  /* 0x0000000184847824 */ /* 0x000fc800008e0602 */
[----:B------:R-:W-:Y:S04]  /*b8870*/  STL [R1+0x43d4], R3 ;  /* 0x0043d40301007387 */ /* 0x000fe80000100800 */
[----:B------:R-:W-:Y:S01]  /*b8880*/  STL [R1+0x43dc], R132 ;  /* 0x0043dc8401007387 */ /* 0x000fe20000100800 */
[----:B--2---:R-:W-:Y:S01]  /*b8890*/  IMAD.X R130, R130, 0x1, R2, P3 ;  /* 0x0000000182827824 */ /* 0x004fe200018e0602 */
[----:B------:R-:W-:-:S04]  /*b88a0*/  IADD3.X R34, R34, R2, RZ, P2, !PT ;  /* 0x0000000222227210 */ /* 0x000fc800017fe4ff */
[----:B------:R1:W-:Y:S04]  /*b88b0*/  STL [R1+0x43d0], R130 ;  /* 0x0043d08201007387 */ /* 0x0003e80000100800 */
[----:B------:R-:W-:Y:S01]  /*b88c0*/  STL [R1+0x43cc], R34 ;  /* 0x0043cc2201007387 */ /* 0x000fe20000100800 */
[----:B------:R-:W-:Y:S02]  /*b88d0*/  IMAD.MOV.U32 R7, RZ, RZ, R132 ;  /* 0x000000ffff077224 */ /* 0x000fe400078e0084 */
[----:B------:R-:W-:Y:S02]  /*b88e0*/  IMAD.MOV.U32 R140, RZ, RZ, R64 ;  /* 0x000000ffff8c7224 */ /* 0x000fe400078e0040 */
[----:B------:R-:W-:Y:S01]  /*b88f0*/  IMAD.MOV.U32 R141, RZ, RZ, R63 ;  /* 0x000000ffff8d7224 */ /* 0x000fe200078e003f */
[----:B------:R-:W-:Y:S01]  /*b8900*/  MOV R136, R68 ;  /* 0x0000004400887202 */ /* 0x000fe20000000f00 */
[----:B------:R-:W-:Y:S01]  /*b8910*/  IMAD.MOV.U32 R138, RZ, RZ, R66 ;  /* 0x000000ffff8a7224 */ /* 0x000fe200078e0042 */
[----:B------:R2:W-:Y:S01]  /*b8920*/  LDGSTS.E [R4+0x47000], [R6.64], P0 ;  /* 0x4700000006047fae */ /* 0x0005e20008121844 */
[----:B------:R-:W-:-:S02]  /*b8930*/  IMAD.MOV.U32 R139, RZ, RZ, R65 ;  /* 0x000000ffff8b7224 */ /* 0x000fc400078e0041 */
[----:B------:R-:W-:Y:S01]  /*b8940*/  IMAD.MOV.U32 R137, RZ, RZ, R67 ;  /* 0x000000ffff897224 */ /* 0x000fe200078e0043 */
[----:B------:R-:W-:-:S05]  /*b8950*/  IADD3 R5, P1, R5, R129, RZ ;  /* 0x0000008105057210 */ /* 0x000fca0007f3e0ff */
[----:B------:R-:W-:Y:S01]  /*b8960*/  STL [R1+0x43c8], R5 ;  /* 0x0043c80501007387 */ /* 0x000fe20000100800 */
[----:B------:R-:W-:-:S05]  /*b8970*/  IADD3 R35, P2, R35, R129, RZ ;  /* 0x0000008123237210 */ /* 0x000fca0007f5e0ff */
[----:B------:R-:W-:Y:S01]  /*b8980*/  STL [R1+0x43c0], R35 ;  /* 0x0043c02301007387 */ /* 0x000fe20000100800 */
[----:B------:R-:W-:Y:S02]  /*b8990*/  IMAD.MOV.U32 R134, RZ, RZ, R70 ;  /* 0x000000ffff867224 */ /* 0x000fe400078e0046 */
[----:B------:R-:W-:Y:S02]  /*b89a0*/  IMAD.MOV.U32 R135, RZ, RZ, R69 ;  /* 0x000000ffff877224 */ /* 0x000fe400078e0045 */
[----:B--2---:R-:W-:Y:S01]  /*b89b0*/  IMAD.MOV.U32 R7, RZ, RZ, R130 ;  /* 0x000000ffff077224 */ /* 0x004fe200078e0082 */
[----:B-1----:R-:W-:Y:S01]  /*b89c0*/  MOV R130, R74 ;  /* 0x0000004a00827202 */ /* 0x002fe20000000f00 */
[----:B------:R-:W-:Y:S02]  /*b89d0*/  IMAD.MOV.U32 R132, RZ, RZ, R72 ;  /* 0x000000ffff847224 */ /* 0x000fe400078e0048 */
[----:B------:R-:W-:Y:S02]  /*b89e0*/  IMAD.MOV.U32 R133, RZ, RZ, R71 ;  /* 0x000000ffff857224 */ /* 0x000fe400078e0047 */
[----:B------:R-:W-:-:S02]  /*b89f0*/  IMAD.MOV.U32 R6, RZ, RZ, R128 ;  /* 0x000000ffff067224 */ /* 0x000fc400078e0080 */
[----:B------:R-:W-:Y:S02]  /*b8a00*/  IMAD.MOV.U32 R131, RZ, RZ, R73 ;  /* 0x000000ffff837224 */ /* 0x000fe400078e0049 */
[----:B------:R-:W-:Y:S01]  /*b8a10*/  IMAD.MOV.U32 R128, RZ, RZ, R76 ;  /* 0x000000ffff807224 */ /* 0x000fe200078e004c */
[----:B------:R1:W-:Y:S01]  /*b8a20*/  LDGSTS.E [R4+0x47800], [R6.64], P0 ;  /* 0x4780000006047fae */ /* 0x0003e20008121844 */
[----:B------:R-:W-:Y:S01]  /*b8a30*/  IMAD.MOV.U32 R129, RZ, RZ, R75 ;  /* 0x000000ffff817224 */ /* 0x000fe200078e004b */
[----:B------:R-:W-:Y:S01]  /*b8a40*/  MOV R75, R79 ;  /* 0x0000004f004b7202 */ /* 0x000fe20000000f00 */
[----:B------:R-:W-:Y:S02]  /*b8a50*/  IMAD.MOV.U32 R76, RZ, RZ, R78 ;  /* 0x000000ffff4c7224 */ /* 0x000fe400078e004e */
[----:B------:R-:W-:Y:S02]  /*b8a60*/  IMAD.MOV.U32 R74, RZ, RZ, R80 ;  /* 0x000000ffff4a7224 */ /* 0x000fe400078e0050 */
[----:B------:R-:W-:-:S02]  /*b8a70*/  IMAD.MOV.U32 R72, RZ, RZ, R82 ;  /* 0x000000ffff487224 */ /* 0x000fc400078e0052 */
[----:B------:R-:W-:Y:S01]  /*b8a80*/  IMAD.MOV.U32 R73, RZ, RZ, R81 ;  /* 0x000000ffff497224 */ /* 0x000fe200078e0051 */
[----:B------:R-:W-:Y:S01]  /*b8a90*/  MOV R69, R85 ;  /* 0x0000005500457202 */ /* 0x000fe20000000f00 */
[----:B------:R-:W-:Y:S01]  /*b8aa0*/  IMAD.MOV.U32 R70, RZ, RZ, R84 ;  /* 0x000000ffff467224 */ /* 0x000fe200078e0054 */
[----:B-1----:R-:W-:Y:S01]  /*b8ab0*/  MOV R7, R34 ;  /* 0x0000002200077202 */ /* 0x002fe20000000f00 */
        /* <DEDUP_REMOVED lines=12> */
[----:B------:R-:W-:Y:S01]  /*b8b80*/  IMAD.MOV.U32 R64, RZ, RZ, R92 ;  /* 0x000000ffff407224 */ /* 0x000fe200078e005c */
[----:B------:R-:W-:Y:S01]  /*b8b90*/  MOV R51, R109 ;  /* 0x0000006d00337202 */ /* 0x000fe20000000f00 */
[----:B------:R-:W-:Y:S01]  /*b8ba0*/  IMAD.MOV.U32 R62, RZ, RZ, R96 ;  /* 0x000000ffff3e7224 */ /* 0x000fe200078e0060 */
[----:B-1----:R-:W-:Y:S01]  /*b8bb0*/  MOV R7, R97 ;  /* 0x0000006100077202 */ /* 0x002fe20000000f00 */
[----:B------:R-:W-:-:S02]  /*b8bc0*/  IMAD.MOV.U32 R63, RZ, RZ, R95 ;  /* 0x000000ffff3f7224 */ /* 0x000fc400078e005f */
        /* <DEDUP_REMOVED lines=10> */
[----:B------:R-:W-:Y:S01]  /*b8c70*/  IMAD.MOV.U32 R58, RZ, RZ, R102 ;  /* 0x000000ffff3a7224 */ /* 0x000fe200078e0066 */
[----:B------:R2:W-:Y:S01]  /*b8c80*/  LDGSTS.E [R4+0x49000], [R170.64], P0 ;  /* 0x49000000aa047fae */ /* 0x0005e20008121844 */
[----:B------:R-:W-:Y:S02]  /*b8c90*/  IMAD.MOV.U32 R59, RZ, RZ, R101 ;  /* 0x000000ffff3b7224 */ /* 0x000fe400078e0065 */
[----:B------:R-:W-:Y:S01]  /*b8ca0*/  IMAD.MOV.U32 R56, RZ, RZ, R104 ;  /* 0x000000ffff387224 */ /* 0x000fe200078e0068 */
[----:B------:R3:W-:Y:S01]  /*b8cb0*/  LDGSTS.E [R4+0x49800], [R168.64], P0 ;  /* 0x49800000a8047fae */ /* 0x0007e20008121844 */
[----:B------:R-:W-:Y:S02]  /*b8cc0*/  IMAD.MOV.U32 R54, RZ, RZ, R106 ;  /* 0x000000ffff367224 */ /* 0x000fe400078e006a */
        /* <DEDUP_REMOVED lines=14> */
[----:B----4-:R-:W-:Y:S02]  /*b8db0*/  IMAD.X R158, R158, 0x1, R2, P1 ;  /* 0x000000019e9e7824 */ /* 0x010fe400008e0602 */
[----:B------:R-:W-:Y:S02]  /*b8dc0*/  IMAD.MOV.U32 R36, RZ, RZ, R122 ;  /* 0x000000ffff247224 */ /* 0x000fe400078e007a */
[----:B------:R-:W-:Y:S01]  /*b8dd0*/  IMAD.MOV.U32 R238, RZ, RZ, R124 ;  /* 0x000000ffffee7224 */ /* 0x000fe200078e007c */
[----:B------:R-:W-:Y:S04]  /*b8de0*/  STL [R1+0x43c4], R158 ;  /* 0x0043c49e01007387 */ /* 0x000fe80000100800 */
        /* <DEDUP_REMOVED lines=31> */
[----:B------:R-:W-:Y:S04]  /*b8fe0*/  STL.64 [R1+0x3938], R62 ;  /* 0x0039383e01007387 */ /* 0x000fe80000100a00 */
[----:B------:R1:W-:Y:S04]  /*b8ff0*/  STL.64 [R1+0x3930], R6 ;  /* 0x0039300601007387 */ /* 0x0003e80000100a00 */
[----:B------:R-:W-:Y:S04]  /*b9000*/  STL.64 [R1+0x3928], R60 ;  /* 0x0039283c01007387 */ /* 0x000fe80000100a00 */
[----:B------:R-:W-:Y:S04]  /*b9010*/  STL.64 [R1+0x3920], R58 ;  /* 0x0039203a01007387 */ /* 0x000fe80000100a00 */
[----:B------:R-:W-:Y:S04]  /*b9020*/  STL.64 [R1+0x3918], R56 ;  /* 0x0039183801007387 */ /* 0x000fe80000100a00 */
[----:B------:R-:W-:Y:S04]  /*b9030*/  STL.64 [R1+0x3910], R54 ;  /* 0x0039103601007387 */ /* 0x000fe80000100a00 */
[----:B------:R-:W-:Y:S01]  /*b9040*/  STL.64 [R1+0x3908], R52 ;  /* 0x0039083401007387 */ /* 0x000fe20000100a00 */
[----:B------:R-:W-:-:S03]  /*b9050*/  IMAD.MOV.U32 R239, RZ, RZ, R123 ;  /* 0x000000ffffef7224 */ /* 0x000fc600078e007b */
[----:B------:R-:W-:Y:S04]  /*b9060*/  STL.64 [R1+0x3900], R50 ;  /* 0x0039003201007387 */ /* 0x000fe80000100a00 */
[----:B------:R1:W-:Y:S01]  /*b9070*/  STL.64 [R1+0x38f8], R38 ;  /* 0x0038f82601007387 */ /* 0x0003e20000100a00 */
[----:B------:R-:W-:-:S03]  /*b9080*/  IMAD.MOV.U32 R236, RZ, RZ, R126 ;  /* 0x000000ffffec7224 */ /* 0x000fc600078e007e */
[----:B------:R-:W-:Y:S01]  /*b9090*/  STL.64 [R1+0x38f0], R48 ;  /* 0x0038f03001007387 */ /* 0x000fe20000100a00 */
[----:B------:R-:W-:-:S03]  /*b90a0*/  IMAD.MOV.U32 R237, RZ, RZ, R125 ;  /* 0x000000ffffed7224 */ /* 0x000fc600078e007d */
[----:B------:R-:W-:Y:S04]  /*b90b0*/  STL.64 [R1+0x38e8], R46 ;  /* 0x0038e82e01007387 */ /* 0x000fe80000100a00 */
[----:B------:R-:W-:Y:S04]  /*b90c0*/  STL.64 [R1+0x38e0], R44 ;  /* 0x0038e02c01007387 */ /* 0x000fe80000100a00 */
[----:B------:R2:W-:Y:S04]  /*b90d0*/  STL.64 [R1+0x38d8], R32 ;  /* 0x0038d82001007387 */ /* 0x0005e80000100a00 */
[----:B------:R2:W-:Y:S04]  /*b90e0*/  STL.64 [R1+0x38d0], R36 ;  /* 0x0038d02401007387 */ /* 0x0005e80000100a00 */
[----:B-1----:R-:W4:Y:S04]  /*b90f0*/  LDL.LU.64 R172, [R1+0x4590] ;  /* 0x0045900001ac7983 */ /* 0x002f280000300a00 */
[----:B------:R-:W-:Y:S04]  /*b9100*/  STL.64 [R1+0x38c8], R238 ;  /* 0x0038c8ee01007387 */ /* 0x000fe80000100a00 */
[----:B------:R-:W1:Y:S04]  /*b9110*/  S2R R34, SR_TID.X ;  /* 0x0000000000227919 */ /* 0x000e680000002100 */
[----:B--2---:R-:W2:Y:S04]  /*b9120*/  LDL.LU.64 R170, [R1+0x4588] ;  /* 0x0045880001aa7983 */ /* 0x004ea80000300a00 */
[----:B------:R1:W-:Y:S04]  /*b9130*/  LDGSTS.E [R4+0x4c800], [R154.64], P0 ;  /* 0x4c8000009a047fae */ /* 0x0003e80008121844 */
[----:B------:R-:W-:Y:S04]  /*b9140*/  STL.64 [R1+0x38c0], R236 ;  /* 0x0038c0ec01007387 */ /* 0x000fe80000100a00 */
[----:B------:R1:W-:Y:S04]  /*b9150*/  LDGSTS.E [R4+0x4d000], [R152.64], P0 ;  /* 0x4d00000098047fae */ /* 0x0003e80008121844 */
[----:B---3--:R-:W3:Y:S04]  /*b9160*/  LDL.LU.64 R168, [R1+0x4580] ;  /* 0x0045800001a87983 */ /* 0x008ee80000300a00 */
[----:B------:R1:W-:Y:S04]  /*b9170*/  LDGSTS.E [R4+0x4d800], [R150.64], P0 ;  /* 0x4d80000096047fae */ /* 0x0003e80008121844 */
[----:B------:R-:W2:Y:S04]  /*b9180*/  LDL.LU.64 R166, [R1+0x4578] ;  /* 0x0045780001a67983 */ /* 0x000ea80000300a00 */
        /* <DEDUP_REMOVED lines=9> */
[----:B-1----:R-:W2:Y:S04]  /*b9220*/  LDL.LU.64 R154, [R1+0x4550] ;  /* 0x00455000019a7983 */ /* 0x002ea80000300a00 */
        /* <DEDUP_REMOVED lines=24> */
[----:B------:R1:W-:Y:S01]  /*b93b0*/  LDGSTS.E [R4+0x56800], [R40.64], P0 ;  /* 0x5680000028047fae */ /* 0x0003e20008121844 */
[----:B------:R-:W-:-:S03]  /*b93c0*/  LOP3.LUT R3, R34, 0x3f, RZ, 0xc0, !PT ;  /* 0x0000003f22037812 */ /* 0x000fc600078ec0ff */
[----:B------:R-:W2:Y:S04]  /*b93d0*/  LDL.LU.64 R128, [R1+0x44e8] ;  /* 0x0044e80001807983 */ /* 0x000ea80000300a00 */
[----:B------:R4:W-:Y:S01]  /*b93e0*/  LDGSTS.E [R4+0x57000], [R64.64], P0 ;  /* 0x5700000040047fae */ /* 0x0009e20008121844 */
[----:B------:R-:W-:-:S03]  /*b93f0*/  SHF.R.S32.HI R34, RZ, 0x6, R34 ;  /* 0x00000006ff227819 */ /* 0x000fc60000011422 */
[----:B-1----:R-:W2:Y:S04]  /*b9400*/  LDL.LU R40, [R1+0x43bc] ;  /* 0x0043bc0001287983 */ /* 0x002ea80000300800 */
[----:B------:R1:W-:Y:S04]  /*b9410*/  LDGSTS.E [R4+0x57800], [R42.64], P0 ;  /* 0x578000002a047fae */ /* 0x0003e80008121844 */
[----:B------:R4:W-:Y:S04]  /*b9420*/  LDGSTS.E [R4+0x58000], [R62.64], P0 ;  /* 0x580000003e047fae */ /* 0x0009e80008121844 */
[----:B------:R1:W-:Y:S04]  /*b9430*/  LDGSTS.E [R4+0x58800], [R6.64], P0 ;  /* 0x5880000006047fae */ /* 0x0003e80008121844 */
[----:B-1----:R-:W3:Y:S01]  /*b9440*/  LDL.LU R42, [R1+0x43b8] ;  /* 0x0043b800012a7983 */ /* 0x002ee20000300800 */
[----:B------:R-:W-:-:S03]  /*b9450*/  SGXT R34, R34, 0x1 ;  /* 0x000000012222781a */ /* 0x000fc60000000200 */
[----:B------:R4:W-:Y:S01]  /*b9460*/  LDGSTS.E [R4+0x59000], [R60.64], P0 ;  /* 0x590000003c047fae */ /* 0x0009e20008121844 */
[----:B------:R-:W-:-:S03]  /*b9470*/  IMAD.SHL.U32 R3, R3, 0x4, RZ ;  /* 0x0000000403037824 */ /* 0x000fc600078e00ff */
[----:B------:R-:W3:Y:S04]  /*b9480*/  LDL.LU R6, [R1+0x43b0] ;  /* 0x0043b00001067983 */ /* 0x000ee80000300800 */
[----:B------:R4:W-:Y:S04]  /*b9490*/  LDGSTS.E [R4+0x59800], [R58.64], P0 ;  /* 0x598000003a047fae */ /* 0x0009e80008121844 */
[----:B------:R4:W-:Y:S04]  /*b94a0*/  LDGSTS.E [R4+0x5a000], [R56.64], P0 ;  /* 0x5a00000038047fae */ /* 0x0009e80008121844 */
[----:B------:R-:W3:Y:S04]  /*b94b0*/  LDL.LU R41, [R1+0x43b4] ;  /* 0x0043b40001297983 */ /* 0x000ee80000300800 */
[----:B------:R4:W-:Y:S04]  /*b94c0*/  LDGSTS.E [R4+0x5a800], [R54.64], P0 ;  /* 0x5a80000036047fae */ /* 0x0009e80008121844 */
[----:B------:R4:W-:Y:S01]  /*b94d0*/  LDGSTS.E [R4+0x5b000], [R52.64], P0 ;  /* 0x5b00000034047fae */ /* 0x0009e20008121844 */
[----:B------:R-:W-:-:S03]  /*b94e0*/  LOP3.LUT R3, R3, 0x110, R34, 0x78, !PT ;  /* 0x0000011003037812 */ /* 0x000fc600078e7822 */
[----:B------:R-:W3:Y:S04]  /*b94f0*/  LDL.LU R7, [R1+0x43ac] ;  /* 0x0043ac0001077983 */ /* 0x000ee80000300800 */
[----:B------:R4:W-:Y:S04]  /*b9500*/  LDGSTS.E [R4+0x5b800], [R50.64], P0 ;  /* 0x5b80000032047fae */ /* 0x0009e80008121844 */
[----:B------:R1:W-:Y:S04]  /*b9510*/  LDGSTS.E [R4+0x5c000], [R38.64], P0 ;  /* 0x5c00000026047fae */ /* 0x0003e80008121844 */
[----:B------:R4:W-:Y:S04]  /*b9520*/  LDGSTS.E [R4+0x5c800], [R48.64], P0 ;  /* 0x5c80000030047fae */ /* 0x0009e80008121844 */
[----:B------:R4:W-:Y:S04]  /*b9530*/  LDGSTS.E [R4+0x5d000], [R46.64], P0 ;  /* 0x5d0000002e047fae */ /* 0x0009e80008121844 */
[----:B-1----:R-:W3:Y:S04]  /*b9540*/  LDL.LU R39, [R1+0x43a8] ;  /* 0x0043a80001277983 */ /* 0x002ee80000300800 */
[----:B------:R-:W3:Y:S04]  /*b9550*/  LDL.LU R34, [R1+0x43a0] ;  /* 0x0043a00001227983 */ /* 0x000ee80000300800 */
[----:B------:R-:W3:Y:S04]  /*b9560*/  LDL.LU R38, [R1+0x43a4] ;  /* 0x0043a40001267983 */ /* 0x000ee80000300800 */
[----:B------:R4:W-:Y:S04]  /*b9570*/  LDGSTS.E [R4+0x5d800], [R44.64], P0 ;  /* 0x5d8000002c047fae */ /* 0x0009e80008121844 */
[----:B------:R1:W-:Y:S04]  /*b9580*/  LDGSTS.E [R4+0x5e000], [R32.64], P0 ;  /* 0x5e00000020047fae */ /* 0x0003e80008121844 */
[----:B------:R1:W-:Y:S01]  /*b9590*/  LDGSTS.E [R4+0x5e800], [R36.64], P0 ;  /* 0x5e80000024047fae */ /* 0x0003e20008121844 */
[----:B------:R-:W-:Y:S01]  /*b95a0*/  IMAD.MOV.U32 R127, RZ, RZ, c[0x0][0x18c] ;  /* 0x00006300ff7f7624 */ /* 0x000fe200078e00ff */
[----:B------:R-:W-:-:S02]  /*b95b0*/  LOP3.LUT R3, R3, 0x20, RZ, 0x3c, !PT ;  /* 0x0000002003037812 */ /* 0x000fc400078e3cff */
[----:B------:R4:W-:Y:S04]  /*b95c0*/  LDGSTS.E [R4+0x5f000], [R238.64], P0 ;  /* 0x5f000000ee047fae */ /* 0x0009e80008121844 */
[----:B-1----:R-:W3:Y:S04]  /*b95d0*/  LDL.LU R32, [R1+0x439c] ;  /* 0x00439c0001207983 */ /* 0x002ee80000300800 */
[----:B------:R-:W3:Y:S04]  /*b95e0*/  LDL.LU R36, [R1+0x4398] ;  /* 0x0043980001247983 */ /* 0x000ee80000300800 */
[----:B------:R-:W3:Y:S04]  /*b95f0*/  LDL.LU R33, [R1+0x4390] ;  /* 0x0043900001217983 */ /* 0x000ee80000300800 */
[----:B------:R-:W3:Y:S01]  /*b9600*/  LDL.LU R37, [R1+0x4394] ;  /* 0x0043940001257983 */ /* 0x000ee20000300800 */
[----:B------:R-:W-:Y:S01]  /*b9610*/  IMAD.SHL.U32 R127, R127, 0x40, RZ ;  /* 0x000000407f7f7824 */ /* 0x000fe200078e00ff */
[----:B------:R-:W-:-:S02]  /*b9620*/  LEA R3, R159, R3, 0x11 ;  /* 0x000000039f037211 */ /* 0x000fc400078e88ff */
[----:B------:R4:W-:Y:S01]  /*b9630*/  LDGSTS.E [R4+0x5f800], [R236.64], P0 ;  /* 0x5f800000ec047fae */ /* 0x0009e20008121844 */
[----:B------:R-:W-:Y:S02]  /*b9640*/  IMAD.SHL.U32 R127, R127, 0x4, RZ ;  /* 0x000000047f7f7824 */ /* 0x000fe400078e00ff */
[----:B----4-:R-:W-:Y:S01]  /*b9650*/  IMAD.MOV.U32 R4, RZ, RZ, R5 ;  /* 0x000000ffff047224 */ /* 0x010fe200078e0005 */
[----:B------:R-:W-:-:S05]  /*b9660*/  MOV R5, R158 ;  /* 0x0000009e00057202 */ /* 0x000fca0000000f00 */
[----:B------:R1:W-:Y:S02]  /*b9670*/  LDGSTS.E [R3+0x40200], [R4.64], P0 ;  /* 0x4020000004037fae */ /* 0x0003e40008121844 */
[----:B-1----:R-:W-:Y:S01]  /*b9680*/  IMAD.MOV.U32 R4, RZ, RZ, R35 ;  /* 0x000000ffff047224 */ /* 0x002fe200078e0023 */
[----:B--2---:R-:W-:-:S05]  /*b9690*/  IADD3 R40, P1, R40, R127, RZ ;  /* 0x0000007f28287210 */ /* 0x004fca0007f3e0ff */
[----:B------:R-:W-:Y:S01]  /*b96a0*/  STL [R1+0x43bc], R40 ;  /* 0x0043bc2801007387 */ /* 0x000fe20000100800 */
[----:B---3--:R-:W-:-:S05]  /*b96b0*/  IMAD.X R42, R42, 0x1, R2, P2 ;  /* 0x000000012a2a7824 */ /* 0x008fca00010e0602 */
[----:B------:R1:W-:Y:S01]  /*b96c0*/  STL [R1+0x43b8], R42 ;  /* 0x0043b82a01007387 */ /* 0x0003e20000100800 */
[----:B------:R-:W-:-:S03]  /*b96d0*/  IADD3 R6, P2, R6, R127, RZ ;  /* 0x0000007f06067210 */ /* 0x000fc60007f5e0ff */
[----:B------:R-:W2:Y:S01]  /*b96e0*/  LDL.LU R46, [R1+0x438c] ;  /* 0x00438c00012e7983 */ /* 0x000ea20000300800 */
[----:B------:R-:W-:-:S03]  /*b96f0*/  IMAD.MOV.U32 R5, RZ, RZ, R42 ;  /* 0x000000ffff057224 */ /* 0x000fc600078e002a */
[----:B------:R-:W3:Y:S01]  /*b9700*/  LDL.LU R35, [R1+0x4388] ;  /* 0x0043880001237983 */ /* 0x000ee20000300800 */
[----:B------:R-:W-:-:S03]  /*b9710*/  IMAD.X R41, R41, 0x1, R2, P1 ;  /* 0x0000000129297824 */ /* 0x000fc600008e0602 */
[----:B------:R4:W-:Y:S04]  /*b9720*/  STL [R1+0x43b0], R6 ;  /* 0x0043b00601007387 */ /* 0x0009e80000100800 */
[----:B------:R1:W-:Y:S04]  /*b9730*/  STL [R1+0x43b4], R41 ;  /* 0x0043b42901007387 */ /* 0x0003e80000100800 */
[----:B------:R-:W3:Y:S01]  /*b9740*/  LDL.LU R44, [R1+0x4380] ;  /* 0x00438000012c7983 */ /* 0x000ee20000300800 */
[----:B------:R-:W-:-:S03]  /*b9750*/  IADD3 R7, P1, R7, R127, RZ ;  /* 0x0000007f07077210 */ /* 0x000fc60007f3e0ff */
[----:B------:R-:W3:Y:S04]  /*b9760*/  LDL.LU R47, [R1+0x4384] ;  /* 0x00438400012f7983 */ /* 0x000ee80000300800 */
[----:B------:R1:W-:Y:S04]  /*b9770*/  STL [R1+0x43ac], R7 ;  /* 0x0043ac0701007387 */ /* 0x0003e80000100800 */
[----:B------:R1:W-:Y:S01]  /*b9780*/  LDGSTS.E [R3+0x40a00], [R4.64], P0 ;  /* 0x40a0000004037fae */ /* 0x0003e20008121844 */
[----:B------:R-:W-:Y:S01]  /*b9790*/  IMAD.X R39, R39, 0x1, R2, P2 ;  /* 0x0000000127277824 */ /* 0x000fe200010e0602 */
[----:B------:R-:W-:-:S04]  /*b97a0*/  IADD3 R34, P2, R34, R127, RZ ;  /* 0x0000007f22227210 */ /* 0x000fc80007f5e0ff */
[----:B------:R-:W-:Y:S01]  /*b97b0*/  STL [R1+0x43a8], R39 ;  /* 0x0043a82701007387 */ /* 0x000fe20000100800 */
[----:B------:R-:W-:Y:S01]  /*b97c0*/  IMAD.X R38, R38, 0x1, R2, P1 ;  /* 0x0000000126267824 */ /* 0x000fe200008e0602 */
[----:B-1----:R-:W-:Y:S01]  /*b97d0*/  MOV R5, R41 ;  /* 0x0000002900057202 */ /* 0x002fe20000000f00 */
[----:B------:R-:W-:Y:S01]  /*b97e0*/  IMAD.MOV.U32 R4, RZ, RZ, R40 ;  /* 0x000000ffff047224 */ /* 0x000fe200078e0028 */
[----:B------:R-:W3:Y:S04]  /*b97f0*/  LDL.LU R45, [R1+0x4378] ;  /* 0x00437800012d7983 */ /* 0x000ee80000300800 */
[----:B------:R-:W-:Y:S04]  /*b9800*/  STL [R1+0x43a0], R34 ;  /* 0x0043a02201007387 */ /* 0x000fe80000100800 */
[----:B------:R1:W-:Y:S04]  /*b9810*/  STL [R1+0x43a4], R38 ;  /* 0x0043a42601007387 */ /* 0x0003e80000100800 */
[----:B------:R-:W3:Y:S04]  /*b9820*/  LDL.LU R42, [R1+0x437c] ;  /* 0x00437c00012a7983 */ /* 0x000ee80000300800 */
[----:B------:R1:W-:Y:S01]  /*b9830*/  LDGSTS.E [R3+0x41200], [R4.64], P0 ;  /* 0x4120000004037fae */ /* 0x0003e20008121844 */
[----:B------:R-:W-:Y:S01]  /*b9840*/  IADD3 R32, P1, R32, R127, RZ ;  /* 0x0000007f20207210 */ /* 0x000fe20007f3e0ff */
[----:B------:R-:W-:-:S02]  /*b9850*/  IMAD.X R36, R36, 0x1, R2, P2 ;  /* 0x0000000124247824 */ /* 0x000fc400010e0602 */
[----:B-1----:R-:W-:Y:S02]  /*b9860*/  IMAD.MOV.U32 R4, RZ, RZ, R6 ;  /* 0x000000ffff047224 */ /* 0x002fe400078e0006 */
[----:B------:R-:W-:Y:S01]  /*b9870*/  IMAD.MOV.U32 R5, RZ, RZ, R39 ;  /* 0x000000ffff057224 */ /* 0x000fe200078e0027 */
[----:B----4-:R-:W4:Y:S04]  /*b9880*/  LDL.LU R6, [R1+0x4370] ;  /* 0x0043700001067983 */ /* 0x010f280000300800 */
[----:B------:R-:W4:Y:S01]  /*b9890*/  LDL.LU R43, [R1+0x4374] ;  /* 0x00437400012b7983 */ /* 0x000f220000300800 */
[----:B------:R-:W-:-:S03]  /*b98a0*/  IADD3 R33, P2, R33, R127, RZ ;  /* 0x0000007f21217210 */ /* 0x000fc60007f5e0ff */
[----:B------:R-:W-:Y:S01]  /*b98b0*/  STL [R1+0x439c], R32 ;  /* 0x00439c2001007387 */ /* 0x000fe20000100800 */
[----:B------:R-:W-:-:S03]  /*b98c0*/  IMAD.X R37, R37, 0x1, R2, P1 ;  /* 0x0000000125257824 */ /* 0x000fc600008e0602 */
[----:B------:R1:W-:Y:S04]  /*b98d0*/  LDGSTS.E [R3+0x41a00], [R4.64], P0 ;  /* 0x41a0000004037fae */ /* 0x0003e80008121844 */
[----:B------:R1:W-:Y:S04]  /*b98e0*/  STL [R1+0x4398], R36 ;  /* 0x0043982401007387 */ /* 0x0003e80000100800 */
[----:B------:R-:W4:Y:S01]  /*b98f0*/  LDL.LU R41, [R1+0x4368] ;  /* 0x0043680001297983 */ /* 0x000f220000300800 */
[----:B-1----:R-:W-:Y:S01]  /*b9900*/  IMAD.MOV.U32 R4, RZ, RZ, R7 ;  /* 0x000000ffff047224 */ /* 0x002fe200078e0007 */
[----:B------:R-:W-:-:S02]  /*b9910*/  MOV R5, R38 ;  /* 0x0000002600057202 */ /* 0x000fc40000000f00 */
[----:B------:R-:W4:Y:S04]  /*b9920*/  LDL.LU R7, [R1+0x436c] ;  /* 0x00436c0001077983 */ /* 0x000f280000300800 */
[----:B------:R-:W4:Y:S04]  /*b9930*/  LDL.LU R38, [R1+0x4360] ;  /* 0x0043600001267983 */ /* 0x000f280000300800 */
[----:B------:R-:W4:Y:S04]  /*b9940*/  LDL.LU R40, [R1+0x4364] ;  /* 0x0043640001287983 */ /* 0x000f280000300800 */
[----:B------:R1:W-:Y:S04]  /*b9950*/  LDGSTS.E [R3+0x42200], [R4.64], P0 ;  /* 0x4220000004037fae */ /* 0x0003e80008121844 */
[----:B------:R-:W-:Y:S04]  /*b9960*/  STL [R1+0x4390], R33 ;  /* 0x0043902101007387 */ /* 0x000fe80000100800 */
[----:B------:R2:W-:Y:S01]  /*b9970*/  STL [R1+0x4394], R37 ;  /* 0x0043942501007387 */ /* 0x0005e20000100800 */
[----:B-1----:R-:W-:-:S03]  /*b9980*/  IMAD.MOV.U32 R5, RZ, RZ, R36 ;  /* 0x000000ffff057224 */ /* 0x002fc600078e0024 */
[----:B------:R-:W4:Y:S01]  /*b9990*/  LDL.LU R36, [R1+0x435c] ;  /* 0x00435c0001247983 */ /* 0x000f220000300800 */
[----:B------:R-:W-:-:S03]  /*b99a0*/  IMAD.MOV.U32 R4, RZ, RZ, R34 ;  /* 0x000000ffff047224 */ /* 0x000fc600078e0022 */
[----:B------:R-:W4:Y:S04]  /*b99b0*/  LDL.LU R34, [R1+0x4350] ;  /* 0x0043500001227983 */ /* 0x000f280000300800 */
[----:B------:R1:W-:Y:S04]  /*b99c0*/  LDGSTS.E [R3+0x42a00], [R4.64], P0 ;  /* 0x42a0000004037fae */ /* 0x0003e80008121844 */
[----:B------:R-:W4:Y:S01]  /*b99d0*/  LDL.LU R39, [R1+0x4358] ;  /* 0x0043580001277983 */ /* 0x000f220000300800 */
[----:B-1----:R-:W-:Y:S01]  /*b99e0*/  IMAD.MOV.U32 R4, RZ, RZ, R32 ;  /* 0x000000ffff047224 */ /* 0x002fe200078e0020 */
[----:B------:R-:W-:-:S05]  /*b99f0*/  MOV R5, R37 ;  /* 0x0000002500057202 */ /* 0x000fca0000000f00 */
[----:B------:R1:W-:Y:S02]  /*b9a00*/  LDGSTS.E [R3+0x43200], [R4.64], P0 ;  /* 0x4320000004037fae */ /* 0x0003e40008121844 */
[----:B-1----:R-:W-:Y:S01]  /*b9a10*/  IMAD.MOV.U32 R4, RZ, RZ, R33 ;  /* 0x000000ffff047224 */ /* 0x002fe200078e0021 */
[----:B--2---:R-:W-:Y:S01]  /*b9a20*/  IADD3 R46, P1, R46, R127, RZ ;  /* 0x0000007f2e2e7210 */ /* 0x004fe20007f3e0ff */
[----:B---3--:R-:W-:-:S04]  /*b9a30*/  IMAD.X R35, R35, 0x1, R2, P2 ;  /* 0x0000000123237824 */ /* 0x008fc800010e0602 */
[----:B------:R-:W-:-:S05]  /*b9a40*/  IMAD.MOV.U32 R5, RZ, RZ, R35 ;  /* 0x000000ffff057224 */ /* 0x000fca00078e0023 */
[----:B------:R1:W-:Y:S01]  /*b9a50*/  LDGSTS.E [R3+0x43a00], [R4.64], P0 ;  /* 0x43a0000004037fae */ /* 0x0003e20008121844 */
[----:B------:R-:W-:Y:S01]  /*b9a60*/  IADD3 R44, P2, R44, R127, RZ ;  /* 0x0000007f2c2c7210 */ /* 0x000fe20007f5e0ff */
[----:B------:R-:W-:Y:S02]  /*b9a70*/  IMAD.X R47, R47, 0x1, R2, P1 ;  /* 0x000000012f2f7824 */ /* 0x000fe400008e0602 */
[----:B-1----:R-:W-:-:S03]  /*b9a80*/  IMAD.MOV.U32 R4, RZ, RZ, R46 ;  /* 0x000000ffff047224 */ /* 0x002fc600078e002e */
[----:B------:R-:W-:Y:S01]  /*b9a90*/  MOV R5, R47 ;  /* 0x0000002f00057202 */ /* 0x000fe20000000f00 */
[----:B------:R-:W-:Y:S04]  /*b9aa0*/  STL [R1+0x438c], R46 ;  /* 0x00438c2e01007387 */ /* 0x000fe80000100800 */
[----:B------:R1:W-:Y:S04]  /*b9ab0*/  LDGSTS.E [R3+0x44200], [R4.64], P0 ;  /* 0x4420000004037fae */ /* 0x0003e80008121844 */
[----:B------:R2:W-:Y:S04]  /*b9ac0*/  STL [R1+0x4388], R35 ;  /* 0x0043882301007387 */ /* 0x0005e80000100800 */
[----:B------:R-:W3:Y:S01]  /*b9ad0*/  LDL.LU R32, [R1+0x434c] ;  /* 0x00434c0001207983 */ /* 0x000ee20000300800 */
[----:B-1----:R-:W-:-:S03]  /*b9ae0*/  IMAD.MOV.U32 R4, RZ, RZ, R44 ;  /* 0x000000ffff047224 */ /* 0x002fc600078e002c */
[----:B------:R-:W3:Y:S01]  /*b9af0*/  LDL.LU R37, [R1+0x4354] ;  /* 0x0043540001257983 */ /* 0x000ee20000300800 */
[----:B------:R-:W-:-:S04]  /*b9b00*/  IMAD.X R45, R45, 0x1, R2, P2 ;  /* 0x000000012d2d7824 */ /* 0x000fc800010e0602 */
[----:B------:R-:W-:Y:S01]  /*b9b10*/  IMAD.MOV.U32 R5, RZ, RZ, R45 ;  /* 0x000000ffff057224 */ /* 0x000fe200078e002d */
[-C--:B------:R-:W-:Y:S01]  /*b9b20*/  IADD3 R42, P1, R42, R127.reuse, RZ ;  /* 0x0000007f2a2a7210 */ /* 0x080fe20007f3e0ff */
[----:B------:R-:W-:Y:S04]  /*b9b30*/  STL [R1+0x4380], R44 ;  /* 0x0043802c01007387 */ /* 0x000fe80000100800 */
[----:B------:R-:W-:Y:S04]  /*b9b40*/  STL [R1+0x4384], R47 ;  /* 0x0043842f01007387 */ /* 0x000fe80000100800 */
[----:B------:R1:W-:Y:S04]  /*b9b50*/  LDGSTS.E [R3+0x44a00], [R4.64], P0 ;  /* 0x44a0000004037fae */ /* 0x0003e80008121844 */
[----:B--2---:R-:W2:Y:S04]  /*b9b60*/  LDL.LU R35, [R1+0x4348] ;  /* 0x0043480001237983 */ /* 0x004ea80000300800 */
[----:B------:R-:W2:Y:S01]  /*b9b70*/  LDL.LU R33, [R1+0x4344] ;  /* 0x0043440001217983 */ /* 0x000ea20000300800 */
[----:B----4-:R-:W-:Y:S01]  /*b9b80*/  IADD3 R6, P2, R6, R127, RZ ;  /* 0x0000007f06067210 */ /* 0x010fe20007f5e0ff */
[----:B------:R-:W-:-:S02]  /*b9b90*/  IMAD.X R43, R43, 0x1, R2, P1 ;  /* 0x000000012b2b7824 */ /* 0x000fc400008e0602 */
[----:B-1----:R-:W-:Y:S01]  /*b9ba0*/  IMAD.MOV.U32 R4, RZ, RZ, R42 ;  /* 0x000000ffff047224 */ /* 0x002fe200078e002a */
[----:B------:R-:W-:Y:S02]  /*b9bb0*/  STL [R1+0x437c], R42 ;  /* 0x00437c2a01007387 */ /* 0x000fe40000100800 */
[----:B------:R-:W-:Y:S02]  /*b9bc0*/  MOV R5, R43 ;  /* 0x0000002b00057202 */ /* 0x000fe40000000f00 */
[----:B------:R-:W-:Y:S04]  /*b9bd0*/  STL [R1+0x4378], R45 ;  /* 0x0043782d01007387 */ /* 0x000fe80000100800 */
[----:B------:R1:W-:Y:S01]  /*b9be0*/  STL [R1+0x4370], R6 ;  /* 0x0043700601007387 */ /* 0x0003e20000100800 */
[----:B------:R-:W-:-:S03]  /*b9bf0*/  IMAD.X R41, R41, 0x1, R2, P2 ;  /* 0x0000000129297824 */ /* 0x000fc600010e0602 */
[----:B------:R-:W-:Y:S04]  /*b9c00*/  STL [R1+0x4374], R43 ;  /* 0x0043742b01007387 */ /* 0x000fe80000100800 */
[----:B------:R4:W-:Y:S01]  /*b9c10*/  LDGSTS.E [R3+0x45200], [R4.64], P0 ;  /* 0x4520000004037fae */ /* 0x0009e20008121844 */
[-C--:B------:R-:W-:Y:S02]  /*b9c20*/  IADD3 R7, P1, R7, R127.reuse, RZ ;  /* 0x0000007f07077210 */ /* 0x080fe40007f3e0ff */
[----:B------:R-:W-:-:S03]  /*b9c30*/  IADD3 R38, P2, R38, R127, RZ ;  /* 0x0000007f26267210 */ /* 0x000fc60007f5e0ff */
[----:B------:R-:W-:Y:S01]  /*b9c40*/  STL [R1+0x436c], R7 ;  /* 0x00436c0701007387 */ /* 0x000fe20000100800 */
[----:B------:R-:W-:-:S03]  /*b9c50*/  IMAD.X R40, R40, 0x1, R2, P1 ;  /* 0x0000000128287824 */ /* 0x000fc600008e0602 */
[----:B------:R4:W-:Y:S02]  /*b9c60*/  STL [R1+0x4368], R41 ;  /* 0x0043682901007387 */ /* 0x0009e40000100800 */
[----:B----4-:R-:W-:Y:S02]  /*b9c70*/  IMAD.MOV.U32 R4, RZ, RZ, R6 ;  /* 0x000000ffff047224 */ /* 0x010fe400078e0006 */
[----:B------:R-:W-:Y:S01]  /*b9c80*/  IMAD.MOV.U32 R5, RZ, RZ, R41 ;  /* 0x000000ffff057224 */ /* 0x000fe200078e0029 */
[----:B-1----:R-:W4:Y:S04]  /*b9c90*/  LDL.LU R6, [R1+0x4340] ;  /* 0x0043400001067983 */ /* 0x002f280000300800 */
[----:B------:R1:W-:Y:S04]  /*b9ca0*/  STL [R1+0x4360], R38 ;  /* 0x0043602601007387 */ /* 0x0003e80000100800 */
[----:B------:R-:W-:Y:S01]  /*b9cb0*/  STL [R1+0x4364], R40 ;  /* 0x0043642801007387 */ /* 0x000fe20000100800 */
[----:B------:R-:W-:-:S03]  /*b9cc0*/  IADD3 R36, P1, R36, R127, RZ ;  /* 0x0000007f24247210 */ /* 0x000fc60007f3e0ff */
[----:B------:R-:W4:Y:S04]  /*b9cd0*/  LDL.LU R41, [R1+0x433c] ;  /* 0x00433c0001297983 */ /* 0x000f280000300800 */
[----:B------:R1:W-:Y:S04]  /*b9ce0*/  LDGSTS.E [R3+0x45a00], [R4.64], P0 ;  /* 0x45a0000004037fae */ /* 0x0003e80008121844 */
[----:B------:R-:W-:Y:S01]  /*b9cf0*/  STL [R1+0x435c], R36 ;  /* 0x00435c2401007387 */ /* 0x000fe20000100800 */
[----:B-1----:R-:W-:-:S03]  /*b9d00*/  IMAD.MOV.U32 R4, RZ, RZ, R7 ;  /* 0x000000ffff047224 */ /* 0x002fc600078e0007 */
[----:B------:R-:W4:Y:S01]  /*b9d10*/  LDL.LU R7, [R1+0x4338] ;  /* 0x0043380001077983 */ /* 0x000f220000300800 */
[----:B------:R-:W-:Y:S01]  /*b9d20*/  IADD3 R34, P3, R34, R127, RZ ;  /* 0x0000007f22227210 */ /* 0x000fe20007f7e0ff */
[----:B------:R-:W-:Y:S01]  /*b9d30*/  IMAD.X R39, R39, 0x1, R2, P2 ;  /* 0x0000000127277824 */ /* 0x000fe200010e0602 */
[----:B------:R-:W-:Y:S02]  /*b9d40*/  LOP3.LUT R129, R129, R128, RZ, 0x3c, !PT ;  /* 0x0000008081817212 */ /* 0x000fe400078e3cff */
[----:B------:R-:W-:Y:S02]  /*b9d50*/  MOV R5, R40 ;  /* 0x0000002800057202 */ /* 0x000fe40000000f00 */
[----:B------:R1:W-:Y:S01]  /*b9d60*/  STL [R1+0x4358], R39 ;  /* 0x0043582701007387 */ /* 0x0003e20000100800 */
[----:B------:R-:W-:-:S03]  /*b9d70*/  LOP3.LUT R128, R129, R128, RZ, 0x3c, !PT ;  /* 0x0000008081807212 */ /* 0x000fc600078e3cff */
[----:B------:R-:W-:Y:S01]  /*b9d80*/  STL [R1+0x4350], R34 ;  /* 0x0043502201007387 */ /* 0x000fe20000100800 */
[----:B------:R-:W-:Y:S01]  /*b9d90*/  LOP3.LUT R129, R129, R128, RZ, 0x3c, !PT ;  /* 0x0000008081817212 */ /* 0x000fe200078e3cff */
[----:B------:R-:W-:Y:S02]  /*b9da0*/  IMAD.MOV.U32 R124, RZ, RZ, R131 ;  /* 0x000000ffff7c7224 */ /* 0x000fe400078e0083 */
[----:B------:R1:W-:Y:S01]  /*b9db0*/  LDGSTS.E [R3+0x46200], [R4.64], P0 ;  /* 0x4620000004037fae */ /* 0x0003e20008121844 */
[----:B------:R-:W-:Y:S01]  /*b9dc0*/  IMAD.MOV.U32 R125, RZ, RZ, R130 ;  /* 0x000000ffff7d7224 */ /* 0x000fe200078e0082 */
[----:B------:R-:W-:Y:S01]  /*b9dd0*/  MOV R121, R134 ;  /* 0x0000008600797202 */ /* 0x000fe20000000f00 */
[----:B------:R-:W-:Y:S02]  /*b9de0*/  IMAD.MOV.U32 R122, RZ, RZ, R133 ;  /* 0x000000ffff7a7224 */ /* 0x000fe400078e0085 */
[----:B------:R-:W-:Y:S02]  /*b9df0*/  IMAD.MOV.U32 R123, RZ, RZ, R132 ;  /* 0x000000ffff7b7224 */ /* 0x000fe400078e0084 */
[----:B------:R-:W-:-:S02]  /*b9e00*/  IMAD.MOV.U32 R120, RZ, RZ, R135 ;  /* 0x000000ffff787224 */ /* 0x000fc400078e0087 */
[----:B------:R-:W-:Y:S02]  /*b9e10*/  IMAD.MOV.U32 R118, RZ, RZ, R137 ;  /* 0x000000ffff767224 */ /* 0x000fe400078e0089 */
[----:B-1----:R-:W-:Y:S02]  /*b9e20*/  IMAD.MOV.U32 R4, RZ, RZ, R38 ;  /* 0x000000ffff047224 */ /* 0x002fe400078e0026 */
        /* <DEDUP_REMOVED lines=11> */
[----:B------:R-:W-:Y:S01]  /*b9ee0*/  IMAD.MOV.U32 R111, RZ, RZ, R144 ;  /* 0x000000ffff6f7224 */ /* 0x000fe200078e0090 */
[----:B-1----:R-:W-:Y:S01]  /*b9ef0*/  MOV R4, R36 ;  /* 0x0000002400047202 */ /* 0x002fe20000000f00 */
        /* <DEDUP_REMOVED lines=8> */
[----:B------:R-:W-:Y:S01]  /*b9f80*/  IMAD.MOV.U32 R101, RZ, RZ, R154 ;  /* 0x000000ffff657224 */ /* 0x000fe200078e009a */
[----:B------:R-:W-:Y:S01]  /*b9f90*/  MOV R97, R160 ;  /* 0x000000a000617202 */ /* 0x000fe20000000f00 */
        /* <DEDUP_REMOVED lines=32> */
[----:B------:R-:W-:Y:S01]  /*ba1a0*/  IMAD.MOV.U32 R69, RZ, RZ, R192 ;  /* 0x000000ffff457224 */ /* 0x000fe200078e00c0 */
[----:B------:R-:W-:Y:S01]  /*ba1b0*/  MOV R67, R196 ;  /* 0x000000c400437202 */ /* 0x000fe20000000f00 */
[----:B------:R-:W-:Y:S02]  /*ba1c0*/  IMAD.MOV.U32 R66, RZ, RZ, R197 ;  /* 0x000000ffff427224 */ /* 0x000fe400078e00c5 */
[----:B------:R-:W-:-:S02]  /*ba1d0*/  IMAD.MOV.U32 R64, RZ, RZ, R199 ;  /* 0x000000ffff407224 */ /* 0x000fc400078e00c7 */
[----:B------:R-:W-:Y:S01]  /*ba1e0*/  IMAD.MOV.U32 R65, RZ, RZ, R198 ;  /* 0x000000ffff417224 */ /* 0x000fe200078e00c6 */
[----:B------:R-:W-:Y:S01]  /*ba1f0*/  MOV R63, R202 ;  /* 0x000000ca003f7202 */ /* 0x000fe20000000f00 */
        /* <DEDUP_REMOVED lines=8> */
[----:B---3--:R-:W-:Y:S01]  /*ba280*/  IADD3 R32, P2, R32, R127, RZ ;  /* 0x0000007f20207210 */ /* 0x008fe20007f5e0ff */
[----:B------:R-:W-:-:S04]  /*ba290*/  IMAD.X R37, R37, 0x1, R2, P1 ;  /* 0x0000000125257824 */ /* 0x000fc800008e0602 */
[----:B------:R1:W-:Y:S04]  /*ba2a0*/  STL [R1+0x434c], R32 ;  /* 0x00434c2001007387 */ /* 0x0003e80000100800 */
[----:B------:R-:W-:Y:S01]  /*ba2b0*/  STL [R1+0x4354], R37 ;  /* 0x0043542501007387 */ /* 0x000fe20000100800 */
[----:B------:R-:W-:-:S05]  /*ba2c0*/  IMAD.MOV.U32 R5, RZ, RZ, R37 ;  /* 0x000000ffff057224 */ /* 0x000fca00078e0025 */
[----:B------:R3:W-:Y:S01]  /*ba2d0*/  LDGSTS.E [R3+0x47200], [R4.64], P0 ;  /* 0x4720000004037fae */ /* 0x0007e20008121844 */
[--C-:B--2---:R-:W-:Y:S02]  /*ba2e0*/  IMAD.X R35, R35, 0x1, R2.reuse, P3 ;  /* 0x0000000123237824 */ /* 0x104fe400018e0602 */
[----:B------:R-:W-:-:S03]  /*ba2f0*/  IMAD.X R33, R33, 0x1, R2, P2 ;  /* 0x0000000121217824 */ /* 0x000fc600010e0602 */
[----:B------:R-:W-:Y:S04]  /*ba300*/  STL [R1+0x4348], R35 ;  /* 0x0043482301007387 */ /* 0x000fe80000100800 */
[----:B------:R2:W-:Y:S01]  /*ba310*/  STL [R1+0x4344], R33 ;  /* 0x0043442101007387 */ /* 0x0005e20000100800 */
[----:B---3--:R-:W-:Y:S02]  /*ba320*/  IMAD.MOV.U32 R4, RZ, RZ, R34 ;  /* 0x000000ffff047224 */ /* 0x008fe400078e0022 */
[----:B------:R-:W-:-:S05]  /*ba330*/  IMAD.MOV.U32 R5, RZ, RZ, R35 ;  /* 0x000000ffff057224 */ /* 0x000fca00078e0023 */
[----:B------:R3:W-:Y:S01]  /*ba340*/  LDGSTS.E [R3+0x47a00], [R4.64], P0 ;  /* 0x47a0000004037fae */ /* 0x0007e20008121844 */
[----:B----4-:R-:W-:-:S05]  /*ba350*/  IADD3 R6, P1, R6, R127, RZ ;  /* 0x0000007f06067210 */ /* 0x010fca0007f3e0ff */
[----:B------:R-:W-:Y:S01]  /*ba360*/  STL [R1+0x4340], R6 ;  /* 0x0043400601007387 */ /* 0x000fe20000100800 */
[----:B------:R-:W-:-:S05]  /*ba370*/  IADD3 R41, P2, R41, R127, RZ ;  /* 0x0000007f29297210 */ /* 0x000fca0007f5e0ff */
[----:B------:R-:W-:Y:S01]  /*ba380*/  STL [R1+0x433c], R41 ;  /* 0x00433c2901007387 */ /* 0x000fe20000100800 */
[----:B------:R-:W-:-:S05]  /*ba390*/  IADD3.X R7, R7, R2, RZ, P1, !PT ;  /* 0x0000000207077210 */ /* 0x000fca0000ffe4ff */
[----:B------:R-:W-:Y:S04]  /*ba3a0*/  STL [R1+0x4338], R7 ;  /* 0x0043380701007387 */ /* 0x000fe80000100800 */
        /* <DEDUP_REMOVED lines=11> */
[----:B---3--:R-:W-:-:S03]  /*ba460*/  IMAD.MOV.U32 R4, RZ, RZ, R32 ;  /* 0x000000ffff047224 */ /* 0x008fc600078e0020 */
        /* <DEDUP_REMOVED lines=8> */
[----:B------:R-:W-:Y:S04]  /*ba4f0*/  STL.64 [R1+0x3828], R90 ;  /* 0x0038285a01007387 */ /* 0x000fe80000100a00 */
[----:B------:R3:W-:Y:S04]  /*ba500*/  LDGSTS.E [R3+0x48200], [R4.64], P0 ;  /* 0x4820000004037fae */ /* 0x0007e80008121844 */
[----:B------:R-:W-:Y:S04]  /*ba510*/  STL.64 [R1+0x3820], R88 ;  /* 0x0038205801007387 */ /* 0x000fe80000100a00 */
[----:B------:R-:W-:Y:S04]  /*ba520*/  STL.64 [R1+0x3818], R86 ;  /* 0x0038185601007387 */ /* 0x000fe80000100a00 */
[----:B------:R4:W-:Y:S01]  /*ba530*/  LDGSTS.E [R3+0x48a00], [R128.64], P0 ;  /* 0x48a0000080037fae */ /* 0x0009e20008121844 */
[----:B-1----:R-:W-:-:S03]  /*ba540*/  IMAD.MOV.U32 R32, RZ, RZ, R189 ;  /* 0x000000ffff207224 */ /* 0x002fc600078e00bd */
[----:B------:R-:W-:Y:S01]  /*ba550*/  STL.64 [R1+0x3810], R84 ;  /* 0x0038105401007387 */ /* 0x000fe20000100a00 */
[----:B--2---:R-:W-:-:S03]  /*ba560*/  IMAD.MOV.U32 R33, RZ, RZ, R188 ;  /* 0x000000ffff217224 */ /* 0x004fc600078e00bc */
[----:B------:R4:W-:Y:S04]  /*ba570*/  LDGSTS.E [R3+0x49200], [R124.64], P0 ;  /* 0x492000007c037fae */ /* 0x0009e80008121844 */
[----:B------:R-:W-:Y:S04]  /*ba580*/  STL.64 [R1+0x3808], R82 ;  /* 0x0038085201007387 */ /* 0x000fe80000100a00 */
[----:B------:R4:W-:Y:S04]  /*ba590*/  LDGSTS.E [R3+0x49a00], [R122.64], P0 ;  /* 0x49a000007a037fae */ /* 0x0009e80008121844 */
[----:B------:R-:W-:Y:S04]  /*ba5a0*/  STL.64 [R1+0x3800], R80 ;  /* 0x0038005001007387 */ /* 0x000fe80000100a00 */
[----:B------:R4:W-:Y:S01]  /*ba5b0*/  LDGSTS.E [R3+0x4a200], [R120.64], P0 ;  /* 0x4a20000078037fae */ /* 0x0009e20008121844 */
[----:B------:R-:W-:-:S03]  /*ba5c0*/  IMAD.MOV.U32 R34, RZ, RZ, R195 ;  /* 0x000000ffff227224 */ /* 0x000fc600078e00c3 */
[----:B------:R-:W-:Y:S01]  /*ba5d0*/  STL.64 [R1+0x37f8], R78 ;  /* 0x0037f84e01007387 */ /* 0x000fe20000100a00 */
[----:B------:R-:W-:-:S03]  /*ba5e0*/  IMAD.MOV.U32 R35, RZ, RZ, R194 ;  /* 0x000000ffff237224 */ /* 0x000fc600078e00c2 */
[----:B------:R4:W-:Y:S04]  /*ba5f0*/  LDGSTS.E [R3+0x4aa00], [R118.64], P0 ;  /* 0x4aa0000076037fae */ /* 0x0009e80008121844 */
[----:B------:R-:W-:Y:S04]  /*ba600*/  STL.64 [R1+0x37f0], R76 ;  /* 0x0037f04c01007387 */ /* 0x000fe80000100a00 */
[----:B------:R4:W-:Y:S04]  /*ba610*/  LDGSTS.E [R3+0x4b200], [R116.64], P0 ;  /* 0x4b20000074037fae */ /* 0x0009e80008121844 */
[----:B------:R-:W-:Y:S04]  /*ba620*/  STL.64 [R1+0x37e8], R74 ;  /* 0x0037e84a01007387 */ /* 0x000fe80000100a00 */
[----:B------:R4:W-:Y:S04]  /*ba630*/  LDGSTS.E [R3+0x4ba00], [R114.64], P0 ;  /* 0x4ba0000072037fae */ /* 0x0009e80008121844 */
[----:B------:R1:W-:Y:S04]  /*ba640*/  STL.64 [R1+0x37e0], R42 ;  /* 0x0037e02a01007387 */ /* 0x0003e80000100a00 */
[----:B------:R4:W-:Y:S04]  /*ba650*/  LDGSTS.E [R3+0x4c200], [R112.64], P0 ;  /* 0x4c20000070037fae */ /* 0x0009e80008121844 */
[----:B------:R-:W-:Y:S04]  /*ba660*/  STL.64 [R1+0x37d8], R72 ;  /* 0x0037d84801007387 */ /* 0x000fe80000100a00 */
[----:B------:R4:W-:Y:S01]  /*ba670*/  LDGSTS.E [R3+0x4ca00], [R110.64], P0 ;  /* 0x4ca000006e037fae */ /* 0x0009e20008121844 */
[----:B------:R-:W-:-:S03]  /*ba680*/  IMAD.MOV.U32 R37, RZ, RZ, R204 ;  /* 0x000000ffff257224 */ /* 0x000fc600078e00cc */
[----:B------:R2:W-:Y:S04]  /*ba690*/  STL.64 [R1+0x37d0], R32 ;  /* 0x0037d02001007387 */ /* 0x0005e80000100a00 */
[----:B------:R4:W-:Y:S04]  /*ba6a0*/  LDGSTS.E [R3+0x4d200], [R108.64], P0 ;  /* 0x4d2000006c037fae */ /* 0x0009e80008121844 */
[----:B------:R-:W-:Y:S04]  /*ba6b0*/  STL.64 [R1+0x37c8], R70 ;  /* 0x0037c84601007387 */ /* 0x000fe80000100a00 */
[----:B------:R4:W-:Y:S04]  /*ba6c0*/  LDGSTS.E [R3+0x4da00], [R106.64], P0 ;  /* 0x4da000006a037fae */ /* 0x0009e80008121844 */
[----:B------:R-:W-:Y:S04]  /*ba6d0*/  STL.64 [R1+0x37c0], R68 ;  /* 0x0037c04401007387 */ /* 0x000fe80000100a00 */
[----:B------:R4:W-:Y:S01]  /*ba6e0*/  LDGSTS.E [R3+0x4e200], [R104.64], P0 ;  /* 0x4e20000068037fae */ /* 0x0009e20008121844 */
[----:B------:R-:W-:-:S03]  /*ba6f0*/  IMAD.MOV.U32 R56, RZ, RZ, R211 ;  /* 0x000000ffff387224 */ /* 0x000fc600078e00d3 */
[----:B------:R1:W-:Y:S01]  /*ba700*/  STL.64 [R1+0x37b8], R34 ;  /* 0x0037b82201007387 */ /* 0x0003e20000100a00 */
[----:B------:R-:W-:-:S03]  /*ba710*/  IMAD.MOV.U32 R57, RZ, RZ, R210 ;  /* 0x000000ffff397224 */ /* 0x000fc600078e00d2 */
[----:B------:R4:W-:Y:S01]  /*ba720*/  LDGSTS.E [R3+0x4ea00], [R102.64], P0 ;  /* 0x4ea0000066037fae */ /* 0x0009e20008121844 */
[----:B------:R-:W-:-:S03]  /*ba730*/  IMAD.MOV.U32 R54, RZ, RZ, R213 ;  /* 0x000000ffff367224 */ /* 0x000fc600078e00d5 */
[----:B------:R-:W-:Y:S01]  /*ba740*/  STL.64 [R1+0x37b0], R66 ;  /* 0x0037b04201007387 */ /* 0x000fe20000100a00 */
[----:B------:R-:W-:-:S03]  /*ba750*/  IMAD.MOV.U32 R55, RZ, RZ, R212 ;  /* 0x000000ffff377224 */ /* 0x000fc600078e00d4 */
[----:B------:R4:W-:Y:S01]  /*ba760*/  LDGSTS.E [R3+0x4f200], [R100.64], P0 ;  /* 0x4f20000064037fae */ /* 0x0009e20008121844 */
[----:B------:R-:W-:-:S03]  /*ba770*/  IMAD.MOV.U32 R52, RZ, RZ, R215 ;  /* 0x000000ffff347224 */ /* 0x000fc600078e00d7 */
[----:B------:R-:W-:Y:S01]  /*ba780*/  STL.64 [R1+0x37a8], R64 ;  /* 0x0037a84001007387 */ /* 0x000fe20000100a00 */
[----:B------:R-:W-:-:S03]  /*ba790*/  MOV R53, R214 ;  /* 0x000000d600357202 */ /* 0x000fc60000000f00 */
        /* <DEDUP_REMOVED lines=10> */
[----:B------:R1:W-:Y:S01]  /*ba840*/  STL.64 [R1+0x3790], R36 ;  /* 0x0037902401007387 */ /* 0x0003e20000100a00 */
[----:B------:R-:W-:-:S03]  /*ba850*/  MOV R47, R220 ;  /* 0x000000dc002f7202 */ /* 0x000fc60000000f00 */
        /* <DEDUP_REMOVED lines=17> */
[----:B------:R1:W-:Y:S04]  /*ba970*/  STL.64 [R1+0x3750], R46 ;  /* 0x0037502e01007387 */ /* 0x0003e80000100a00 */
[----:B------:R4:W-:Y:S04]  /*ba980*/  LDGSTS.E [R3+0x55200], [R76.64], P0 ;  /* 0x552000004c037fae */ /* 0x0009e80008121844 */
[----:B------:R1:W-:Y:S04]  /*ba990*/  STL.64 [R1+0x3748], R44 ;  /* 0x0037482c01007387 */ /* 0x0003e80000100a00 */
[----:B------:R4:W-:Y:S04]  /*ba9a0*/  LDGSTS.E [R3+0x55a00], [R74.64], P0 ;  /* 0x55a000004a037fae */ /* 0x0009e80008121844 */
[----:B---3--:R-:W3:Y:S04]  /*ba9b0*/  LDL.LU R5, [R1+0x4330] ;  /* 0x0043300001057983 */ /* 0x008ee80000300800 */
[----:B------:R1:W-:Y:S04]  /*ba9c0*/  LDGSTS.E [R3+0x56200], [R42.64], P0 ;  /* 0x562000002a037fae */ /* 0x0003e80008121844 */
[----:B------:R-:W2:Y:S04]  /*ba9d0*/  S2R R239, SR_TID.X ;  /* 0x0000000000ef7919 */ /* 0x000ea80000002100 */
[----:B------:R4:W-:Y:S04]  /*ba9e0*/  LDGSTS.E [R3+0x56a00], [R72.64], P0 ;  /* 0x56a0000048037fae */ /* 0x0009e80008121844 */
[----:B-1----:R-:W4:Y:S04]  /*ba9f0*/  LDL.LU R42, [R1+0x4334] ;  /* 0x00433400012a7983 */ /* 0x002f280000300800 */
[----:B------:R1:W-:Y:S04]  /*baa00*/  LDGSTS.E [R3+0x57200], [R32.64], P0 ;  /* 0x5720000020037fae */ /* 0x0003e80008121844 */
[----:B------:R3:W-:Y:S04]  /*baa10*/  LDGSTS.E [R3+0x57a00], [R70.64], P0 ;  /* 0x57a0000046037fae */ /* 0x0007e80008121844 */
[----:B------:R3:W-:Y:S01]  /*baa20*/  LDGSTS.E [R3+0x58200], [R68.64], P0 ;  /* 0x5820000044037fae */ /* 0x0007e20008121844 */
[----:B--2---:R-:W-:-:S03]  /*baa30*/  LOP3.LUT R158, R239, 0x3f, RZ, 0xc0, !PT ;  /* 0x0000003fef9e7812 */ /* 0x004fc600078ec0ff */
[----:B-1----:R-:W2:Y:S01]  /*baa40*/  LDL.LU R33, [R1+0x432c] ;  /* 0x00432c0001217983 */ /* 0x002ea20000300800 */
[----:B------:R-:W-:Y:S01]  /*baa50*/  SHF.R.S32.HI R126, RZ, 0x6, R239 ;  /* 0x00000006ff7e7819 */ /* 0x000fe200000114ef */
[----:B------:R-:W-:-:S03]  /*baa60*/  IMAD.SHL.U32 R40, R158, 0x4, RZ ;  /* 0x000000049e287824 */ /* 0x000fc600078e00ff */
[----:B------:R-:W-:Y:S01]  /*baa70*/  SGXT R126, R126, 0x1 ;  /* 0x000000017e7e781a */ /* 0x000fe20000000200 */
[----:B------:R1:W-:Y:S03]  /*baa80*/  LDGSTS.E [R3+0x58a00], [R34.64], P0 ;  /* 0x58a0000022037fae */ /* 0x0003e60008121844 */
[----:B------:R-:W-:Y:S01]  /*baa90*/  LOP3.LUT R40, R40, 0x110, R126, 0x78, !PT ;  /* 0x0000011028287812 */ /* 0x000fe200078e787e */
[----:B------:R1:W-:Y:S03]  /*baaa0*/  LDGSTS.E [R3+0x59200], [R66.64], P0 ;  /* 0x5920000042037fae */ /* 0x0003e60008121844 */
[----:B------:R-:W-:Y:S01]  /*baab0*/  LOP3.LUT R40, R40, 0x40, RZ, 0x3c, !PT ;  /* 0x0000004028287812 */ /* 0x000fe200078e3cff */
[----:B------:R1:W-:Y:S04]  /*baac0*/  LDGSTS.E [R3+0x59a00], [R64.64], P0 ;  /* 0x59a0000040037fae */ /* 0x0003e80008121844 */
[----:B------:R-:W-:Y:S01]  /*baad0*/  IMAD R4, R159, 0x20000, R40 ;  /* 0x000200009f047824 */ /* 0x000fe200078e0228 */
[----:B------:R1:W-:Y:S04]  /*baae0*/  LDGSTS.E [R3+0x5a200], [R38.64], P0 ;  /* 0x5a20000026037fae */ /* 0x0003e80008121844 */
[----:B------:R-:W2:Y:S04]  /*baaf0*/  LDL.LU R40, [R1+0x4328] ;  /* 0x0043280001287983 */ /* 0x000ea80000300800 */
[----:B-1----:R-:W2:Y:S04]  /*bab00*/  LDL.LU R34, [R1+0x4320] ;  /* 0x0043200001227983 */ /* 0x002ea80000300800 */
[----:B------:R-:W2:Y:S04]  /*bab10*/  LDL.LU R38, [R1+0x4324] ;  /* 0x0043240001267983 */ /* 0x000ea80000300800 */
[----:B------:R1:W-:Y:S04]  /*bab20*/  LDGSTS.E [R3+0x5aa00], [R62.64], P0 ;  /* 0x5aa000003e037fae */ /* 0x0003e80008121844 */
[----:B------:R1:W-:Y:S04]  /*bab30*/  LDGSTS.E [R3+0x5b200], [R36.64], P0 ;  /* 0x5b20000024037fae */ /* 0x0003e80008121844 */
[----:B------:R2:W-:Y:S04]  /*bab40*/  LDGSTS.E [R3+0x5ba00], [R60.64], P0 ;  /* 0x5ba000003c037fae */ /* 0x0005e80008121844 */
[----:B------:R2:W-:Y:S04]  /*bab50*/  LDGSTS.E [R3+0x5c200], [R58.64], P0 ;  /* 0x5c2000003a037fae */ /* 0x0005e80008121844 */
[----:B-1----:R-:W2:Y:S04]  /*bab60*/  LDL.LU R37, [R1+0x431c] ;  /* 0x00431c0001257983 */ /* 0x002ea80000300800 */
[----:B------:R-:W2:Y:S04]  /*bab70*/  LDL.LU R36, [R1+0x4318] ;  /* 0x0043180001247983 */ /* 0x000ea80000300800 */
[----:B------:R-:W2:Y:S04]  /*bab80*/  LDL.LU R32, [R1+0x4310] ;  /* 0x0043100001207983 */ /* 0x000ea80000300800 */
[----:B------:R-:W2:Y:S04]  /*bab90*/  LDL.LU R39, [R1+0x4314] ;  /* 0x0043140001277983 */ /* 0x000ea80000300800 */
        /* <DEDUP_REMOVED lines=8> */
[----:B-1----:R-:W2:Y:S04]  /*bac20*/  LDL.LU R46, [R1+0x430c] ;  /* 0x00430c00012e7983 */ /* 0x002ea80000300800 */
[----:B------:R-:W2:Y:S01]  /*bac30*/  LDL.LU R35, [R1+0x4308] ;  /* 0x0043080001237983 */ /* 0x000ea20000300800 */
[----:B---3--:R-:W-:-:S05]  /*bac40*/  IADD3 R5, P1, R5, R127, RZ ;  /* 0x0000007f05057210 */ /* 0x008fca0007f3e0ff */
[----:B------:R-:W-:Y:S01]  /*bac50*/  STL [R1+0x4330], R5 ;  /* 0x0043300501007387 */ /* 0x000fe20000100800 */
[----:B----4-:R-:W-:-:S05]  /*bac60*/  IMAD.X R42, R42, 0x1, R2, P2 ;  /* 0x000000012a2a7824 */ /* 0x010fca00010e0602 */
[----:B------:R1:W-:Y:S04]  /*bac70*/  STL [R1+0x4334], R42 ;  /* 0x0043342a01007387 */ /* 0x0003e80000100800 */
[----:B------:R-:W3:Y:S04]  /*bac80*/  LDL.LU R44, [R1+0x4300] ;  /* 0x00430000012c7983 */ /* 0x000ee80000300800 */
[----:B------:R-:W4:Y:S01]  /*bac90*/  LDL.LU R47, [R1+0x4304] ;  /* 0x00430400012f7983 */ /* 0x000f220000300800 */
[----:B--2---:R-:W-:Y:S01]  /*baca0*/  IADD3 R33, P2, R33, R127, RZ ;  /* 0x0000007f21217210 */ /* 0x004fe20007f5e0ff */
[----:B------:R-:W-:-:S02]  /*bacb0*/  IMAD.MOV.U32 R6, RZ, RZ, R41 ;  /* 0x000000ffff067224 */ /* 0x000fc400078e0029 */
[----:B------:R-:W-:Y:S02]  /*bacc0*/  IMAD.MOV.U32 R7, RZ, RZ, R42 ;  /* 0x000000ffff077224 */ /* 0x000fe400078e002a */
[----:B------:R2:W-:Y:S04]  /*bacd0*/  STL [R1+0x432c], R33 ;  /* 0x00432c2101007387 */ /* 0x0005e80000100800 */
[----:B------:R1:W-:Y:S01]  /*bace0*/  LDGSTS.E [R4+0x40c00], [R6.64], P0 ;  /* 0x40c0000006047fae */ /* 0x0003e20008121844 */
[----:B------:R-:W-:Y:S02]  /*bacf0*/  IADD3.X R40, R40, R2, RZ, P1, !PT ;  /* 0x0000000228287210 */ /* 0x000fe40000ffe4ff */
[----:B------:R-:W-:-:S03]  /*bad00*/  IADD3 R34, P1, R34, R127, RZ ;  /* 0x0000007f22227210 */ /* 0x000fc60007f3e0ff */
[----:B------:R2:W-:Y:S01]  /*bad10*/  STL [R1+0x4328], R40 ;  /* 0x0043282801007387 */ /* 0x0005e20000100800 */
[----:B------:R-:W-:-:S03]  /*bad20*/  IMAD.X R38, R38, 0x1, R2, P2 ;  /* 0x0000000126267824 */ /* 0x000fc600010e0602 */
[----:B------:R-:W4:Y:S01]  /*bad30*/  LDL.LU R45, [R1+0x42f8] ;  /* 0x0042f800012d7983 */ /* 0x000f220000300800 */
[----:B-1----:R-:W-:-:S03]  /*bad40*/  IMAD.MOV.U32 R6, RZ, RZ, R5 ;  /* 0x000000ffff067224 */ /* 0x002fc600078e0005 */
[----:B------:R-:W-:Y:S01]  /*bad50*/  STL [R1+0x4320], R34 ;  /* 0x0043202201007387 */ /* 0x000fe20000100800 */
[----:B------:R-:W-:-:S03]  /*bad60*/  IMAD.MOV.U32 R7, RZ, RZ, R40 ;  /* 0x000000ffff077224 */ /* 0x000fc600078e0028 */
[----:B------:R1:W-:Y:S04]  /*bad70*/  STL [R1+0x4324], R38 ;  /* 0x0043242601007387 */ /* 0x0003e80000100800 */
[----:B------:R-:W4:Y:S04]  /*bad80*/  LDL.LU R42, [R1+0x42fc] ;  /* 0x0042fc00012a7983 */ /* 0x000f280000300800 */
[----:B------:R-:W4:Y:S01]  /*bad90*/  LDL.LU R5, [R1+0x42f0] ;  /* 0x0042f00001057983 */ /* 0x000f220000300800 */
[----:B------:R-:W-:-:S03]  /*bada0*/  IADD3 R37, P2, R37, R127, RZ ;  /* 0x0000007f25257210 */ /* 0x000fc60007f5e0ff */
[----:B------:R-:W4:Y:S01]  /*badb0*/  LDL.LU R43, [R1+0x42f4] ;  /* 0x0042f400012b7983 */ /* 0x000f220000300800 */
[----:B------:R-:W-:-:S03]  /*badc0*/  IADD3.X R36, R36, R2, RZ, P1, !PT ;  /* 0x0000000224247210 */ /* 0x000fc60000ffe4ff */
[----:B------:R1:W-:Y:S04]  /*badd0*/  LDGSTS.E [R4+0x41400], [R6.64], P0 ;  /* 0x4140000006047fae */ /* 0x0003e80008121844 */
[----:B------:R-:W-:Y:S01]  /*bade0*/  STL [R1+0x431c], R37 ;  /* 0x00431c2501007387 */ /* 0x000fe20000100800 */
[----:B------:R-:W-:-:S03]  /*badf0*/  IADD3 R32, P1, R32, R127, RZ ;  /* 0x0000007f20207210 */ /* 0x000fc60007f3e0ff */
[----:B------:R2:W-:Y:S01]  /*bae00*/  STL [R1+0x4318], R36 ;  /* 0x0043182401007387 */ /* 0x0005e20000100800 */
[----:B------:R-:W-:Y:S02]  /*bae10*/  IMAD.X R39, R39, 0x1, R2, P2 ;  /* 0x0000000127277824 */ /* 0x000fe400010e0602 */
[----:B-1----:R-:W-:Y:S02]  /*bae20*/  IMAD.MOV.U32 R6, RZ, RZ, R33 ;  /* 0x000000ffff067224 */ /* 0x002fe400078e0021 */
[----:B--2---:R-:W2:Y:S01]  /*bae30*/  LDL.LU R33, [R1+0x42e8] ;  /* 0x0042e80001217983 */ /* 0x004ea20000300800 */
[----:B------:R-:W-:-:S03]  /*bae40*/  IMAD.MOV.U32 R7, RZ, RZ, R38 ;  /* 0x000000ffff077224 */ /* 0x000fc600078e0026 */
[----:B------:R-:W2:Y:S04]  /*bae50*/  LDL.LU R40, [R1+0x42ec] ;  /* 0x0042ec0001287983 */ /* 0x000ea80000300800 */
[----:B------:R-:W2:Y:S04]  /*bae60*/  LDL.LU R38, [R1+0x42e0] ;  /* 0x0042e00001267983 */ /* 0x000ea80000300800 */
[----:B------:R-:W2:Y:S04]  /*bae70*/  LDL.LU R41, [R1+0x42e4] ;  /* 0x0042e40001297983 */ /* 0x000ea80000300800 */
[----:B------:R1:W-:Y:S04]  /*bae80*/  LDGSTS.E [R4+0x41c00], [R6.64], P0 ;  /* 0x41c0000006047fae */ /* 0x0003e80008121844 */
[----:B------:R-:W-:Y:S04]  /*bae90*/  STL [R1+0x4310], R32 ;  /* 0x0043102001007387 */ /* 0x000fe80000100800 */
[----:B------:R1:W-:Y:S02]  /*baea0*/  STL [R1+0x4314], R39 ;  /* 0x0043142701007387 */ /* 0x0003e40000100800 */
[----:B-1----:R-:W-:-:S02]  /*baeb0*/  IMAD.MOV.U32 R6, RZ, RZ, R34 ;  /* 0x000000ffff067224 */ /* 0x002fc400078e0022 */
[----:B------:R-:W-:Y:S02]  /*baec0*/  IMAD.MOV.U32 R7, RZ, RZ, R36 ;  /* 0x000000ffff077224 */ /* 0x000fe400078e0024 */
[----:B------:R-:W2:Y:S01]  /*baed0*/  LDL.LU R36, [R1+0x42dc] ;  /* 0x0042dc0001247983 */ /* 0x000ea20000300800 */
[----:B------:R-:W-:Y:S02]  /*baee0*/  IADD3 R46, P2, R46, R127, RZ ;  /* 0x0000007f2e2e7210 */ /* 0x000fe40007f5e0ff */
[----:B------:R-:W-:Y:S01]  /*baef0*/  IADD3.X R35, R35, R2, RZ, P1, !PT ;  /* 0x0000000223237210 */ /* 0x000fe20000ffe4ff */
[----:B------:R1:W-:Y:S04]  /*baf00*/  LDGSTS.E [R4+0x42400], [R6.64], P0 ;  /* 0x4240000006047fae */ /* 0x0003e80008121844 */
[----:B------:R-:W2:Y:S01]  /*baf10*/  LDL.LU R34, [R1+0x42d0] ;  /* 0x0042d00001227983 */ /* 0x000ea20000300800 */
[----:B-1----:R-:W-:-:S02]  /*baf20*/  IMAD.MOV.U32 R7, RZ, RZ, R39 ;  /* 0x000000ffff077224 */ /* 0x002fc400078e0027 */
[----:B------:R-:W-:Y:S01]  /*baf30*/  IMAD.MOV.U32 R6, RZ, RZ, R37 ;  /* 0x000000ffff067224 */ /* 0x000fe200078e0025 */
[----:B------:R-:W2:Y:S04]  /*baf40*/  LDL.LU R39, [R1+0x42d8] ;  /* 0x0042d80001277983 */ /* 0x000ea80000300800 */
[----:B------:R-:W-:Y:S04]  /*baf50*/  STL [R1+0x430c], R46 ;  /* 0x00430c2e01007387 */ /* 0x000fe80000100800 */
[----:B------:R1:W-:Y:S04]  /*baf60*/  STL [R1+0x4308], R35 ;  /* 0x0043082301007387 */ /* 0x0003e80000100800 */
[----:B------:R-:W2:Y:S04]  /*baf70*/  LDL.LU R3, [R1+0x42cc] ;  /* 0x0042cc0001037983 */ /* 0x000ea80000300800 */
[----:B------:R-:W2:Y:S04]  /*baf80*/  LDL.LU R37, [R1+0x42d4] ;  /* 0x0042d40001257983 */ /* 0x000ea80000300800 */
[----:B------:R1:W-:Y:S02]  /*baf90*/  LDGSTS.E [R4+0x42c00], [R6.64], P0 ;  /* 0x42c0000006047fae */ /* 0x0003e40008121844 */
[----:B-1----:R-:W-:-:S02]  /*bafa0*/  IMAD.MOV.U32 R7, RZ, RZ, R35 ;  /* 0x000000ffff077224 */ /* 0x002fc400078e0023 */
[----:B------:R-:W-:-:S05]  /*bafb0*/  IMAD.MOV.U32 R6, RZ, RZ, R32 ;  /* 0x000000ffff067224 */ /* 0x000fca00078e0020 */
[----:B------:R1:W-:Y:S01]  /*bafc0*/  LDGSTS.E [R4+0x43400], [R6.64], P0 ;  /* 0x4340000006047fae */ /* 0x0003e20008121844 */
[----:B---3--:R-:W-:Y:S01]  /*bafd0*/  IADD3 R44, P1, R44, R127, RZ ;  /* 0x0000007f2c2c7210 */ /* 0x008fe20007f3e0ff */
[----:B----4-:R-:W-:-:S04]  /*bafe0*/  IMAD.X R47, R47, 0x1, R2, P2 ;  /* 0x000000012f2f7824 */ /* 0x010fc800010e0602 */
[----:B------:R-:W-:Y:S04]  /*baff0*/  STL [R1+0x4300], R44 ;  /* 0x0043002c01007387 */ /* 0x000fe80000100800 */
[----:B------:R-:W-:Y:S04]  /*bb000*/  STL [R1+0x4304], R47 ;  /* 0x0043042f01007387 */ /* 0x000fe80000100800 */
[----:B------:R-:W3:Y:S04]  /*bb010*/  LDL.LU R35, [R1+0x42c8] ;  /* 0x0042c80001237983 */ /* 0x000ee80000300800 */
[----:B------:R-:W4:Y:S01]  /*bb020*/  LDL.LU R32, [R1+0x42c4] ;  /* 0x0042c40001207983 */ /* 0x000f220000300800 */
[----:B-1----:R-:W-:-:S02]  /*bb030*/  IMAD.MOV.U32 R6, RZ, RZ, R46 ;  /* 0x000000ffff067224 */ /* 0x002fc400078e002e */
[----:B------:R-:W-:-:S05]  /*bb040*/  IMAD.MOV.U32 R7, RZ, RZ, R47 ;  /* 0x000000ffff077224 */ /* 0x000fca00078e002f */
[----:B------:R1:W-:Y:S01]  /*bb050*/  LDGSTS.E [R4+0x43c00], [R6.64], P0 ;  /* 0x43c0000006047fae */ /* 0x0003e20008121844 */
[----:B------:R-:W-:Y:S01]  /*bb060*/  IADD3.X R45, R45, R2, RZ, P1, !PT ;  /* 0x000000022d2d7210 */ /* 0x000fe20000ffe4ff */
[----:B-1----:R-:W-:-:S04]  /*bb070*/  IMAD.MOV.U32 R6, RZ, RZ, R44 ;  /* 0x000000ffff067224 */ /* 0x002fc800078e002c */
[----:B------:R-:W-:-:S05]  /*bb080*/  IMAD.MOV.U32 R7, RZ, RZ, R45 ;  /* 0x000000ffff077224 */ /* 0x000fca00078e002d */
[----:B------:R1:W-:Y:S01]  /*bb090*/  LDGSTS.E [R4+0x44400], [R6.64], P0 ;  /* 0x4440000006047fae */ /* 0x0003e20008121844 */
[-C--:B------:R-:W-:Y:S02]  /*bb0a0*/  IADD3 R42, P2, R42, R127.reuse, RZ ;  /* 0x0000007f2a2a7210 */ /* 0x080fe40007f5e0ff */
[----:B------:R-:W-:-:S03]  /*bb0b0*/  IADD3 R5, P1, R5, R127, RZ ;  /* 0x0000007f05057210 */ /* 0x000fc60007f3e0ff */
[----:B------:R-:W-:Y:S01]  /*bb0c0*/  IMAD.X R43, R43, 0x1, R2, P2 ;  /* 0x000000012b2b7824 */ /* 0x000fe200010e0602 */
[----:B------:R-:W-:Y:S01]  /*bb0d0*/  STL [R1+0x42fc], R42 ;  /* 0x0042fc2a01007387 */ /* 0x000fe20000100800 */
[----:B-1----:R-:W-:Y:S02]  /*bb0e0*/  IMAD.MOV.U32 R6, RZ, RZ, R42 ;  /* 0x000000ffff067224 */ /* 0x002fe400078e002a */
[----:B------:R-:W-:Y:S01]  /*bb0f0*/  IMAD.MOV.U32 R7, RZ, RZ, R43 ;  /* 0x000000ffff077224 */ /* 0x000fe200078e002b */
[----:B------:R-:W-:Y:S04]  /*bb100*/  STL [R1+0x42f8], R45 ;  /* 0x0042f82d01007387 */ /* 0x000fe80000100800 */
[----:B------:R1:W-:Y:S04]  /*bb110*/  STL [R1+0x42f0], R5 ;  /* 0x0042f00501007387 */ /* 0x0003e80000100800 */
[----:B------:R-:W-:Y:S04]  /*bb120*/  STL [R1+0x42f4], R43 ;  /* 0x0042f42b01007387 */ /* 0x000fe80000100800 */
[----:B------:R1:W-:Y:S01]  /*bb130*/  LDGSTS.E [R4+0x44c00], [R6.64], P0 ;  /* 0x44c0000006047fae */ /* 0x0003e20008121844 */
[----:B--2---:R-:W-:-:S02]  /*bb140*/  IADD3.X R33, R33, R2, RZ, P1, !PT ;  /* 0x0000000221217210 */ /* 0x004fc40000ffe4ff */
[-C--:B------:R-:W-:Y:S02]  /*bb150*/  IADD3 R40, P2, R40, R127.reuse, RZ ;  /* 0x0000007f28287210 */ /* 0x080fe40007f5e0ff */
[----:B------:R-:W-:-:S03]  /*bb160*/  IADD3 R38, P1, R38, R127, RZ ;  /* 0x0000007f26267210 */ /* 0x000fc60007f3e0ff */
[----:B------:R-:W-:Y:S01]  /*bb170*/  STL [R1+0x42ec], R40 ;  /* 0x0042ec2801007387 */ /* 0x000fe20000100800 */
[----:B------:R-:W-:-:S03]  /*bb180*/  IMAD.X R41, R41, 0x1, R2, P2 ;  /* 0x0000000129297824 */ /* 0x000fc600010e0602 */
[----:B------:R2:W-:Y:S01]  /*bb190*/  STL [R1+0x42e8], R33 ;  /* 0x0042e82101007387 */ /* 0x0005e20000100800 */
[----:B-1----:R-:W-:-:S03]  /*bb1a0*/  IMAD.MOV.U32 R6, RZ, RZ, R5 ;  /* 0x000000ffff067224 */ /* 0x002fc600078e0005 */
[----:B------:R-:W4:Y:S01]  /*bb1b0*/  LDL.LU R5, [R1+0x42c0] ;  /* 0x0042c00001057983 */ /* 0x000f220000300800 */
[----:B------:R-:W-:-:S03]  /*bb1c0*/  IMAD.MOV.U32 R7, RZ, RZ, R33 ;  /* 0x000000ffff077224 */ /* 0x000fc600078e0021 */
[----:B------:R-:W-:Y:S04]  /*bb1d0*/  STL [R1+0x42e0], R38 ;  /* 0x0042e02601007387 */ /* 0x000fe80000100800 */
[----:B------:R-:W-:Y:S04]  /*bb1e0*/  STL [R1+0x42e4], R41 ;  /* 0x0042e42901007387 */ /* 0x000fe80000100800 */
[----:B--2---:R-:W2:Y:S01]  /*bb1f0*/  LDL.LU R33, [R1+0x42bc] ;  /* 0x0042bc0001217983 */ /* 0x004ea20000300800 */
[----:B------:R-:W-:-:S03]  /*bb200*/  IADD3 R36, P2, R36, R127, RZ ;  /* 0x0000007f24247210 */ /* 0x000fc60007f5e0ff */
[----:B------:R1:W-:Y:S04]  /*bb210*/  LDGSTS.E [R4+0x45400], [R6.64], P0 ;  /* 0x4540000006047fae */ /* 0x0003e80008121844 */
[----:B------:R-:W-:Y:S04]  /*bb220*/  STL [R1+0x42dc], R36 ;  /* 0x0042dc2401007387 */ /* 0x000fe80000100800 */
[----:B------:R-:W2:Y:S01]  /*bb230*/  LDL.LU R43, [R1+0x42b8] ;  /* 0x0042b800012b7983 */ /* 0x000ea20000300800 */
[----:B------:R-:W-:Y:S02]  /*bb240*/  IADD3 R34, P3, R34, R127, RZ ;  /* 0x0000007f22227210 */ /* 0x000fe40007f7e0ff */
[----:B------:R-:W-:-:S05]  /*bb250*/  IADD3.X R39, R39, R2, RZ, P1, !PT ;  /* 0x0000000227277210 */ /* 0x000fca0000ffe4ff */
[----:B------:R-:W-:Y:S01]  /*bb260*/  STL [R1+0x42d8], R39 ;  /* 0x0042d82701007387 */ /* 0x000fe20000100800 */
[----:B------:R-:W-:-:S03]  /*bb270*/  IADD3 R3, P1, R3, R127, RZ ;  /* 0x0000007f03037210 */ /* 0x000fc60007f3e0ff */
[----:B------:R-:W-:Y:S01]  /*bb280*/  STL [R1+0x42d0], R34 ;  /* 0x0042d02201007387 */ /* 0x000fe20000100800 */
[----:B------:R-:W-:-:S03]  /*bb290*/  IMAD.X R37, R37, 0x1, R2, P2 ;  /* 0x0000000125257824 */ /* 0x000fc600010e0602 */
[----:B------:R-:W-:Y:S04]  /*bb2a0*/  STL [R1+0x42cc], R3 ;  /* 0x0042cc0301007387 */ /* 0x000fe80000100800 */
[----:B------:R-:W-:Y:S01]  /*bb2b0*/  STL [R1+0x42d4], R37 ;  /* 0x0042d42501007387 */ /* 0x000fe20000100800 */
[--C-:B---3--:R-:W-:Y:S02]  /*bb2c0*/  IMAD.X R35, R35, 0x1, R2.reuse, P3 ;  /* 0x0000000123237824 */ /* 0x108fe400018e0602 */
[----:B----4-:R-:W-:-:S03]  /*bb2d0*/  IMAD.X R32, R32, 0x1, R2, P1 ;  /* 0x0000000120207824 */ /* 0x010fc600008e0602 */
[----:B------:R-:W-:Y:S04]  /*bb2e0*/  STL [R1+0x42c8], R35 ;  /* 0x0042c82301007387 */ /* 0x000fe80000100800 */
[----:B------:R3:W-:Y:S04]  /*bb2f0*/  STL [R1+0x42c4], R32 ;  /* 0x0042c42001007387 */ /* 0x0007e80000100800 */
[----:B------:R-:W4:Y:S04]  /*bb300*/  LDL.LU R239, [R1] ;  /* 0x0000000001ef7983 */ /* 0x000f280000300800 */
[----:B------:R-:W4:Y:S01]  /*bb310*/  LDL.LU R158, [R1+0x4] ;  /* 0x00000400019e7983 */ /* 0x000f220000300800 */
[----:B-1----:R-:W-:-:S02]  /*bb320*/  IMAD.MOV.U32 R6, RZ, RZ, R40 ;  /* 0x000000ffff067224 */ /* 0x002fc400078e0028 */
[----:B------:R-:W-:-:S05]  /*bb330*/  IMAD.MOV.U32 R7, RZ, RZ, R41 ;  /* 0x000000ffff077224 */ /* 0x000fca00078e0029 */
[----:B------:R1:W-:Y:S02]  /*bb340*/  LDGSTS.E [R4+0x45c00], [R6.64], P0 ;  /* 0x45c0000006047fae */ /* 0x0003e40008121844 */
[----:B-1----:R-:W-:Y:S01]  /*bb350*/  IMAD.MOV.U32 R6, RZ, RZ, R38 ;  /* 0x000000ffff067224 */ /* 0x002fe200078e0026 */
[----:B------:R-:W-:-:S05]  /*bb360*/  MOV R7, R39 ;  /* 0x0000002700077202 */ /* 0x000fca0000000f00 */
[----:B------:R1:W-:Y:S02]  /*bb370*/  LDGSTS.E [R4+0x46400], [R6.64], P0 ;  /* 0x4640000006047fae */ /* 0x0003e40008121844 */
[----:B-1----:R-:W-:Y:S02]  /*bb380*/  IMAD.MOV.U32 R6, RZ, RZ, R36 ;  /* 0x000000ffff067224 */ /* 0x002fe400078e0024 */
[----:B------:R-:W-:-:S05]  /*bb390*/  IMAD.MOV.U32 R7, RZ, RZ, R37 ;  /* 0x000000ffff077224 */ /* 0x000fca00078e0025 */
[----:B------:R1:W-:Y:S02]  /*bb3a0*/  LDGSTS.E [R4+0x46c00], [R6.64], P0 ;  /* 0x46c0000006047fae */ /* 0x0003e40008121844 */
[----:B-1----:R-:W-:Y:S02]  /*bb3b0*/  IMAD.MOV.U32 R6, RZ, RZ, R34 ;  /* 0x000000ffff067224 */ /* 0x002fe400078e0022 */
[----:B------:R-:W-:-:S05]  /*bb3c0*/  IMAD.MOV.U32 R7, RZ, RZ, R35 ;  /* 0x000000ffff077224 */ /* 0x000fca00078e0023 */
[----:B------:R1:W-:Y:S01]  /*bb3d0*/  LDGSTS.E [R4+0x47400], [R6.64], P0 ;  /* 0x4740000006047fae */ /* 0x0003e20008121844 */
[-C--:B------:R-:W-:Y:S01]  /*bb3e0*/  IADD3 R5, P1, R5, R127.reuse, RZ ;  /* 0x0000007f05057210 */ /* 0x080fe20007f3e0ff */
[----:B-1----:R-:W-:Y:S02]  /*bb3f0*/  IMAD.MOV.U32 R7, RZ, RZ, R32 ;  /* 0x000000ffff077224 */ /* 0x002fe400078e0020 */
[----:B---3--:R-:W3:Y:S04]  /*bb400*/  LDL.LU R32, [R1+0x8] ;  /* 0x0000080001207983 */ /* 0x008ee80000300800 */
[----:B------:R-:W3:Y:S04]  /*bb410*/  LDL.LU R236, [R1+0xc] ;  /* 0x00000c0001ec7983 */ /* 0x000ee80000300800 */
[----:B------:R-:W3:Y:S04]  /*bb420*/  LDL.LU R34, [R1+0x10] ;  /* 0x0000100001227983 */ /* 0x000ee80000300800 */
[----:B------:R-:W3:Y:S01]  /*bb430*/  LDL.LU R35, [R1+0x14] ;  /* 0x0000140001237983 */ /* 0x000ee20000300800 */
[----:B--2---:R-:W-:Y:S01]  /*bb440*/  IADD3 R33, P2, R33, R127, RZ ;  /* 0x0000007f21217210 */ /* 0x004fe20007f5e0ff */
[----:B------:R-:W-:Y:S01]  /*bb450*/  IMAD.X R43, R43, 0x1, R2, P1 ;  /* 0x000000012b2b7824 */ /* 0x000fe200008e0602 */
[----:B------:R-:W-:Y:S01]  /*bb460*/  MOV R129, R226 ;  /* 0x000000e200817202 */ /* 0x000fe20000000f00 */
[----:B------:R-:W2:Y:S01]  /*bb470*/  LDL.LU R237, [R1+0x18] ;  /* 0x0000180001ed7983 */ /* 0x000ea20000300800 */
[----:B------:R-:W-:-:S02]  /*bb480*/  IMAD.MOV.U32 R130, RZ, RZ, R225 ;  /* 0x000000ffff827224 */ /* 0x000fc400078e00e1 */
[----:B------:R-:W-:Y:S01]  /*bb490*/  IMAD.MOV.U32 R131, RZ, RZ, R224 ;  /* 0x000000ffff837224 */ /* 0x000fe200078e00e0 */
[----:B------:R-:W2:Y:S01]  /*bb4a0*/  LDL.LU R238, [R1+0x1c] ;  /* 0x00001c0001ee7983 */ /* 0x000ea20000300800 */
[----:B------:R-:W-:Y:S02]  /*bb4b0*/  IMAD.MOV.U32 R128, RZ, RZ, R227 ;  /* 0x000000ffff807224 */ /* 0x000fe400078e00e3 */
[----:B------:R-:W-:Y:S01]  /*bb4c0*/  IMAD.MOV.U32 R124, RZ, RZ, R229 ;  /* 0x000000ffff7c7224 */ /* 0x000fe200078e00e5 */
[----:B------:R-:W-:Y:S01]  /*bb4d0*/  STL [R1+0x42c0], R5 ;  /* 0x0042c00501007387 */ /* 0x000fe20000100800 */
[----:B------:R-:W-:Y:S01]  /*bb4e0*/  IMAD.MOV.U32 R125, RZ, RZ, R228 ;  /* 0x000000ffff7d7224 */ /* 0x000fe200078e00e4 */
[----:B------:R-:W-:Y:S01]  /*bb4f0*/  MOV R121, R232 ;  /* 0x000000e800797202 */ /* 0x000fe20000000f00 */
[----:B------:R-:W-:Y:S01]  /*bb500*/  IMAD.MOV.U32 R122, RZ, RZ, R231 ;  /* 0x000000ffff7a7224 */ /* 0x000fe200078e00e7 */
[----:B------:R-:W-:Y:S01]  /*bb510*/  STL [R1+0x42bc], R33 ;  /* 0x0042bc2101007387 */ /* 0x000fe20000100800 */
[----:B------:R-:W-:-:S02]  /*bb520*/  IMAD.MOV.U32 R123, RZ, RZ, R230 ;  /* 0x000000ffff7b7224 */ /* 0x000fc400078e00e6 */
[----:B------:R-:W-:Y:S01]  /*bb530*/  IMAD.MOV.U32 R120, RZ, RZ, R233 ;  /* 0x000000ffff787224 */ /* 0x000fe200078e00e9 */
[----:B------:R-:W-:Y:S01]  /*bb540*/  STL [R1+0x42b8], R43 ;  /* 0x0042b82b01007387 */ /* 0x000fe20000100800 */
[----:B------:R-:W-:Y:S02]  /*bb550*/  IMAD.MOV.U32 R118, RZ, RZ, R235 ;  /* 0x000000ffff767224 */ /* 0x000fe400078e00eb */
[----:B------:R-:W-:Y:S01]  /*bb560*/  IMAD.MOV.U32 R119, RZ, RZ, R234 ;  /* 0x000000ffff777224 */ /* 0x000fe200078e00ea */
[----:B------:R-:W-:Y:S01]  /*bb570*/  STL.64 [R1+0x3740], R130 ;  /* 0x0037408201007387 */ /* 0x000fe20000100a00 */
[----:B------:R-:W-:Y:S01]  /*bb580*/  IMAD.MOV.U32 R116, RZ, RZ, R241 ;  /* 0x000000ffff747224 */ /* 0x000fe200078e00f1 */
[----:B------:R-:W-:Y:S01]  /*bb590*/  MOV R115, R242 ;  /* 0x000000f200737202 */ /* 0x000fe20000000f00 */
[----:B------:R-:W-:Y:S01]  /*bb5a0*/  IMAD.MOV.U32 R117, RZ, RZ, R240 ;  /* 0x000000ffff757224 */ /* 0x000fe200078e00f0 */
[----:B------:R-:W-:Y:S01]  /*bb5b0*/  STL.64 [R1+0x3738], R128 ;  /* 0x0037388001007387 */ /* 0x000fe20000100a00 */
[----:B------:R-:W-:-:S02]  /*bb5c0*/  IMAD.MOV.U32 R114, RZ, RZ, R243 ;  /* 0x000000ffff727224 */ /* 0x000fc400078e00f3 */
[----:B------:R-:W-:Y:S01]  /*bb5d0*/  IMAD.MOV.U32 R112, RZ, RZ, R245 ;  /* 0x000000ffff707224 */ /* 0x000fe200078e00f5 */
[----:B------:R-:W-:Y:S01]  /*bb5e0*/  STL.64 [R1+0x3730], R124 ;  /* 0x0037307c01007387 */ /* 0x000fe20000100a00 */
[----:B------:R-:W-:-:S03]  /*bb5f0*/  IMAD.MOV.U32 R113, RZ, RZ, R244 ;  /* 0x000000ffff717224 */ /* 0x000fc600078e00f4 */
[----:B------:R-:W-:Y:S04]  /*bb600*/  STL.64 [R1+0x3728], R122 ;  /* 0x0037287a01007387 */ /* 0x000fe80000100a00 */
[----:B------:R-:W-:Y:S04]  /*bb610*/  STL.64 [R1+0x3720], R120 ;  /* 0x0037207801007387 */ /* 0x000fe80000100a00 */
[----:B------:R-:W-:Y:S04]  /*bb620*/  STL.64 [R1+0x3718], R118 ;  /* 0x0037187601007387 */ /* 0x000fe80000100a00 */
[----:B------:R-:W-:Y:S04]  /*bb630*/  STL.64 [R1+0x3710], R116 ;  /* 0x0037107401007387 */ /* 0x000fe80000100a00 */
[----:B------:R-:W-:Y:S04]  /*bb640*/  STL.64 [R1+0x3708], R114 ;  /* 0x0037087201007387 */ /* 0x000fe80000100a00 */
[----:B------:R-:W-:Y:S01]  /*bb650*/  STL.64 [R1+0x3700], R112 ;  /* 0x0037007001007387 */ /* 0x000fe20000100a00 */
[----:B----4-:R-:W-:-:S03]  /*bb660*/  IMAD.MOV.U32 R105, RZ, RZ, R239 ;  /* 0x000000ffff697224 */ /* 0x010fc600078e00ef */
[----:B------:R-:W4:Y:S01]  /*bb670*/  LDL.LU R239, [R1+0x20] ;  /* 0x0000200001ef7983 */ /* 0x000f220000300800 */
[----:B------:R-:W-:-:S03]  /*bb680*/  IMAD.MOV.U32 R104, RZ, RZ, R158 ;  /* 0x000000ffff687224 */ /* 0x000fc600078e009e */
[----:B------:R-:W4:Y:S01]  /*bb690*/  LDL.LU R158, [R1+0x24] ;  /* 0x00002400019e7983 */ /* 0x000f220000300800 */
[----:B------:R-:W-:Y:S01]  /*bb6a0*/  IMAD.MOV.U32 R110, RZ, RZ, R247 ;  /* 0x000000ffff6e7224 */ /* 0x000fe200078e00f7 */
[----:B------:R-:W-:Y:S01]  /*bb6b0*/  MOV R109, R248 ;  /* 0x000000f8006d7202 */ /* 0x000fe20000000f00 */
[----:B------:R-:W-:Y:S02]  /*bb6c0*/  IMAD.MOV.U32 R111, RZ, RZ, R246 ;  /* 0x000000ffff6f7224 */ /* 0x000fe400078e00f6 */
[----:B------:R-:W-:Y:S02]  /*bb6d0*/  IMAD.MOV.U32 R108, RZ, RZ, R249 ;  /* 0x000000ffff6c7224 */ /* 0x000fe400078e00f9 */
[----:B------:R-:W-:Y:S01]  /*bb6e0*/  IMAD.MOV.U32 R106, RZ, RZ, R251 ;  /* 0x000000ffff6a7224 */ /* 0x000fe200078e00fb */
[----:B------:R-:W-:Y:S01]  /*bb6f0*/  STL.64 [R1+0x36f8], R110 ;  /* 0x0036f86e01007387 */ /* 0x000fe20000100a00 */
[----:B------:R-:W-:-:S03]  /*bb700*/  IMAD.MOV.U32 R107, RZ, RZ, R250 ;  /* 0x000000ffff6b7224 */ /* 0x000fc600078e00fa */
[----:B------:R-:W-:Y:S04]  /*bb710*/  STL.64 [R1+0x36f0], R108 ;  /* 0x0036f06c01007387 */ /* 0x000fe80000100a00 */
[----:B------:R-:W4:Y:S04]  /*bb720*/  LDL.LU R56, [R1+0x28] ;  /* 0x0000280001387983 */ /* 0x000f280000300800 */
[----:B------:R-:W4:Y:S01]  /*bb730*/  LDL.LU R55, [R1+0x2c] ;  /* 0x00002c0001377983 */ /* 0x000f220000300800 */
[----:B---3--:R-:W-:-:S03]  /*bb740*/  IMAD.MOV.U32 R101, RZ, RZ, R34 ;  /* 0x000000ffff657224 */ /* 0x008fc600078e0022 */
[----:B------:R-:W3:Y:S01]  /*bb750*/  LDL.LU R34, [R1+0x30] ;  /* 0x0000300001227983 */ /* 0x000ee20000300800 */
[----:B------:R-:W-:-:S03]  /*bb760*/  IMAD.MOV.U32 R100, RZ, RZ, R35 ;  /* 0x000000ffff647224 */ /* 0x000fc600078e0023 */
[----:B------:R-:W3:Y:S04]  /*bb770*/  LDL.LU R35, [R1+0x34] ;  /* 0x0000340001237983 */ /* 0x000ee80000300800 */
        /* <DEDUP_REMOVED lines=17> */
[----:B--2---:R-:W-:-:S03]  /*bb890*/  IMAD.MOV.U32 R98, RZ, RZ, R238 ;  /* 0x000000ffff627224 */ /* 0x004fc600078e00ee */
[----:B------:R-:W2:Y:S04]  /*bb8a0*/  LDL.LU R38, [R1+0x74] ;  /* 0x0000740001267983 */ /* 0x000ea80000300800 */
[----:B------:R-:W2:Y:S04]  /*bb8b0*/  LDL.LU R37, [R1+0x78] ;  /* 0x0000780001257983 */ /* 0x000ea80000300800 */
[----:B------:R-:W2:Y:S01]  /*bb8c0*/  LDL.LU R36, [R1+0x7c] ;  /* 0x00007c0001247983 */ /* 0x000ea20000300800 */
[----:B------:R-:W-:-:S03]  /*bb8d0*/  MOV R103, R32 ;  /* 0x0000002000677202 */ /* 0x000fc60000000f00 */
[----:B------:R-:W2:Y:S01]  /*bb8e0*/  LDL.LU R236, [R1+0x80] ;  /* 0x0000800001ec7983 */ /* 0x000ea20000300800 */
[----:B------:R-:W-:-:S03]  /*bb8f0*/  IMAD.MOV.U32 R99, RZ, RZ, R237 ;  /* 0x000000ffff637224 */ /* 0x000fc600078e00ed */
[----:B------:R-:W2:Y:S04]  /*bb900*/  LDL.LU R238, [R1+0x84] ;  /* 0x0000840001ee7983 */ /* 0x000ea80000300800 */
[----:B------:R-:W-:Y:S04]  /*bb910*/  STL.64 [R1+0x36e0], R104 ;  /* 0x0036e06801007387 */ /* 0x000fe80000100a00 */
[----:B------:R-:W2:Y:S04]  /*bb920*/  LDL.LU R32, [R1+0x88] ;  /* 0x0000880001207983 */ /* 0x000ea80000300800 */
[----:B------:R-:W2:Y:S01]  /*bb930*/  LDL.LU R237, [R1+0x8c] ;  /* 0x00008c0001ed7983 */ /* 0x000ea20000300800 */
[----:B----4-:R-:W-:-:S03]  /*bb940*/  MOV R97, R239 ;  /* 0x000000ef00617202 */ /* 0x010fc60000000f00 */
[----:B------:R-:W4:Y:S01]  /*bb950*/  LDL.LU R239, [R1+0x90] ;  /* 0x0000900001ef7983 */ /* 0x000f220000300800 */
[----:B------:R-:W-:-:S03]  /*bb960*/  IMAD.MOV.U32 R96, RZ, RZ, R158 ;  /* 0x000000ffff607224 */ /* 0x000fc600078e009e */
[----:B------:R-:W4:Y:S04]  /*bb970*/  LDL.LU R158, [R1+0x94] ;  /* 0x00009400019e7983 */ /* 0x000f280000300800 */
[----:B------:R-:W-:Y:S04]  /*bb980*/  STL.64 [R1+0x36d8], R102 ;  /* 0x0036d86601007387 */ /* 0x000fe80000100a00 */
[----:B------:R-:W-:Y:S01]  /*bb990*/  STL.64 [R1+0x36d0], R100 ;  /* 0x0036d06401007387 */ /* 0x000fe20000100a00 */
[----:B------:R-:W-:Y:S02]  /*bb9a0*/  IMAD.MOV.U32 R95, RZ, RZ, R56 ;  /* 0x000000ffff5f7224 */ /* 0x000fe400078e0038 */
[----:B------:R-:W-:-:S02]  /*bb9b0*/  IMAD.MOV.U32 R94, RZ, RZ, R55 ;  /* 0x000000ffff5e7224 */ /* 0x000fc400078e0037 */
[----:B---3--:R-:W-:Y:S02]  /*bb9c0*/  IMAD.MOV.U32 R93, RZ, RZ, R34 ;  /* 0x000000ffff5d7224 */ /* 0x008fe400078e0022 */
[----:B------:R-:W3:Y:S01]  /*bb9d0*/  LDL.LU R34, [R1+0x98] ;  /* 0x0000980001227983 */ /* 0x000ee20000300800 */
[----:B------:R-:W-:-:S03]  /*bb9e0*/  IMAD.MOV.U32 R92, RZ, RZ, R35 ;  /* 0x000000ffff5c7224 */ /* 0x000fc600078e0023 */
[----:B------:R-:W3:Y:S04]  /*bb9f0*/  LDL.LU R35, [R1+0x9c] ;  /* 0x00009c0001237983 */ /* 0x000ee80000300800 */
[----:B------:R-:W-:Y:S01]  /*bba00*/  STL.64 [R1+0x36c8], R98 ;  /* 0x0036c86201007387 */ /* 0x000fe20000100a00 */
[----:B------:R-:W-:-:S03]  /*bba10*/  MOV R91, R54 ;  /* 0x00000036005b7202 */ /* 0x000fc60000000f00 */
[----:B------:R-:W-:Y:S01]  /*bba20*/  STL.64 [R1+0x36c0], R96 ;  /* 0x0036c06001007387 */ /* 0x000fe20000100a00 */
[----:B------:R-:W-:-:S03]  /*bba30*/  IMAD.MOV.U32 R90, RZ, RZ, R53 ;  /* 0x000000ffff5a7224 */ /* 0x000fc600078e0035 */
[----:B------:R-:W-:Y:S01]  /*bba40*/  STL.64 [R1+0x36b8], R94 ;  /* 0x0036b85e01007387 */ /* 0x000fe20000100a00 */
[----:B------:R-:W-:Y:S02]  /*bba50*/  IMAD.MOV.U32 R89, RZ, RZ, R52 ;  /* 0x000000ffff597224 */ /* 0x000fe400078e0034 */
[----:B------:R-:W-:Y:S01]  /*bba60*/  IMAD.MOV.U32 R88, RZ, RZ, R51 ;  /* 0x000000ffff587224 */ /* 0x000fe200078e0033 */
[----:B------:R-:W-:Y:S01]  /*bba70*/  STL.64 [R1+0x36b0], R92 ;  /* 0x0036b05c01007387 */ /* 0x000fe20000100a00 */
[----:B------:R-:W-:-:S03]  /*bba80*/  IMAD.MOV.U32 R87, RZ, RZ, R50 ;  /* 0x000000ffff577224 */ /* 0x000fc600078e0032 */
[----:B------:R-:W-:Y:S01]  /*bba90*/  STL.64 [R1+0x36a8], R90 ;  /* 0x0036a85a01007387 */ /* 0x000fe20000100a00 */
[----:B------:R-:W-:-:S03]  /*bbaa0*/  IMAD.MOV.U32 R86, RZ, RZ, R49 ;  /* 0x000000ffff567224 */ /* 0x000fc600078e0031 */
[----:B------:R-:W-:Y:S01]  /*bbab0*/  STL.64 [R1+0x36a0], R88 ;  /* 0x0036a05801007387 */ /* 0x000fe20000100a00 */
[----:B------:R-:W-:Y:S01]  /*bbac0*/  MOV R85, R48 ;  /* 0x0000003000557202 */ /* 0x000fe20000000f00 */
[----:B------:R-:W-:Y:S02]  /*bbad0*/  IMAD.MOV.U32 R84, RZ, RZ, R47 ;  /* 0x000000ffff547224 */ /* 0x000fe400078e002f */
[----:B------:R-:W-:Y:S01]  /*bbae0*/  STL.64 [R1+0x3698], R86 ;  /* 0x0036985601007387 */ /* 0x000fe20000100a00 */
[----:B------:R-:W-:Y:S02]  /*bbaf0*/  IMAD.MOV.U32 R83, RZ, RZ, R46 ;  /* 0x000000ffff537224 */ /* 0x000fe400078e002e */
[----:B------:R-:W-:Y:S01]  /*bbb00*/  IMAD.MOV.U32 R82, RZ, RZ, R45 ;  /* 0x000000ffff527224 */ /* 0x000fe200078e002d */
[----:B------:R-:W-:Y:S01]  /*bbb10*/  STL.64 [R1+0x3690], R84 ;  /* 0x0036905401007387 */ /* 0x000fe20000100a00 */
[----:B------:R-:W-:Y:S02]  /*bbb20*/  IMAD.MOV.U32 R81, RZ, RZ, R44 ;  /* 0x000000ffff517224 */ /* 0x000fe400078e002c */
[----:B------:R-:W-:Y:S01]  /*bbb30*/  IMAD.MOV.U32 R80, RZ, RZ, R42 ;  /* 0x000000ffff507224 */ /* 0x000fe200078e002a */
[----:B------:R-:W-:Y:S01]  /*bbb40*/  STL.64 [R1+0x3688], R82 ;  /* 0x0036885201007387 */ /* 0x000fe20000100a00 */
[----:B------:R-:W-:-:S03]  /*bbb50*/  MOV R79, R41 ;  /* 0x00000029004f7202 */ /* 0x000fc60000000f00 */
[----:B------:R-:W-:Y:S01]  /*bbb60*/  STL.64 [R1+0x3680], R80 ;  /* 0x0036805001007387 */ /* 0x000fe20000100a00 */
[----:B------:R-:W-:Y:S02]  /*bbb70*/  IMAD.MOV.U32 R78, RZ, RZ, R40 ;  /* 0x000000ffff4e7224 */ /* 0x000fe400078e0028 */
[----:B------:R-:W-:Y:S02]  /*bbb80*/  IMAD.MOV.U32 R77, RZ, RZ, R39 ;  /* 0x000000ffff4d7224 */ /* 0x000fe400078e0027 */
[----:B--2---:R-:W-:Y:S02]  /*bbb90*/  IMAD.MOV.U32 R76, RZ, RZ, R38 ;  /* 0x000000ffff4c7224 */ /* 0x004fe400078e0026 */
[----:B------:R-:W-:Y:S01]  /*bbba0*/  IMAD.MOV.U32 R41, RZ, RZ, R37 ;  /* 0x000000ffff297224 */ /* 0x000fe200078e0025 */
[----:B------:R-:W-:Y:S02]  /*bbbb0*/  MOV R75, R236 ;  /* 0x000000ec004b7202 */ /* 0x000fe40000000f00 */
[----:B------:R-:W2:Y:S01]  /*bbbc0*/  LDL.LU R236, [R1+0xa0] ;  /* 0x0000a00001ec7983 */ /* 0x000ea20000300800 */
[----:B------:R-:W-:-:S03]  /*bbbd0*/  IMAD.MOV.U32 R74, RZ, RZ, R238 ;  /* 0x000000ffff4a7224 */ /* 0x000fc600078e00ee */
[----:B------:R-:W2:Y:S01]  /*bbbe0*/  LDL.LU R238, [R1+0xa4] ;  /* 0x0000a40001ee7983 */ /* 0x000ea20000300800 */
[----:B------:R-:W-:-:S03]  /*bbbf0*/  IMAD.MOV.U32 R40, RZ, RZ, R36 ;  /* 0x000000ffff287224 */ /* 0x000fc600078e0024 */
[----:B------:R-:W-:Y:S04]  /*bbc00*/  STL.64 [R1+0x3678], R78 ;  /* 0x0036784e01007387 */ /* 0x000fe80000100a00 */
[----:B------:R-:W-:Y:S04]  /*bbc10*/  STL.64 [R1+0x3670], R76 ;  /* 0x0036704c01007387 */ /* 0x000fe80000100a00 */
[----:B------:R-:W2:Y:S04]  /*bbc20*/  LDL.LU R37, [R1+0xa8] ;  /* 0x0000a80001257983 */ /* 0x000ea80000300800 */
[----:B------:R-:W2:Y:S01]  /*bbc30*/  LDL.LU R36, [R1+0xac] ;  /* 0x0000ac0001247983 */ /* 0x000ea20000300800 */
[----:B----4-:R-:W-:-:S03]  /*bbc40*/  IMAD.MOV.U32 R39, RZ, RZ, R239 ;  /* 0x000000ffff277224 */ /* 0x010fc600078e00ef */
[----:B------:R-:W4:Y:S01]  /*bbc50*/  LDL.LU R239, [R1+0xb0] ;  /* 0x0000b00001ef7983 */ /* 0x000f220000300800 */
[----:B------:R-:W-:-:S03]  /*bbc60*/  IMAD.MOV.U32 R38, RZ, RZ, R158 ;  /* 0x000000ffff267224 */ /* 0x000fc600078e009e */
[----:B------:R-:W4:Y:S04]  /*bbc70*/  LDL.LU R158, [R1+0xb4] ;  /* 0x0000b400019e7983 */ /* 0x000f280000300800 */
        /* <DEDUP_REMOVED lines=16> */
[----:B------:R-:W-:Y:S01]  /*bbd80*/  IMAD.MOV.U32 R73, RZ, RZ, R32 ;  /* 0x000000ffff497224 */ /* 0x000fe200078e0020 */
[----:B---3--:R-:W-:Y:S02]  /*bbd90*/  MOV R71, R34 ;  /* 0x0000002200477202 */ /* 0x008fe40000000f00 */
[----:B------:R-:W3:Y:S01]  /*bbda0*/  LDL.LU R34, [R1+0xf0] ;  /* 0x0000f00001227983 */ /* 0x000ee20000300800 */
[----:B------:R-:W-:-:S03]  /*bbdb0*/  IMAD.MOV.U32 R70, RZ, RZ, R35 ;  /* 0x000000ffff467224 */ /* 0x000fc600078e0023 */
[----:B------:R-:W3:Y:S04]  /*bbdc0*/  LDL.LU R35, [R1+0xf4] ;  /* 0x0000f40001237983 */ /* 0x000ee80000300800 */
[----:B------:R-:W3:Y:S04]  /*bbdd0*/  LDL.LU R46, [R1+0xf8] ;  /* 0x0000f800012e7983 */ /* 0x000ee80000300800 */
[----:B------:R-:W3:Y:S04]  /*bbde0*/  LDL.LU R45, [R1+0xfc] ;  /* 0x0000fc00012d7983 */ /* 0x000ee80000300800 */
[----:B------:R-:W3:Y:S04]  /*bbdf0*/  LDL.LU R44, [R1+0x100] ;  /* 0x00010000012c7983 */ /* 0x000ee80000300800 */
[----:B------:R-:W3:Y:S04]  /*bbe00*/  LDL.LU R237, [R1+0x104] ;  /* 0x0001040001ed7983 */ /* 0x000ee80000300800 */
[----:B------:R-:W-:Y:S04]  /*bbe10*/  STL.64 [R1+0x3660], R74 ;  /* 0x0036604a01007387 */ /* 0x000fe80000100a00 */
[----:B------:R-:W3:Y:S01]  /*bbe20*/  LDL.LU R42, [R1+0x108] ;  /* 0x00010800012a7983 */ /* 0x000ee20000300800 */
[----:B--2---:R-:W-:-:S02]  /*bbe30*/  IMAD.MOV.U32 R69, RZ, RZ, R236 ;  /* 0x000000ffff457224 */ /* 0x004fc400078e00ec */
[----:B------:R-:W-:Y:S02]  /*bbe40*/  IMAD.MOV.U32 R68, RZ, RZ, R238 ;  /* 0x000000ffff447224 */ /* 0x000fe400078e00ee */
[----:B------:R-:W2:Y:S04]  /*bbe50*/  LDL.LU R238, [R1+0x10c] ;  /* 0x00010c0001ee7983 */ /* 0x000ea80000300800 */
[----:B------:R-:W2:Y:S04]  /*bbe60*/  LDL.LU R32, [R1+0x140] ;  /* 0x0001400001207983 */ /* 0x000ea80000300800 */
[----:B------:R-:W2:Y:S01]  /*bbe70*/  LDL.LU R236, [R1+0x144] ;  /* 0x0001440001ec7983 */ /* 0x000ea20000300800 */
[----:B------:R-:W-:-:S03]  /*bbe80*/  IMAD.MOV.U32 R67, RZ, RZ, R37 ;  /* 0x000000ffff437224 */ /* 0x000fc600078e0025 */
[----:B------:R-:W-:Y:S01]  /*bbe90*/  STL.64 [R1+0x3658], R72 ;  /* 0x0036584801007387 */ /* 0x000fe20000100a00 */
[----:B------:R-:W-:-:S03]  /*bbea0*/  IMAD.MOV.U32 R66, RZ, RZ, R36 ;  /* 0x000000ffff427224 */ /* 0x000fc600078e0024 */
[----:B------:R1:W-:Y:S01]  /*bbeb0*/  STL.64 [R1+0x3650], R38 ;  /* 0x0036502601007387 */ /* 0x0003e20000100a00 */
[----:B----4-:R-:W-:-:S03]  /*bbec0*/  MOV R37, R239 ;  /* 0x000000ef00257202 */ /* 0x010fc60000000f00 */
[----:B------:R-:W4:Y:S01]  /*bbed0*/  LDL.LU R239, [R1+0x148] ;  /* 0x0001480001ef7983 */ /* 0x000f220000300800 */
[----:B------:R-:W-:-:S03]  /*bbee0*/  IMAD.MOV.U32 R36, RZ, RZ, R158 ;  /* 0x000000ffff247224 */ /* 0x000fc600078e009e */
[----:B------:R-:W4:Y:S01]  /*bbef0*/  LDL.LU R158, [R1+0x14c] ;  /* 0x00014c00019e7983 */ /* 0x000f220000300800 */
[----:B------:R-:W-:-:S05]  /*bbf00*/  MOV R6, R3 ;  /* 0x0000000300067202 */ /* 0x000fca0000000f00 */
        /* <DEDUP_REMOVED lines=8> */
[----:B------:R-:W-:-:S03]  /*bbf90*/  IMAD.MOV.U32 R64, RZ, RZ, R59 ;  /* 0x000000ffff407224 */ /* 0x000fc600078e003b */
[----:B------:R1:W-:Y:S01]  /*bbfa0*/  LDGSTS.E [R4+0x4bc00], [R114.64], P0 ;  /* 0x4bc0000072047fae */ /* 0x0003e20008121844 */
[----:B------:R-:W-:-:S03]  /*bbfb0*/  IMAD.MOV.U32 R65, RZ, RZ, R60 ;  /* 0x000000ffff417224 */ /* 0x000fc600078e003c */
[----:B------:R1:W-:Y:S01]  /*bbfc0*/  LDGSTS.E [R4+0x4c400], [R112.64], P0 ;  /* 0x4c40000070047fae */ /* 0x0003e20008121844 */
[----:B------:R-:W-:-:S03]  /*bbfd0*/  IMAD.MOV.U32 R62, RZ, RZ, R57 ;  /* 0x000000ffff3e7224 */ /* 0x000fc600078e0039 */
[----:B------:R1:W-:Y:S01]  /*bbfe0*/  LDGSTS.E [R4+0x4cc00], [R110.64], P0 ;  /* 0x4cc000006e047fae */ /* 0x0003e20008121844 */
[----:B------:R-:W-:Y:S01]  /*bbff0*/  IMAD.MOV.U32 R63, RZ, RZ, R58 ;  /* 0x000000ffff3f7224 */ /* 0x000fe200078e003a */
[----:B------:R-:W-:Y:S02]  /*bc000*/  MOV R61, R56 ;  /* 0x00000038003d7202 */ /* 0x000fe40000000f00 */
[----:B------:R1:W-:Y:S01]  /*bc010*/  LDGSTS.E [R4+0x4d400], [R108.64], P0 ;  /* 0x4d4000006c047fae */ /* 0x0003e20008121844 */
[----:B------:R-:W-:-:S03]  /*bc020*/  IMAD.MOV.U32 R60, RZ, RZ, R55 ;  /* 0x000000ffff3c7224 */ /* 0x000fc600078e0037 */
[----:B------:R-:W-:Y:S01]  /*bc030*/  STL.64 [R1+0x3648], R70 ;  /* 0x0036484601007387 */ /* 0x000fe20000100a00 */
[----:B------:R-:W-:-:S03]  /*bc040*/  IMAD.MOV.U32 R58, RZ, RZ, R53 ;  /* 0x000000ffff3a7224 */ /* 0x000fc600078e0035 */
[----:B------:R2:W-:Y:S01]  /*bc050*/  LDGSTS.E [R4+0x4dc00], [R106.64], P0 ;  /* 0x4dc000006a047fae */ /* 0x0005e20008121844 */
[----:B------:R-:W-:-:S03]  /*bc060*/  IMAD.MOV.U32 R59, RZ, RZ, R54 ;  /* 0x000000ffff3b7224 */ /* 0x000fc600078e0036 */
[----:B------:R-:W-:Y:S01]  /*bc070*/  STL.64 [R1+0x3640], R68 ;  /* 0x0036404401007387 */ /* 0x000fe20000100a00 */
[----:B-1----:R-:W-:-:S03]  /*bc080*/  IMAD.MOV.U32 R6, RZ, RZ, R51 ;  /* 0x000000ffff067224 */ /* 0x002fc600078e0033 */
[----:B------:R1:W-:Y:S01]  /*bc090*/  LDGSTS.E [R4+0x4e400], [R104.64], P0 ;  /* 0x4e40000068047fae */ /* 0x0003e20008121844 */
[----:B------:R-:W-:Y:S01]  /*bc0a0*/  IMAD.MOV.U32 R7, RZ, RZ, R52 ;  /* 0x000000ffff077224 */ /* 0x000fe200078e0034 */
[----:B------:R-:W-:Y:S02]  /*bc0b0*/  MOV R57, R50 ;  /* 0x0000003200397202 */ /* 0x000fe40000000f00 */
[----:B------:R-:W-:Y:S01]  /*bc0c0*/  STL.64 [R1+0x3638], R66 ;  /* 0x0036384201007387 */ /* 0x000fe20000100a00 */
[----:B------:R-:W-:-:S03]  /*bc0d0*/  IMAD.MOV.U32 R56, RZ, RZ, R49 ;  /* 0x000000ffff387224 */ /* 0x000fc600078e0031 */
[----:B------:R1:W-:Y:S01]  /*bc0e0*/  LDGSTS.E [R4+0x4ec00], [R102.64], P0 ;  /* 0x4ec0000066047fae */ /* 0x0003e20008121844 */
[----:B------:R-:W-:-:S03]  /*bc0f0*/  IMAD.MOV.U32 R54, RZ, RZ, R47 ;  /* 0x000000ffff367224 */ /* 0x000fc600078e002f */
[----:B------:R1:W-:Y:S01]  /*bc100*/  STL.64 [R1+0x3630], R36 ;  /* 0x0036302401007387 */ /* 0x0003e20000100a00 */
[----:B------:R-:W-:-:S03]  /*bc110*/  IMAD.MOV.U32 R55, RZ, RZ, R48 ;  /* 0x000000ffff377224 */ /* 0x000fc600078e0030 */
[----:B------:R1:W-:Y:S01]  /*bc120*/  LDGSTS.E [R4+0x4f400], [R100.64], P0 ;  /* 0x4f40000064047fae */ /* 0x0003e20008121844 */
[----:B---3--:R-:W-:-:S03]  /*bc130*/  LOP3.LUT R35, R35, R34, RZ, 0x3c, !PT ;  /* 0x0000002223237212 */ /* 0x008fc600078e3cff */
[----:B------:R-:W-:Y:S01]  /*bc140*/  STL.64 [R1+0x3628], R64 ;  /* 0x0036284001007387 */ /* 0x000fe20000100a00 */
[----:B------:R-:W-:-:S03]  /*bc150*/  LOP3.LUT R34, R35, R34, RZ, 0x3c, !PT ;  /* 0x0000002223227212 */ /* 0x000fc600078e3cff */
[----:B------:R2:W-:Y:S01]  /*bc160*/  LDGSTS.E [R4+0x4fc00], [R98.64], P0 ;  /* 0x4fc0000062047fae */ /* 0x0005e20008121844 */
[----:B------:R-:W-:Y:S01]  /*bc170*/  IMAD.MOV.U32 R53, RZ, RZ, R46 ;  /* 0x000000ffff357224 */ /* 0x000fe200078e002e */
[----:B------:R-:W-:Y:S02]  /*bc180*/  LOP3.LUT R35, R35, R34, RZ, 0x3c, !PT ;  /* 0x0000002223237212 */ /* 0x000fe400078e3cff */
[----:B------:R-:W-:Y:S01]  /*bc190*/  STL.64 [R1+0x3620], R62 ;  /* 0x0036203e01007387 */ /* 0x000fe20000100a00 */
[----:B------:R-:W-:-:S03]  /*bc1a0*/  IMAD.MOV.U32 R52, RZ, RZ, R45 ;  /* 0x000000ffff347224 */ /* 0x000fc600078e002d */
[----:B------:R2:W-:Y:S01]  /*bc1b0*/  LDGSTS.E [R4+0x50400], [R96.64], P0 ;  /* 0x5040000060047fae */ /* 0x0005e20008121844 */
[----:B------:R-:W-:-:S03]  /*bc1c0*/  MOV R51, R44 ;  /* 0x0000002c00337202 */ /* 0x000fc60000000f00 */
[----:B------:R-:W-:Y:S01]  /*bc1d0*/  STL.64 [R1+0x3618], R60 ;  /* 0x0036183c01007387 */ /* 0x000fe20000100a00 */
[----:B------:R-:W-:-:S03]  /*bc1e0*/  IMAD.MOV.U32 R50, RZ, RZ, R237 ;  /* 0x000000ffff327224 */ /* 0x000fc600078e00ed */
[----:B------:R2:W-:Y:S04]  /*bc1f0*/  LDGSTS.E [R4+0x50c00], [R94.64], P0 ;  /* 0x50c000005e047fae */ /* 0x0005e80008121844 */
[----:B------:R-:W-:Y:S01]  /*bc200*/  STL.64 [R1+0x3610], R58 ;  /* 0x0036103a01007387 */ /* 0x000fe20000100a00 */
[----:B------:R-:W-:-:S03]  /*bc210*/  IMAD.MOV.U32 R49, RZ, RZ, R42 ;  /* 0x000000ffff317224 */ /* 0x000fc600078e002a */
[----:B------:R2:W-:Y:S04]  /*bc220*/  LDGSTS.E [R4+0x51400], [R92.64], P0 ;  /* 0x514000005c047fae */ /* 0x0005e80008121844 */
[----:B------:R1:W-:Y:S04]  /*bc230*/  STL.64 [R1+0x3608], R6 ;  /* 0x0036080601007387 */ /* 0x0003e80000100a00 */
        /* <DEDUP_REMOVED lines=8> */
[----:B------:R2:W-:Y:S04]  /*bc2c0*/  LDGSTS.E [R4+0x53c00], [R82.64], P0 ;  /* 0x53c0000052047fae */ /* 0x0005e80008121844 */
[----:B------:R-:W-:Y:S04]  /*bc2d0*/  STL.64 [R1+0x35e0], R50 ;  /* 0x0035e03201007387 */ /* 0x000fe80000100a00 */
[----:B------:R2:W-:Y:S04]  /*bc2e0*/  LDGSTS.E [R4+0x54400], [R80.64], P0 ;  /* 0x5440000050047fae */ /* 0x0005e80008121844 */
[----:B------:R2:W-:Y:S02]  /*bc2f0*/  LDGSTS.E [R4+0x54c00], [R78.64], P0 ;  /* 0x54c000004e047fae */ /* 0x0005e40008121844 */
[----:B--2---:R-:W-:-:S02]  /*bc300*/  IMAD.MOV.U32 R48, RZ, RZ, R238 ;  /* 0x000000ffff307224 */ /* 0x004fc400078e00ee */
[----:B------:R2:W-:Y:S01]  /*bc310*/  LDGSTS.E [R4+0x55400], [R76.64], P0 ;  /* 0x554000004c047fae */ /* 0x0005e20008121844 */
[----:B------:R-:W-:Y:S02]  /*bc320*/  IMAD.MOV.U32 R47, RZ, RZ, R32 ;  /* 0x000000ffff2f7224 */ /* 0x000fe400078e0020 */
[----:B------:R-:W-:Y:S01]  /*bc330*/  IMAD.MOV.U32 R46, RZ, RZ, R236 ;  /* 0x000000ffff2e7224 */ /* 0x000fe200078e00ec */
[----:B------:R-:W-:Y:S04]  /*bc340*/  STL.64 [R1+0x35d8], R48 ;  /* 0x0035d83001007387 */ /* 0x000fe80000100a00 */
[----:B------:R2:W-:Y:S04]  /*bc350*/  STL.64 [R1+0x35d0], R46 ;  /* 0x0035d02e01007387 */ /* 0x0005e80000100a00 */
[----:B------:R1:W-:Y:S04]  /*bc360*/  LDGSTS.E [R4+0x55c00], [R40.64], P0 ;  /* 0x55c0000028047fae */ /* 0x0003e80008121844 */
[----:B------:R2:W-:Y:S04]  /*bc370*/  LDGSTS.E [R4+0x56400], [R74.64], P0 ;  /* 0x564000004a047fae */ /* 0x0005e80008121844 */
[----:B------:R2:W-:Y:S04]  /*bc380*/  LDGSTS.E [R4+0x56c00], [R72.64], P0 ;  /* 0x56c0000048047fae */ /* 0x0005e80008121844 */
[----:B------:R1:W-:Y:S01]  /*bc390*/  LDGSTS.E [R4+0x57400], [R38.64], P0 ;  /* 0x5740000026047fae */ /* 0x0003e20008121844 */
[----:B----4-:R-:W-:Y:S01]  /*bc3a0*/  IMAD.MOV.U32 R45, RZ, RZ, R239 ;  /* 0x000000ffff2d7224 */ /* 0x010fe200078e00ef */
[----:B------:R-:W-:-:S02]  /*bc3b0*/  MOV R44, R158 ;  /* 0x0000009e002c7202 */ /* 0x000fc40000000f00 */
[----:B------:R-:W4:Y:S04]  /*bc3c0*/  S2R R237, SR_TID.X ;  /* 0x0000000000ed7919 */ /* 0x000f280000002100 */
[----:B------:R2:W-:Y:S04]  /*bc3d0*/  STL.64 [R1+0x35c8], R44 ;  /* 0x0035c82c01007387 */ /* 0x0005e80000100a00 */
[----:B-1----:R-:W3:Y:S04]  /*bc3e0*/  LDL.LU R40, [R1+0x42b0] ;  /* 0x0042b00001287983 */ /* 0x002ee80000300800 */
[----:B------:R-:W3:Y:S04]  /*bc3f0*/  LDL.LU R42, [R1+0x42b4] ;  /* 0x0042b400012a7983 */ /* 0x000ee80000300800 */
[----:B------:R-:W3:Y:S04]  /*bc400*/  LDL.LU R38, [R1+0x42ac] ;  /* 0x0042ac0001267983 */ /* 0x000ee80000300800 */
[----:B------:R-:W3:Y:S01]  /*bc410*/  LDL.LU R41, [R1+0x42a8] ;  /* 0x0042a80001297983 */ /* 0x000ee20000300800 */
[----:B----4-:R-:W-:-:S03]  /*bc420*/  LOP3.LUT R238, R237, 0x3f, RZ, 0xc0, !PT ;  /* 0x0000003fedee7812 */ /* 0x010fc600078ec0ff */
[----:B------:R1:W-:Y:S01]  /*bc430*/  LDGSTS.E [R4+0x57c00], [R70.64], P0 ;  /* 0x57c0000046047fae */ /* 0x0003e20008121844 */
[----:B------:R-:W-:Y:S01]  /*bc440*/  SHF.R.S32.HI R32, RZ, 0x6, R237 ;  /* 0x00000006ff207819 */ /* 0x000fe200000114ed */
[----:B------:R-:W-:-:S03]  /*bc450*/  IMAD.SHL.U32 R3, R238, 0x4, RZ ;  /* 0x00000004ee037824 */ /* 0x000fc600078e00ff */
[----:B------:R-:W-:Y:S01]  /*bc460*/  SGXT R32, R32, 0x1 ;  /* 0x000000012020781a */ /* 0x000fe20000000200 */
[----:B------:R1:W-:Y:S04]  /*bc470*/  LDGSTS.E [R4+0x58400], [R68.64], P0 ;  /* 0x5840000044047fae */ /* 0x0003e80008121844 */
[----:B------:R1:W-:Y:S01]  /*bc480*/  LDGSTS.E [R4+0x58c00], [R66.64], P0 ;  /* 0x58c0000042047fae */ /* 0x0003e20008121844 */
[----:B------:R-:W-:-:S03]  /*bc490*/  LOP3.LUT R3, R3, 0x110, R32, 0x78, !PT ;  /* 0x0000011003037812 */ /* 0x000fc600078e7820 */
[----:B------:R4:W-:Y:S04]  /*bc4a0*/  LDGSTS.E [R4+0x59400], [R36.64], P0 ;  /* 0x5940000024047fae */ /* 0x0009e80008121844 */
[----:B------:R1:W-:Y:S04]  /*bc4b0*/  LDGSTS.E [R4+0x59c00], [R64.64], P0 ;  /* 0x59c0000040047fae */ /* 0x0003e80008121844 */
[----:B------:R1:W-:Y:S04]  /*bc4c0*/  LDGSTS.E [R4+0x5a400], [R62.64], P0 ;  /* 0x5a4000003e047fae */ /* 0x0003e80008121844 */
[----:B----4-:R-:W4:Y:S04]  /*bc4d0*/  LDL.LU R36, [R1+0x42a0] ;  /* 0x0042a00001247983 */ /* 0x010f280000300800 */
[----:B------:R1:W-:Y:S04]  /*bc4e0*/  LDGSTS.E [R4+0x5ac00], [R60.64], P0 ;  /* 0x5ac000003c047fae */ /* 0x0003e80008121844 */
[----:B------:R-:W4:Y:S04]  /*bc4f0*/  LDL.LU R39, [R1+0x42a4] ;  /* 0x0042a40001277983 */ /* 0x000f280000300800 */
[----:B------:R-:W4:Y:S04]  /*bc500*/  LDL.LU R32, [R1+0x429c] ;  /* 0x00429c0001207983 */ /* 0x000f280000300800 */
[----:B------:R1:W-:Y:S04]  /*bc510*/  LDGSTS.E [R4+0x5b400], [R58.64], P0 ;  /* 0x5b4000003a047fae */ /* 0x0003e80008121844 */
[----:B------:R1:W-:Y:S04]  /*bc520*/  LDGSTS.E [R4+0x5bc00], [R6.64], P0 ;  /* 0x5bc0000006047fae */ /* 0x0003e80008121844 */
[----:B------:R-:W4:Y:S04]  /*bc530*/  LDL.LU R37, [R1+0x4298] ;  /* 0x0042980001257983 */ /* 0x000f280000300800 */
[----:B------:R2:W-:Y:S01]  /*bc540*/  LDGSTS.E [R4+0x5c400], [R56.64], P0 ;  /* 0x5c40000038047fae */ /* 0x0005e20008121844 */
[----:B------:R-:W-:-:S03]  /*bc550*/  LOP3.LUT R3, R3, 0x60, RZ, 0x3c, !PT ;  /* 0x0000006003037812 */ /* 0x000fc600078e3cff */
[----:B------:R2:W-:Y:S04]  /*bc560*/  LDGSTS.E [R4+0x5cc00], [R54.64], P0 ;  /* 0x5cc0000036047fae */ /* 0x0005e80008121844 */
[----:B-1----:R-:W4:Y:S04]  /*bc570*/  LDL.LU R6, [R1+0x4290] ;  /* 0x0042900001067983 */ /* 0x002f280000300800 */
[----:B------:R1:W-:Y:S04]  /*bc580*/  LDGSTS.E [R4+0x5d400], [R34.64], P0 ;  /* 0x5d40000022047fae */ /* 0x0003e80008121844 */
[----:B------:R2:W-:Y:S04]  /*bc590*/  LDGSTS.E [R4+0x5dc00], [R52.64], P0 ;  /* 0x5dc0000034047fae */ /* 0x0005e80008121844 */
[----:B------:R2:W-:Y:S04]  /*bc5a0*/  LDGSTS.E [R4+0x5e400], [R50.64], P0 ;  /* 0x5e40000032047fae */ /* 0x0005e80008121844 */
[----:B-1----:R-:W4:Y:S04]  /*bc5b0*/  LDL.LU R35, [R1+0x4294] ;  /* 0x0042940001237983 */ /* 0x002f280000300800 */
[----:B------:R-:W4:Y:S04]  /*bc5c0*/  LDL.LU R7, [R1+0x428c] ;  /* 0x00428c0001077983 */ /* 0x000f280000300800 */
[----:B------:R1:W-:Y:S01]  /*bc5d0*/  LDGSTS.E [R4+0x5ec00], [R48.64], P0 ;  /* 0x5ec0000030047fae */ /* 0x0003e20008121844 */
[----:B------:R-:W-:-:S03]  /*bc5e0*/  IMAD R3, R159, 0x20000, R3 ;  /* 0x000200009f037824 */ /* 0x000fc600078e0203 */
[----:B------:R-:W4:Y:S04]  /*bc5f0*/  LDL.LU R34, [R1+0x4288] ;  /* 0x0042880001227983 */ /* 0x000f280000300800 */
[----:B------:R2:W-:Y:S04]  /*bc600*/  LDGSTS.E [R4+0x5f400], [R46.64], P0 ;  /* 0x5f4000002e047fae */ /* 0x0005e80008121844 */
[----:B------:R1:W-:Y:S04]  /*bc610*/  LDGSTS.E [R4+0x5fc00], [R44.64], P0 ;  /* 0x5fc000002c047fae */ /* 0x0003e80008121844 */
[----:B--2---:R-:W2:Y:S01]  /*bc620*/  LDL.LU R46, [R1+0x4280] ;  /* 0x00428000012e7983 */ /* 0x004ea20000300800 */
[----:B-1----:R-:W-:-:S02]  /*bc630*/  IMAD.MOV.U32 R4, RZ, RZ, R5 ;  /* 0x000000ffff047224 */ /* 0x002fc400078e0005 */
[----:B------:R-:W-:-:S05]  /*bc640*/  IMAD.MOV.U32 R5, RZ, RZ, R43 ;  /* 0x000000ffff057224 */ /* 0x000fca00078e002b */
[----:B------:R1:W-:Y:S02]  /*bc650*/  LDGSTS.E [R3+0x40600], [R4.64], P0 ;  /* 0x4060000004037fae */ /* 0x0003e40008121844 */
[----:B-1----:R-:W-:Y:S01]  /*bc660*/  IMAD.MOV.U32 R4, RZ, RZ, R33 ;  /* 0x000000ffff047224 */ /* 0x002fe200078e0021 */
[----:B---3--:R-:W-:Y:S01]  /*bc670*/  IADD3 R40, P1, R40, R127, RZ ;  /* 0x0000007f28287210 */ /* 0x008fe20007f3e0ff */
[----:B------:R-:W-:-:S04]  /*bc680*/  IMAD.X R42, R42, 0x1, R2, P2 ;  /* 0x000000012a2a7824 */ /* 0x000fc800010e0602 */
[----:B------:R-:W-:Y:S01]  /*bc690*/  STL [R1+0x42b0], R40 ;  /* 0x0042b02801007387 */ /* 0x000fe20000100800 */
[----:B------:R-:W-:-:S03]  /*bc6a0*/  IADD3 R38, P2, R38, R127, RZ ;  /* 0x0000007f26267210 */ /* 0x000fc60007f5e0ff */
[----:B------:R1:W-:Y:S01]  /*bc6b0*/  STL [R1+0x42b4], R42 ;  /* 0x0042b42a01007387 */ /* 0x0003e20000100800 */
[----:B------:R-:W-:-:S03]  /*bc6c0*/  IADD3.X R41, R41, R2, RZ, P1, !PT ;  /* 0x0000000229297210 */ /* 0x000fc60000ffe4ff */
[----:B------:R-:W3:Y:S04]  /*bc6d0*/  LDL.LU R33, [R1+0x4284] ;  /* 0x0042840001217983 */ /* 0x000ee80000300800 */
[----:B------:R-:W-:Y:S04]  /*bc6e0*/  STL [R1+0x42ac], R38 ;  /* 0x0042ac2601007387 */ /* 0x000fe80000100800 */
[----:B------:R1:W-:Y:S04]  /*bc6f0*/  STL [R1+0x42a8], R41 ;  /* 0x0042a82901007387 */ /* 0x0003e80000100800 */
[----:B------:R-:W3:Y:S04]  /*bc700*/  LDL.LU R44, [R1+0x427c] ;  /* 0x00427c00012c7983 */ /* 0x000ee80000300800 */
[----:B------:R-:W3:Y:S01]  /*bc710*/  LDL.LU R47, [R1+0x4278] ;  /* 0x00427800012f7983 */ /* 0x000ee20000300800 */
[----:B------:R-:W-:-:S05]  /*bc720*/  IMAD.MOV.U32 R5, RZ, RZ, R42 ;  /* 0x000000ffff057224 */ /* 0x000fca00078e002a */
[----:B------:R1:W-:Y:S01]  /*bc730*/  LDGSTS.E [R3+0x40e00], [R4.64], P0 ;  /* 0x40e0000004037fae */ /* 0x0003e20008121844 */
[-C--:B----4-:R-:W-:Y:S01]  /*bc740*/  IADD3 R36, P1, R36, R127.reuse, RZ ;  /* 0x0000007f24247210 */ /* 0x090fe20007f3e0ff */
[----:B-1----:R-:W-:Y:S02]  /*bc750*/  IMAD.MOV.U32 R4, RZ, RZ, R40 ;  /* 0x000000ffff047224 */ /* 0x002fe400078e0028 */
[----:B------:R-:W-:Y:S02]  /*bc760*/  IMAD.MOV.U32 R5, RZ, RZ, R41 ;  /* 0x000000ffff057224 */ /* 0x000fe400078e0029 */
[----:B------:R-:W-:Y:S01]  /*bc770*/  IMAD.X R39, R39, 0x1, R2, P2 ;  /* 0x0000000127277824 */ /* 0x000fe200010e0602 */
[----:B------:R1:W-:Y:S01]  /*bc780*/  STL [R1+0x42a0], R36 ;  /* 0x0042a02401007387 */ /* 0x0003e20000100800 */
[----:B------:R-:W-:-:S03]  /*bc790*/  IADD3 R32, P2, R32, R127, RZ ;  /* 0x0000007f20207210 */ /* 0x000fc60007f5e0ff */
[----:B------:R4:W-:Y:S04]  /*bc7a0*/  LDGSTS.E [R3+0x41600], [R4.64], P0 ;  /* 0x4160000004037fae */ /* 0x0009e80008121844 */
[----:B------:R-:W-:Y:S01]  /*bc7b0*/  STL [R1+0x42a4], R39 ;  /* 0x0042a42701007387 */ /* 0x000fe20000100800 */
[----:B------:R-:W-:Y:S01]  /*bc7c0*/  IADD3.X R37, R37, R2, RZ, P1, !PT ;  /* 0x0000000225257210 */ /* 0x000fe20000ffe4ff */
[----:B----4-:R-:W-:Y:S02]  /*bc7d0*/  IMAD.MOV.U32 R4, RZ, RZ, R38 ;  /* 0x000000ffff047224 */ /* 0x010fe400078e0026 */
[----:B------:R-:W-:Y:S01]  /*bc7e0*/  IMAD.MOV.U32 R5, RZ, RZ, R39 ;  /* 0x000000ffff057224 */ /* 0x000fe200078e0027 */
[----:B------:R4:W-:Y:S04]  /*bc7f0*/  STL [R1+0x429c], R32 ;  /* 0x00429c2001007387 */ /* 0x0009e80000100800 */
[----:B------:R-:W-:Y:S01]  /*bc800*/  STL [R1+0x4298], R37 ;  /* 0x0042982501007387 */ /* 0x000fe20000100800 */
[----:B------:R-:W-:-:S03]  /*bc810*/  IADD3 R6, P1, R6, R127, RZ ;  /* 0x0000007f06067210 */ /* 0x000fc60007f3e0ff */
[----:B------:R1:W-:Y:S04]  /*bc820*/  LDGSTS.E [R3+0x41e00], [R4.64], P0 ;  /* 0x41e0000004037fae */ /* 0x0003e80008121844 */
[----:B------:R-:W3:Y:S04]  /*bc830*/  LDL.LU R42, [R1+0x4270] ;  /* 0x00427000012a7983 */ /* 0x000ee80000300800 */
[----:B------:R2:W-:Y:S01]  /*bc840*/  STL [R1+0x4290], R6 ;  /* 0x0042900601007387 */ /* 0x0005e20000100800 */
[----:B------:R-:W-:Y:S02]  /*bc850*/  IMAD.X R35, R35, 0x1, R2, P2 ;  /* 0x0000000123237824 */ /* 0x000fe400010e0602 */
[----:B-1----:R-:W-:Y:S01]  /*bc860*/  IMAD.MOV.U32 R4, RZ, RZ, R36 ;  /* 0x000000ffff047224 */ /* 0x002fe200078e0024 */
[----:B------:R-:W-:Y:S01]  /*bc870*/  IADD3 R7, P2, R7, R127, RZ ;  /* 0x0000007f07077210 */ /* 0x000fe20007f5e0ff */
[----:B------:R-:W-:Y:S01]  /*bc880*/  IMAD.MOV.U32 R5, RZ, RZ, R37 ;  /* 0x000000ffff057224 */ /* 0x000fe200078e0025 */
[----:B------:R-:W-:Y:S04]  /*bc890*/  STL [R1+0x4294], R35 ;  /* 0x0042942301007387 */ /* 0x000fe80000100800 */
[----:B------:R-:W3:Y:S01]  /*bc8a0*/  LDL.LU R45, [R1+0x4274] ;  /* 0x00427400012d7983 */ /* 0x000ee20000300800 */
[----:B------:R-:W-:-:S03]  /*bc8b0*/  IADD3.X R34, R34, R2, RZ, P1, !PT ;  /* 0x0000000222227210 */ /* 0x000fc60000ffe4ff */
[----:B------:R-:W-:Y:S04]  /*bc8c0*/  STL [R1+0x428c], R7 ;  /* 0x00428c0701007387 */ /* 0x000fe80000100800 */
[----:B------:R-:W-:Y:S04]  /*bc8d0*/  STL [R1+0x4288], R34 ;  /* 0x0042882201007387 */ /* 0x000fe80000100800 */
[----:B------:R1:W-:Y:S04]  /*bc8e0*/  LDGSTS.E [R3+0x42600], [R4.64], P0 ;  /* 0x4260000004037fae */ /* 0x0003e80008121844 */
[----:B------:R-:W3:Y:S01]  /*bc8f0*/  LDL.LU R43, [R1+0x4268] ;  /* 0x00426800012b7983 */ /* 0x000ee20000300800 */
[----:B--2---:R-:W-:-:S03]  /*bc900*/  IADD3 R46, P1, R46, R127, RZ ;  /* 0x0000007f2e2e7210 */ /* 0x004fc60007f3e0ff */
[----:B------:R-:W2:Y:S01]  /*bc910*/  LDL.LU R41, [R1+0x4264] ;  /* 0x0042640001297983 */ /* 0x000ea20000300800 */
[----:B-1----:R-:W-:-:S03]  /*bc920*/  IMAD.MOV.U32 R4, RZ, RZ, R32 ;  /* 0x000000ffff047224 */ /* 0x002fc600078e0020 */
[----:B------:R-:W2:Y:S01]  /*bc930*/  LDL.LU R40, [R1+0x426c] ;  /* 0x00426c0001287983 */ /* 0x000ea20000300800 */
[----:B------:R-:W-:-:S03]  /*bc940*/  IMAD.MOV.U32 R5, RZ, RZ, R35 ;  /* 0x000000ffff057224 */ /* 0x000fc600078e0023 */
[----:B------:R-:W2:Y:S04]  /*bc950*/  LDL.LU R38, [R1+0x4260] ;  /* 0x0042600001267983 */ /* 0x000ea80000300800 */
[----:B------:R-:W2:Y:S04]  /*bc960*/  LDL.LU R36, [R1+0x425c] ;  /* 0x00425c0001247983 */ /* 0x000ea80000300800 */
[----:B----4-:R-:W4:Y:S04]  /*bc970*/  LDL.LU R32, [R1+0x4250] ;  /* 0x0042500001207983 */ /* 0x010f280000300800 */
[----:B------:R1:W-:Y:S04]  /*bc980*/  LDGSTS.E [R3+0x42e00], [R4.64], P0 ;  /* 0x42e0000004037fae */ /* 0x0003e80008121844 */
[----:B------:R-:W4:Y:S04]  /*bc990*/  LDL.LU R39, [R1+0x4258] ;  /* 0x0042580001277983 */ /* 0x000f280000300800 */
[----:B------:R-:W-:Y:S01]  /*bc9a0*/  STL [R1+0x4280], R46 ;  /* 0x0042802e01007387 */ /* 0x000fe20000100800 */
[----:B-1----:R-:W-:-:S02]  /*bc9b0*/  IMAD.MOV.U32 R4, RZ, RZ, R6 ;  /* 0x000000ffff047224 */ /* 0x002fc400078e0006 */
[----:B------:R-:W-:-:S05]  /*bc9c0*/  IMAD.MOV.U32 R5, RZ, RZ, R34 ;  /* 0x000000ffff057224 */ /* 0x000fca00078e0022 */
[----:B------:R1:W-:Y:S02]  /*bc9d0*/  LDGSTS.E [R3+0x43600], [R4.64], P0 ;  /* 0x4360000004037fae */ /* 0x0003e40008121844 */
[----:B-1----:R-:W-:Y:S02]  /*bc9e0*/  IMAD.MOV.U32 R4, RZ, RZ, R7 ;  /* 0x000000ffff047224 */ /* 0x002fe400078e0007 */
[----:B---3--:R-:W-:-:S05]  /*bc9f0*/  IMAD.X R33, R33, 0x1, R2, P2 ;  /* 0x0000000121217824 */ /* 0x008fca00010e0602 */
[----:B------:R1:W-:Y:S01]  /*bca00*/  STL [R1+0x4284], R33 ;  /* 0x0042842101007387 */ /* 0x0003e20000100800 */
[----:B------:R-:W-:-:S03]  /*bca10*/  IMAD.MOV.U32 R5, RZ, RZ, R33 ;  /* 0x000000ffff057224 */ /* 0x000fc600078e0021 */
[----:B------:R-:W3:Y:S01]  /*bca20*/  LDL.LU R6, [R1+0x424c] ;  /* 0x00424c0001067983 */ /* 0x000ee20000300800 */
[----:B------:R-:W-:-:S03]  /*bca30*/  IADD3 R44, P2, R44, R127, RZ ;  /* 0x0000007f2c2c7210 */ /* 0x000fc60007f5e0ff */
[----:B------:R-:W3:Y:S01]  /*bca40*/  LDL.LU R37, [R1+0x4254] ;  /* 0x0042540001257983 */ /* 0x000ee20000300800 */
[----:B------:R-:W-:-:S03]  /*bca50*/  IADD3.X R47, R47, R2, RZ, P1, !PT ;  /* 0x000000022f2f7210 */ /* 0x000fc60000ffe4ff */
[----:B------:R-:W-:Y:S04]  /*bca60*/  STL [R1+0x427c], R44 ;  /* 0x00427c2c01007387 */ /* 0x000fe80000100800 */
[----:B------:R2:W-:Y:S04]  /*bca70*/  STL [R1+0x4278], R47 ;  /* 0x0042782f01007387 */ /* 0x0005e80000100800 */
[----:B-1----:R-:W3:Y:S04]  /*bca80*/  LDL.LU R33, [R1+0x4248] ;  /* 0x0042480001217983 */ /* 0x002ee80000300800 */
[----:B------:R-:W3:Y:S04]  /*bca90*/  LDL.LU R7, [R1+0x4244] ;  /* 0x0042440001077983 */ /* 0x000ee80000300800 */
[----:B------:R-:W3:Y:S04]  /*bcaa0*/  LDL.LU R236, [R1+0x150] ;  /* 0x0001500001ec7983 */ /* 0x000ee80000300800 */
[----:B------:R-:W3:Y:S04]  /*bcab0*/  LDL.LU R237, [R1+0x154] ;  /* 0x0001540001ed7983 */ /* 0x000ee80000300800 */
[----:B------:R-:W3:Y:S04]  /*bcac0*/  LDL.LU R238, [R1+0x158] ;  /* 0x0001580001ee7983 */ /* 0x000ee80000300800 */
[----:B------:R-:W3:Y:S04]  /*bcad0*/  LDL.LU R239, [R1+0x15c] ;  /* 0x00015c0001ef7983 */ /* 0x000ee80000300800 */
[----:B------:R-:W3:Y:S04]  /*bcae0*/  LDL.LU R158, [R1+0x160] ;  /* 0x00016000019e7983 */ /* 0x000ee80000300800 */
[----:B------:R1:W-:Y:S04]  /*bcaf0*/  LDGSTS.E [R3+0x43e00], [R4.64], P0 ;  /* 0x43e0000004037fae */ /* 0x0003e80008121844 */
[----:B------:R-:W3:Y:S04]  /*bcb00*/  LDL.LU R159, [R1+0x164] ;  /* 0x00016400019f7983 */ /* 0x000ee80000300800 */
[----:B------:R-:W3:Y:S01]  /*bcb10*/  LDL.LU R34, [R1+0x168] ;  /* 0x0001680001227983 */ /* 0x000ee20000300800 */
[----:B-1----:R-:W-:-:S03]  /*bcb20*/  IMAD.MOV.U32 R4, RZ, RZ, R46 ;  /* 0x000000ffff047224 */ /* 0x002fc600078e002e */
[----:B------:R-:W3:Y:S01]  /*bcb30*/  LDL.LU R35, [R1+0x16c] ;  /* 0x00016c0001237983 */ /* 0x000ee20000300800 */
[----:B------:R-:W-:Y:S01]  /*bcb40*/  IADD3 R42, P1, R42, R127, RZ ;  /* 0x0000007f2a2a7210 */ /* 0x000fe20007f3e0ff */
[----:B------:R-:W-:-:S04]  /*bcb50*/  IMAD.MOV.U32 R5, RZ, RZ, R47 ;  /* 0x000000ffff057224 */ /* 0x000fc800078e002f */
[----:B------:R-:W-:Y:S04]  /*bcb60*/  STL [R1+0x4270], R42 ;  /* 0x0042702a01007387 */ /* 0x000fe80000100800 */
[----:B------:R1:W-:Y:S01]  /*bcb70*/  LDGSTS.E [R3+0x44600], [R4.64], P0 ;  /* 0x4460000004037fae */ /* 0x0003e20008121844 */
[----:B------:R-:W-:Y:S02]  /*bcb80*/  IMAD.X R45, R45, 0x1, R2, P2 ;  /* 0x000000012d2d7824 */ /* 0x000fe400010e0602 */
[----:B-1----:R-:W-:-:S03]  /*bcb90*/  IMAD.MOV.U32 R4, RZ, RZ, R44 ;  /* 0x000000ffff047224 */ /* 0x002fc600078e002c */
[----:B------:R1:W-:Y:S01]  /*bcba0*/  STL [R1+0x4274], R45 ;  /* 0x0042742d01007387 */ /* 0x0003e20000100800 */
[----:B------:R-:W-:-:S05]  /*bcbb0*/  IMAD.MOV.U32 R5, RZ, RZ, R45 ;  /* 0x000000ffff057224 */ /* 0x000fca00078e002d */
[----:B------:R1:W-:Y:S01]  /*bcbc0*/  LDGSTS.E [R3+0x44e00], [R4.64], P0 ;  /* 0x44e0000004037fae */ /* 0x0003e20008121844 */
[----:B------:R-:W-:Y:S02]  /*bcbd0*/  IADD3.X R43, R43, R2, RZ, P1, !PT ;  /* 0x000000022b2b7210 */ /* 0x000fe40000ffe4ff */
[-C--:B--2---:R-:W-:Y:S02]  /*bcbe0*/  IADD3 R40, P2, R40, R127.reuse, RZ ;  /* 0x0000007f28287210 */ /* 0x084fe40007f5e0ff */
[----:B------:R-:W-:-:S03]  /*bcbf0*/  IADD3 R38, P1, R38, R127, RZ ;  /* 0x0000007f26267210 */ /* 0x000fc60007f3e0ff */
[----:B------:R-:W-:Y:S01]  /*bcc00*/  IMAD.X R41, R41, 0x1, R2, P2 ;  /* 0x0000000129297824 */ /* 0x000fe200010e0602 */
[----:B------:R-:W-:Y:S01]  /*bcc10*/  STL [R1+0x426c], R40 ;  /* 0x00426c2801007387 */ /* 0x000fe20000100800 */
[----:B------:R-:W-:-:S03]  /*bcc20*/  IADD3 R36, P2, R36, R127, RZ ;  /* 0x0000007f24247210 */ /* 0x000fc60007f5e0ff */
[----:B------:R2:W-:Y:S01]  /*bcc30*/  STL [R1+0x4268], R43 ;  /* 0x0042682b01007387 */ /* 0x0005e20000100800 */
[----:B----4-:R-:W-:-:S03]  /*bcc40*/  IADD3 R32, P3, R32, R127, RZ ;  /* 0x0000007f20207210 */ /* 0x010fc60007f7e0ff */
[----:B------:R-:W-:Y:S01]  /*bcc50*/  STL [R1+0x4260], R38 ;  /* 0x0042602601007387 */ /* 0x000fe20000100800 */
[----:B------:R-:W-:-:S03]  /*bcc60*/  IADD3.X R39, R39, R2, RZ, P1, !PT ;  /* 0x0000000227277210 */ /* 0x000fc60000ffe4ff */
[----:B------:R4:W-:Y:S01]  /*bcc70*/  STL [R1+0x4264], R41 ;  /* 0x0042642901007387 */ /* 0x0009e20000100800 */
[----:B-1----:R-:W-:-:S03]  /*bcc80*/  IMAD.MOV.U32 R4, RZ, RZ, R42 ;  /* 0x000000ffff047224 */ /* 0x002fc600078e002a */
[----:B------:R-:W-:Y:S01]  /*bcc90*/  STL [R1+0x425c], R36 ;  /* 0x00425c2401007387 */ /* 0x000fe20000100800 */
[----:B------:R-:W-:-:S03]  /*bcca0*/  IMAD.MOV.U32 R5, RZ, RZ, R43 ;  /* 0x000000ffff057224 */ /* 0x000fc600078e002b */
[----:B------:R1:W-:Y:S04]  /*bccb0*/  STL [R1+0x4258], R39 ;  /* 0x0042582701007387 */ /* 0x0003e80000100800 */
[----:B------:R-:W-:Y:S04]  /*bccc0*/  STL [R1+0x4250], R32 ;  /* 0x0042502001007387 */ /* 0x000fe80000100800 */
[----:B------:R1:W-:Y:S02]  /*bccd0*/  LDGSTS.E [R3+0x45600], [R4.64], P0 ;  /* 0x4560000004037fae */ /* 0x0003e40008121844 */
[----:B-1----:R-:W-:-:S02]  /*bcce0*/  IMAD.MOV.U32 R4, RZ, RZ, R40 ;  /* 0x000000ffff047224 */ /* 0x002fc400078e0028 */
[----:B------:R-:W-:-:S05]  /*bccf0*/  IMAD.MOV.U32 R5, RZ, RZ, R41 ;  /* 0x000000ffff057224 */ /* 0x000fca00078e0029 */
[----:B------:R1:W-:Y:S02]  /*bcd00*/  LDGSTS.E [R3+0x45e00], [R4.64], P0 ;  /* 0x45e0000004037fae */ /* 0x0003e40008121844 */
[----:B-1----:R-:W-:Y:S01]  /*bcd10*/  IMAD.MOV.U32 R4, RZ, RZ, R38 ;  /* 0x000000ffff047224 */ /* 0x002fe200078e0026 */
[----:B------:R-:W-:-:S05]  /*bcd20*/  MOV R5, R39 ;  /* 0x0000002700057202 */ /* 0x000fca0000000f00 */
[----:B------:R1:W-:Y:S02]  /*bcd30*/  LDGSTS.E [R3+0x46600], [R4.64], P0 ;  /* 0x4660000004037fae */ /* 0x0003e40008121844 */
[----:B-1----:R-:W-:Y:S01]  /*bcd40*/  IMAD.MOV.U32 R4, RZ, RZ, R36 ;  /* 0x000000ffff047224 */ /* 0x002fe200078e0024 */
[----:B---3--:R-:W-:Y:S01]  /*bcd50*/  IADD3 R6, P1, R6, R127, RZ ;  /* 0x0000007f06067210 */ /* 0x008fe20007f3e0ff */
[----:B------:R-:W-:-:S04]  /*bcd60*/  IMAD.X R37, R37, 0x1, R2, P2 ;  /* 0x0000000125257824 */ /* 0x000fc800010e0602 */
[----:B------:R-:W-:Y:S04]  /*bcd70*/  STL [R1+0x424c], R6 ;  /* 0x00424c0601007387 */ /* 0x000fe80000100800 */
[----:B------:R1:W-:Y:S01]  /*bcd80*/  STL [R1+0x4254], R37 ;  /* 0x0042542501007387 */ /* 0x0003e20000100800 */
[--C-:B------:R-:W-:Y:S02]  /*bcd90*/  IMAD.X R33, R33, 0x1, R2.reuse, P3 ;  /* 0x0000000121217824 */ /* 0x100fe400018e0602 */
[----:B------:R-:W-:-:S03]  /*bcda0*/  IMAD.X R7, R7, 0x1, R2, P1 ;  /* 0x0000000107077824 */ /* 0x000fc600008e0602 */
[----:B------:R2:W-:Y:S04]  /*bcdb0*/  STL [R1+0x4248], R33 ;  /* 0x0042482101007387 */ /* 0x0005e80000100800 */
[----:B------:R1:W-:Y:S04]  /*bcdc0*/  STL [R1+0x4244], R7 ;  /* 0x0042440701007387 */ /* 0x0003e80000100800 */
        /* <DEDUP_REMOVED lines=12> */
[----:B------:R-:W3:Y:S04]  /*bce90*/  LDL.LU R45, [R1+0x19c] ;  /* 0x00019c00012d7983 */ /* 0x000ee80000300800 */
[----:B------:R-:W3:Y:S04]  /*bcea0*/  LDL.LU R44, [R1+0x1a0] ;  /* 0x0001a000012c7983 */ /* 0x000ee80000300800 */
[----:B--2---:R-:W2:Y:S04]  /*bceb0*/  LDL.LU R43, [R1+0x1a4] ;  /* 0x0001a400012b7983 */ /* 0x004ea80000300800 */
[----:B------:R-:W2:Y:S04]  /*bcec0*/  LDL.LU R42, [R1+0x1a8] ;  /* 0x0001a800012a7983 */ /* 0x000ea80000300800 */
[----:B----4-:R-:W4:Y:S04]  /*bced0*/  LDL.LU R41, [R1+0x1ac] ;  /* 0x0001ac0001297983 */ /* 0x010f280000300800 */
[----:B------:R-:W4:Y:S04]  /*bcee0*/  LDL.LU R40, [R1+0x1b0] ;  /* 0x0001b00001287983 */ /* 0x000f280000300800 */
[----:B------:R-:W4:Y:S04]  /*bcef0*/  LDL.LU R39, [R1+0x1b4] ;  /* 0x0001b40001277983 */ /* 0x000f280000300800 */
[----:B------:R-:W4:Y:S04]  /*bcf00*/  LDL.LU R38, [R1+0x1b8] ;  /* 0x0001b80001267983 */ /* 0x000f280000300800 */
[----:B------:R1:W-:Y:S04]  /*bcf10*/  LDGSTS.E [R3+0x46e00], [R4.64], P0 ;  /* 0x46e0000004037fae */ /* 0x0003e80008121844 */
[----:B-1----:R-:W4:Y:S04]  /*bcf20*/  LDL.LU R37, [R1+0x1bc] ;  /* 0x0001bc0001257983 */ /* 0x002f280000300800 */
[----:B------:R-:W4:Y:S01]  /*bcf30*/  LDL.LU R36, [R1+0x1c0] ;  /* 0x0001c00001247983 */ /* 0x000f220000300800 */
[----:B------:R-:W-:-:S03]  /*bcf40*/  IMAD.MOV.U32 R5, RZ, RZ, R33 ;  /* 0x000000ffff057224 */ /* 0x000fc600078e0021 */
[----:B------:R-:W4:Y:S01]  /*bcf50*/  LDL.LU R33, [R1+0x1c4] ;  /* 0x0001c40001217983 */ /* 0x000f220000300800 */
[----:B------:R-:W-:-:S03]  /*bcf60*/  IMAD.MOV.U32 R4, RZ, RZ, R32 ;  /* 0x000000ffff047224 */ /* 0x000fc600078e0020 */
[----:B------:R-:W4:Y:S04]  /*bcf70*/  LDL.LU R127, [R1+0x1c8] ;  /* 0x0001c800017f7983 */ /* 0x000f280000300800 */
[----:B------:R-:W4:Y:S01]  /*bcf80*/  LDL.LU R32, [R1+0x1cc] ;  /* 0x0001cc0001207983 */ /* 0x000f220000300800 */
[----:B------:R-:W-:-:S03]  /*bcf90*/  IMAD.MOV.U32 R123, RZ, RZ, R236 ;  /* 0x000000ffff7b7224 */ /* 0x000fc600078e00ec */
[----:B------:R-:W4:Y:S01]  /*bcfa0*/  LDL.LU R236, [R1+0x1d0] ;  /* 0x0001d00001ec7983 */ /* 0x000f220000300800 */
[----:B------:R-:W-:Y:S02]  /*bcfb0*/  IMAD.MOV.U32 R122, RZ, RZ, R237 ;  /* 0x000000ffff7a7224 */ /* 0x000fe400078e00ed */
[----:B------:R-:W-:Y:S01]  /*bcfc0*/  IMAD.MOV.U32 R121, RZ, RZ, R238 ;  /* 0x000000ffff797224 */ /* 0x000fe200078e00ee */
        /* <DEDUP_REMOVED lines=9> */
[----:B------:R-:W4:Y:S04]  /*bd060*/  LDL.LU R159, [R1+0x1e4] ;  /* 0x0001e400019f7983 */ /* 0x000f280000300800 */
[----:B------:R-:W4:Y:S04]  /*bd070*/  LDL.LU R34, [R1+0x1e8] ;  /* 0x0001e80001227983 */ /* 0x000f280000300800 */
[----:B------:R-:W4:Y:S04]  /*bd080*/  LDL.LU R35, [R1+0x1ec] ;  /* 0x0001ec0001237983 */ /* 0x000f280000300800 */
[----:B------:R-:W-:Y:S04]  /*bd090*/  STL.64 [R1+0x35b0], R122 ;  /* 0x0035b07a01007387 */ /* 0x000fe80000100a00 */
[----:B------:R-:W-:Y:S04]  /*bd0a0*/  STL.64 [R1+0x35a8], R120 ;  /* 0x0035a87801007387 */ /* 0x000fe80000100a00 */
[----:B------:R-:W-:Y:S04]  /*bd0b0*/  STL.64 [R1+0x35a0], R118 ;  /* 0x0035a07601007387 */ /* 0x000fe80000100a00 */
[----:B------:R-:W-:Y:S04]  /*bd0c0*/  STL.64 [R1+0x3598], R116 ;  /* 0x0035987401007387 */ /* 0x000fe80000100a00 */
[----:B------:R1:W-:Y:S01]  /*bd0d0*/  LDGSTS.E [R3+0x47600], [R4.64], P0 ;  /* 0x4760000004037fae */ /* 0x0003e20008121844 */
[----:B---3--:R-:W-:-:S02]  /*bd0e0*/  IMAD.MOV.U32 R115, RZ, RZ, R56 ;  /* 0x000000ffff737224 */ /* 0x008fc400078e0038 */
[----:B------:R-:W-:Y:S02]  /*bd0f0*/  IMAD.MOV.U32 R114, RZ, RZ, R55 ;  /* 0x000000ffff727224 */ /* 0x000fe400078e0037 */
[----:B------:R-:W-:Y:S01]  /*bd100*/  IMAD.MOV.U32 R113, RZ, RZ, R54 ;  /* 0x000000ffff717224 */ /* 0x000fe200078e0036 */
[----:B------:R-:W-:Y:S02]  /*bd110*/  MOV R112, R53 ;  /* 0x0000003500707202 */ /* 0x000fe40000000f00 */
[----:B------:R-:W-:Y:S01]  /*bd120*/  STL.64 [R1+0x3590], R114 ;  /* 0x0035907201007387 */ /* 0x000fe20000100a00 */
[----:B------:R-:W-:Y:S02]  /*bd130*/  IMAD.MOV.U32 R111, RZ, RZ, R52 ;  /* 0x000000ffff6f7224 */ /* 0x000fe400078e0034 */
[----:B------:R-:W-:Y:S01]  /*bd140*/  IMAD.MOV.U32 R110, RZ, RZ, R51 ;  /* 0x000000ffff6e7224 */ /* 0x000fe200078e0033 */
[----:B------:R-:W-:Y:S01]  /*bd150*/  STL.64 [R1+0x3588], R112 ;  /* 0x0035887001007387 */ /* 0x000fe20000100a00 */
[----:B------:R-:W-:-:S02]  /*bd160*/  IMAD.MOV.U32 R109, RZ, RZ, R50 ;  /* 0x000000ffff6d7224 */ /* 0x000fc400078e0032 */
[----:B------:R-:W-:Y:S01]  /*bd170*/  IMAD.MOV.U32 R108, RZ, RZ, R49 ;  /* 0x000000ffff6c7224 */ /* 0x000fe200078e0031 */
[----:B------:R-:W-:Y:S01]  /*bd180*/  STL.64 [R1+0x3580], R110 ;  /* 0x0035806e01007387 */ /* 0x000fe20000100a00 */
[----:B------:R-:W-:Y:S01]  /*bd190*/  IMAD.MOV.U32 R107, RZ, RZ, R48 ;  /* 0x000000ffff6b7224 */ /* 0x000fe200078e0030 */
[----:B------:R-:W-:Y:S02]  /*bd1a0*/  MOV R106, R47 ;  /* 0x0000002f006a7202 */ /* 0x000fe40000000f00 */
[----:B------:R-:W-:Y:S01]  /*bd1b0*/  STL.64 [R1+0x3578], R108 ;  /* 0x0035786c01007387 */ /* 0x000fe20000100a00 */
[----:B------:R-:W-:Y:S02]  /*bd1c0*/  IMAD.MOV.U32 R105, RZ, RZ, R46 ;  /* 0x000000ffff697224 */ /* 0x000fe400078e002e */
[----:B------:R-:W-:Y:S01]  /*bd1d0*/  IMAD.MOV.U32 R104, RZ, RZ, R45 ;  /* 0x000000ffff687224 */ /* 0x000fe200078e002d */
[----:B------:R-:W-:Y:S01]  /*bd1e0*/  STL.64 [R1+0x3570], R106 ;  /* 0x0035706a01007387 */ /* 0x000fe20000100a00 */
[----:B------:R-:W-:-:S02]  /*bd1f0*/  IMAD.MOV.U32 R103, RZ, RZ, R44 ;  /* 0x000000ffff677224 */ /* 0x000fc400078e002c */
[----:B--2---:R-:W-:Y:S01]  /*bd200*/  IMAD.MOV.U32 R102, RZ, RZ, R43 ;  /* 0x000000ffff667224 */ /* 0x004fe200078e002b */
[----:B------:R-:W-:Y:S01]  /*bd210*/  STL.64 [R1+0x3568], R104 ;  /* 0x0035686801007387 */ /* 0x000fe20000100a00 */
[----:B------:R-:W-:Y:S01]  /*bd220*/  IMAD.MOV.U32 R101, RZ, RZ, R42 ;  /* 0x000000ffff657224 */ /* 0x000fe200078e002a */
[----:B----4-:R-:W-:Y:S02]  /*bd230*/  MOV R100, R41 ;  /* 0x0000002900647202 */ /* 0x010fe40000000f00 */
[----:B------:R-:W-:Y:S01]  /*bd240*/  STL.64 [R1+0x3560], R102 ;  /* 0x0035606601007387 */ /* 0x000fe20000100a00 */
[----:B------:R-:W-:Y:S02]  /*bd250*/  IMAD.MOV.U32 R99, RZ, RZ, R40 ;  /* 0x000000ffff637224 */ /* 0x000fe400078e0028 */
[----:B------:R-:W-:Y:S01]  /*bd260*/  IMAD.MOV.U32 R98, RZ, RZ, R39 ;  /* 0x000000ffff627224 */ /* 0x000fe200078e0027 */
[----:B------:R-:W-:Y:S01]  /*bd270*/  STL.64 [R1+0x3558], R100 ;  /* 0x0035586401007387 */ /* 0x000fe20000100a00 */
[----:B------:R-:W-:-:S03]  /*bd280*/  IMAD.MOV.U32 R97, RZ, RZ, R38 ;  /* 0x000000ffff617224 */ /* 0x000fc600078e0026 */
[----:B------:R-:W-:Y:S01]  /*bd290*/  STL.64 [R1+0x3550], R98 ;  /* 0x0035506201007387 */ /* 0x000fe20000100a00 */
[----:B------:R-:W-:Y:S02]  /*bd2a0*/  IMAD.MOV.U32 R96, RZ, RZ, R37 ;  /* 0x000000ffff607224 */ /* 0x000fe400078e0025 */
[----:B------:R-:W-:-:S03]  /*bd2b0*/  IMAD.MOV.U32 R95, RZ, RZ, R36 ;  /* 0x000000ffff5f7224 */ /* 0x000fc600078e0024 */
[----:B------:R-:W-:Y:S01]  /*bd2c0*/  STL.64 [R1+0x3548], R96 ;  /* 0x0035486001007387 */ /* 0x000fe20000100a00 */
[----:B------:R-:W-:Y:S01]  /*bd2d0*/  MOV R94, R33 ;  /* 0x00000021005e7202 */ /* 0x000fe20000000f00 */
[----:B------:R-:W-:Y:S02]  /*bd2e0*/  IMAD.MOV.U32 R93, RZ, RZ, R127 ;  /* 0x000000ffff5d7224 */ /* 0x000fe400078e007f */
[----:B------:R-:W-:Y:S02]  /*bd2f0*/  IMAD.MOV.U32 R92, RZ, RZ, R32 ;  /* 0x000000ffff5c7224 */ /* 0x000fe400078e0020 */
[----:B------:R-:W-:Y:S04]  /*bd300*/  STL.64 [R1+0x3540], R94 ;  /* 0x0035405e01007387 */ /* 0x000fe80000100a00 */
[----:B------:R-:W-:Y:S04]  /*bd310*/  STL.64 [R1+0x3538], R92 ;  /* 0x0035385c01007387 */ /* 0x000fe80000100a00 */
        /* <DEDUP_REMOVED lines=20> */
[----:B------:R-:W4:Y:S04]  /*bd460*/  LDL.LU R36, [R1+0x23c] ;  /* 0x00023c0001247983 */ /* 0x000f280000300800 */
[----:B------:R-:W4:Y:S04]  /*bd470*/  LDL.LU R33, [R1+0x240] ;  /* 0x0002400001217983 */ /* 0x000f280000300800 */
[----:B------:R-:W4:Y:S04]  /*bd480*/  LDL.LU R127, [R1+0x244] ;  /* 0x00024400017f7983 */ /* 0x000f280000300800 */
[----:B------:R-:W4:Y:S04]  /*bd490*/  LDL.LU R32, [R1+0x248] ;  /* 0x0002480001207983 */ /* 0x000f280000300800 */
[----:B------:R-:W4:Y:S01]  /*bd4a0*/  LDL.LU R236, [R1+0x24c] ;  /* 0x00024c0001ec7983 */ /* 0x000f220000300800 */
[----:B------:R-:W-:-:S02]  /*bd4b0*/  IMAD.MOV.U32 R90, RZ, RZ, R237 ;  /* 0x000000ffff5a7224 */ /* 0x000fc400078e00ed */
[----:B------:R-:W-:Y:S01]  /*bd4c0*/  IMAD.MOV.U32 R89, RZ, RZ, R238 ;  /* 0x000000ffff597224 */ /* 0x000fe200078e00ee */
[----:B------:R-:W4:Y:S01]  /*bd4d0*/  LDL.LU R237, [R1+0x250] ;  /* 0x0002500001ed7983 */ /* 0x000f220000300800 */
[----:B------:R-:W-:Y:S01]  /*bd4e0*/  MOV R88, R239 ;  /* 0x000000ef00587202 */ /* 0x000fe20000000f00 */
[----:B------:R-:W-:Y:S02]  /*bd4f0*/  IMAD.MOV.U32 R87, RZ, RZ, R158 ;  /* 0x000000ffff577224 */ /* 0x000fe400078e009e */
        /* <DEDUP_REMOVED lines=12> */
[----:B------:R-:W-:Y:S01]  /*bd5c0*/  STL.64 [R1+0x3518], R84 ;  /* 0x0035185401007387 */ /* 0x000fe20000100a00 */
[----:B--2---:R-:W-:Y:S01]  /*bd5d0*/  IMAD.MOV.U32 R83, RZ, RZ, R55 ;  /* 0x000000ffff537224 */ /* 0x004fe200078e0037 */
[----:B---3--:R-:W-:Y:S01]  /*bd5e0*/  MOV R82, R54 ;  /* 0x0000003600527202 */ /* 0x008fe20000000f00 */
[----:B----4-:R-:W-:-:S02]  /*bd5f0*/  IMAD.MOV.U32 R81, RZ, RZ, R53 ;  /* 0x000000ffff517224 */ /* 0x010fc400078e0035 */
[----:B------:R-:W-:Y:S02]  /*bd600*/  IMAD.MOV.U32 R80, RZ, RZ, R52 ;  /* 0x000000ffff507224 */ /* 0x000fe400078e0034 */
[----:B------:R-:W-:Y:S01]  /*bd610*/  STL.64 [R1+0x3510], R82 ;  /* 0x0035105201007387 */ /* 0x000fe20000100a00 */
[----:B------:R-:W-:Y:S02]  /*bd620*/  IMAD.MOV.U32 R79, RZ, RZ, R51 ;  /* 0x000000ffff4f7224 */ /* 0x000fe400078e0033 */
[----:B------:R-:W-:Y:S01]  /*bd630*/  IMAD.MOV.U32 R78, RZ, RZ, R50 ;  /* 0x000000ffff4e7224 */ /* 0x000fe200078e0032 */
[----:B------:R-:W-:Y:S01]  /*bd640*/  STL.64 [R1+0x3508], R80 ;  /* 0x0035085001007387 */ /* 0x000fe20000100a00 */
[----:B------:R-:W-:Y:S01]  /*bd650*/  IMAD.MOV.U32 R77, RZ, RZ, R49 ;  /* 0x000000ffff4d7224 */ /* 0x000fe200078e0031 */
[----:B------:R-:W-:Y:S02]  /*bd660*/  MOV R76, R48 ;  /* 0x00000030004c7202 */ /* 0x000fe40000000f00 */
[----:B------:R-:W-:Y:S01]  /*bd670*/  STL.64 [R1+0x3500], R78 ;  /* 0x0035004e01007387 */ /* 0x000fe20000100a00 */
[----:B------:R-:W-:-:S02]  /*bd680*/  IMAD.MOV.U32 R75, RZ, RZ, R47 ;  /* 0x000000ffff4b7224 */ /* 0x000fc400078e002f */
[----:B------:R-:W-:Y:S01]  /*bd690*/  IMAD.MOV.U32 R74, RZ, RZ, R46 ;  /* 0x000000ffff4a7224 */ /* 0x000fe200078e002e */
        /* <DEDUP_REMOVED lines=22> */
[----:B------:R-:W-:-:S03]  /*bd800*/  MOV R52, R252 ;  /* 0x000000fc00347202 */ /* 0x000fc60000000f00 */
[----:B------:R-:W-:Y:S04]  /*bd810*/  STL.64 [R1+0x34b8], R60 ;  /* 0x0034b83c01007387 */ /* 0x000fe80000100a00 */
[----:B------:R-:W2:Y:S01]  /*bd820*/  LDL.LU R252, [R1+0x44e4] ;  /* 0x0044e40001fc7983 */ /* 0x000ea20000300800 */
[----:B-1----:R-:W-:Y:S01]  /*bd830*/  MOV R4, R6 ;  /* 0x0000000600047202 */ /* 0x002fe20000000f00 */
[----:B------:R-:W-:Y:S01]  /*bd840*/  IMAD.MOV.U32 R5, RZ, RZ, R7 ;  /* 0x000000ffff057224 */ /* 0x000fe200078e0007 */
[----:B------:R-:W-:-:S04]  /*bd850*/  MOV R58, R238 ;  /* 0x000000ee003a7202 */ /* 0x000fc80000000f00 */
[----:B------:R1:W-:Y:S01]  /*bd860*/  LDGSTS.E [R3+0x47e00], [R4.64], P0 ;  /* 0x47e0000004037fae */ /* 0x0003e20008121844 */
[----:B------:R-:W-:-:S03]  /*bd870*/  IMAD.MOV.U32 R59, RZ, RZ, R237 ;  /* 0x000000ffff3b7224 */ /* 0x000fc600078e00ed */
        /* <DEDUP_REMOVED lines=14> */
[----:B------:R-:W-:Y:S01]  /*bd960*/  STL.64 [R1+0x34b0], R58 ;  /* 0x0034b03a01007387 */ /* 0x000fe20000100a00 */
[----:B------:R-:W-:-:S03]  /*bd970*/  IMAD.MOV.U32 R49, RZ, RZ, R10 ;  /* 0x000000ffff317224 */ /* 0x000fc600078e000a */
[----:B------:R3:W-:Y:S01]  /*bd980*/  LDGSTS.E [R3+0x4c600], [R106.64], P0 ;  /* 0x4c6000006a037fae */ /* 0x0007e20008121844 */
[----:B------:R-:W-:-:S03]  /*bd990*/  IMAD.MOV.U32 R53, RZ, RZ, R35 ;  /* 0x000000ffff357224 */ /* 0x000fc600078e0023 */
[----:B------:R3:W5:Y:S01]  /*bd9a0*/  LDL.LU R8, [R1+0x44e0] ;  /* 0x0044e00001087983 */ /* 0x0007620000300800 */
[----:B------:R-:W-:-:S03]  /*bd9b0*/  IMAD.MOV.U32 R48, RZ, RZ, R11 ;  /* 0x000000ffff307224 */ /* 0x000fc600078e000b */
[----:B------:R3:W-:Y:S04]  /*bd9c0*/  LDGSTS.E [R3+0x4ce00], [R104.64], P0 ;  /* 0x4ce0000068037fae */ /* 0x0007e80008121844 */
[----:B------:R3:W5:Y:S04]  /*bd9d0*/  LDL.LU R9, [R1+0x44dc] ;  /* 0x0044dc0001097983 */ /* 0x0007680000300800 */
[----:B------:R3:W-:Y:S01]  /*bd9e0*/  LDGSTS.E [R3+0x4d600], [R102.64], P0 ;  /* 0x4d60000066037fae */ /* 0x0007e20008121844 */
[----:B------:R-:W-:-:S03]  /*bd9f0*/  IMAD.MOV.U32 R47, RZ, RZ, R12 ;  /* 0x000000ffff2f7224 */ /* 0x000fc600078e000c */
[----:B------:R-:W-:Y:S04]  /*bda00*/  STL.64 [R1+0x34a8], R56 ;  /* 0x0034a83801007387 */ /* 0x000fe80000100a00 */
[----:B------:R3:W-:Y:S01]  /*bda10*/  LDGSTS.E [R3+0x4de00], [R100.64], P0 ;  /* 0x4de0000064037fae */ /* 0x0007e20008121844 */
[----:B------:R-:W-:-:S03]  /*bda20*/  MOV R46, R13 ;  /* 0x0000000d002e7202 */ /* 0x000fc60000000f00 */
[----:B------:R3:W5:Y:S04]  /*bda30*/  LDL.LU R10, [R1+0x44d8] ;  /* 0x0044d800010a7983 */ /* 0x0007680000300800 */
[----:B------:R3:W-:Y:S04]  /*bda40*/  LDGSTS.E [R3+0x4e600], [R98.64], P0 ;  /* 0x4e60000062037fae */ /* 0x0007e80008121844 */
[----:B------:R3:W5:Y:S04]  /*bda50*/  LDL.LU R11, [R1+0x44d4] ;  /* 0x0044d400010b7983 */ /* 0x0007680000300800 */
[----:B------:R3:W-:Y:S01]  /*bda60*/  LDGSTS.E [R3+0x4ee00], [R96.64], P0 ;  /* 0x4ee0000060037fae */ /* 0x0007e20008121844 */
[----:B------:R-:W-:-:S03]  /*bda70*/  IMAD.MOV.U32 R45, RZ, RZ, R14 ;  /* 0x000000ffff2d7224 */ /* 0x000fc600078e000e */
[----:B------:R-:W-:Y:S04]  /*bda80*/  STL.64 [R1+0x34a0], R54 ;  /* 0x0034a03601007387 */ /* 0x000fe80000100a00 */
[----:B------:R3:W-:Y:S01]  /*bda90*/  LDGSTS.E [R3+0x4f600], [R94.64], P0 ;  /* 0x4f6000005e037fae */ /* 0x0007e20008121844 */
[----:B------:R-:W-:-:S03]  /*bdaa0*/  IMAD.MOV.U32 R44, RZ, RZ, R15 ;  /* 0x000000ffff2c7224 */ /* 0x000fc600078e000f */
        /* <DEDUP_REMOVED lines=60> */
[----:B-1----:R-:W-:-:S03]  /*bde70*/  IMAD.MOV.U32 R5, RZ, RZ, R30 ;  /* 0x000000ffff057224 */ /* 0x002fc600078e001e */
[----:B------:R-:W-:Y:S04]  /*bde80*/  STL.64 [R1+0x3460], R38 ;  /* 0x0034602601007387 */ /* 0x000fe80000100a00 */
[----:B------:R3:W-:Y:S01]  /*bde90*/  LDGSTS.E [R3+0x5b600], [R46.64], P0 ;  /* 0x5b6000002e037fae */ /* 0x0007e20008121844 */
[----:B------:R-:W-:-:S03]  /*bdea0*/  MOV R4, R31 ;  /* 0x0000001f00047202 */ /* 0x000fc60000000f00 */
[----:B------:R3:W5:Y:S04]  /*bdeb0*/  LDL.LU R28, [R1+0x4490] ;  /* 0x00449000011c7983 */ /* 0x0007680000300800 */
[----:B------:R3:W-:Y:S04]  /*bdec0*/  LDGSTS.E [R3+0x5be00], [R44.64], P0 ;  /* 0x5be000002c037fae */ /* 0x0007e80008121844 */
[----:B------:R3:W5:Y:S04]  /*bded0*/  LDL.LU R29, [R1+0x448c] ;  /* 0x00448c00011d7983 */ /* 0x0007680000300800 */
[----:B------:R3:W-:Y:S04]  /*bdee0*/  LDGSTS.E [R3+0x5c600], [R42.64], P0 ;  /* 0x5c6000002a037fae */ /* 0x0007e80008121844 */
[----:B------:R-:W-:Y:S04]  /*bdef0*/  STL.64 [R1+0x3458], R36 ;  /* 0x0034582401007387 */ /* 0x000fe80000100a00 */
[----:B------:R3:W-:Y:S04]  /*bdf00*/  LDGSTS.E [R3+0x5ce00], [R40.64], P0 ;  /* 0x5ce0000028037fae */ /* 0x0007e80008121844 */
[----:B------:R3:W5:Y:S04]  /*bdf10*/  LDL.LU R30, [R1+0x4488] ;  /* 0x00448800011e7983 */ /* 0x0007680000300800 */
[----:B------:R3:W-:Y:S04]  /*bdf20*/  LDGSTS.E [R3+0x5d600], [R38.64], P0 ;  /* 0x5d60000026037fae */ /* 0x0007e80008121844 */
[----:B------:R3:W5:Y:S04]  /*bdf30*/  LDL.LU R31, [R1+0x4484] ;  /* 0x00448400011f7983 */ /* 0x0007680000300800 */
[----:B------:R3:W-:Y:S04]  /*bdf40*/  LDGSTS.E [R3+0x5de00], [R36.64], P0 ;  /* 0x5de0000024037fae */ /* 0x0007e80008121844 */
[----:B------:R1:W-:Y:S04]  /*bdf50*/  STL.64 [R1+0x3450], R34 ;  /* 0x0034502201007387 */ /* 0x0003e80000100a00 */
[----:B------:R1:W-:Y:S04]  /*bdf60*/  LDGSTS.E [R3+0x5e600], [R34.64], P0 ;  /* 0x5e60000022037fae */ /* 0x0003e80008121844 */
[----:B------:R-:W-:Y:S04]  /*bdf70*/  STL.64 [R1+0x3448], R32 ;  /* 0x0034482001007387 */ /* 0x000fe80000100a00 */
[----:B------:R3:W-:Y:S01]  /*bdf80*/  LDGSTS.E [R3+0x5ee00], [R32.64], P0 ;  /* 0x5ee0000020037fae */ /* 0x0007e20008121844 */
[----:B-1----:R-:W-:-:S03]  /*bdf90*/  IMAD.MOV.U32 R35, RZ, RZ, 0x3f ;  /* 0x0000003fff237424 */ /* 0x002fc600078e00ff */
[----:B------:R-:W-:Y:S02]  /*bdfa0*/  STL.64 [R1+0x35b8], R6 ;  /* 0x0035b80601007387 */ /* 0x000fe40000100a00 */
[----:B------:R-:W-:Y:S02]  /*bdfb0*/  IADD3 R35, R35, c[0x0][0x180], RZ ;  /* 0x0000600023237a10 */ /* 0x000fe40007ffe0ff */
[----:B------:R3:W-:Y:S04]  /*bdfc0*/  LDGSTS.E [R3+0x5f600], [R6.64], P0 ;  /* 0x5f60000006037fae */ /* 0x0007e80008121844 */
[----:B------:R1:W-:Y:S04]  /*bdfd0*/  STL.64 [R1+0x35c0], R4 ;  /* 0x0035c00401007387 */ /* 0x0003e80000100a00 */
[----:B------:R1:W-:Y:S01]  /*bdfe0*/  LDGSTS.E [R3+0x5fe00], [R4.64], P0 ;  /* 0x5fe0000004037fae */ /* 0x0003e20008121844 */
[----:B--2---:R-:W-:-:S03]  /*bdff0*/  IADD3 R252, R252, 0x1, RZ ;  /* 0x00000001fcfc7810 */ /* 0x004fc60007ffe0ff */
[----:B------:R-:W0:Y:S01]  /*be000*/  LDGDEPBAR ;  /* 0x00000000000079af */ /* 0x000e220000000000 */
[----:B-1----:R-:W-:-:S04]  /*be010*/  SHF.R.S32.HI R4, RZ, 0x1f, R35 ;  /* 0x0000001fff047819 */ /* 0x002fc80000011423 */
[----:B------:R-:W-:-:S04]  /*be020*/  LEA.HI R4, R4, R35, RZ, 0x6 ;  /* 0x0000002304047211 */ /* 0x000fc800078f30ff */
[----:B------:R-:W-:Y:S01]  /*be030*/  SHF.R.S32.HI R4, RZ, 0x6, R4 ;  /* 0x00000006ff047819 */ /* 0x000fe20000011404 */
[----:B------:R1:W-:Y:S03]  /*be040*/  STL [R1+0x3444], R252 ;  /* 0x003444fc01007387 */ /* 0x0003e60000100800 */
[----:B------:R-:W-:Y:S02]  /*be050*/  ISETP.NE.U32.AND P0, PT, R252, R4, PT ;  /* 0x00000004fc00720c */ /* 0x000fe40003f05070 */
[----:B-1----:R3:W5:Y:S11]  /*be060*/  LDL.LU R252, [R1+0x4480] ;  /* 0x0044800001fc7983 */ /* 0x0027760000300800 */
[----:B------:R-:W-:Y:S01]  /*be070*/  @!P0 CALL.REL.NOINC `(.L_x_1) ;  /* 0x0000001000008944 */ /* 0x000fe20003c00000 */
[----:B------:R-:W-:Y:S05]  /*be080*/  BRA `(.L_x_2) ;  /* 0xfff744c000007947 */ /* 0x000fea000383ffff */
.L_x_1:
[----:B---3--:R-:W2:Y:S04]  /*be090*/  LDL.LU R7, [R1+0x4474] ;  /* 0x0044740001077983 */ /* 0x008ea80000300800 */
[----:B------:R-:W1:Y:S01]  /*be0a0*/  S2R R32, SR_TID.X ;  /* 0x0000000000207919 */ /* 0x000e620000002100 */
[----:B-----5:R-:W-:Y:S01]  /*be0b0*/  IADD3 R4, R252, 0x2, RZ ;  /* 0x00000002fc047810 */ /* 0x020fe20007ffe0ff */
[----:B------:R-:W-:-:S04]  /*be0c0*/  DEPBAR.LE SB0, 0x0 ;  /* 0x000080000000791a */ /* 0x000fc80000000000 */
[----:B------:R-:W-:Y:S02]  /*be0d0*/  ISETP.GE.AND P0, PT, R4, c[0x0][0x17c], PT ;  /* 0x00005f0004007a0c */ /* 0x000fe40003f06270 */
[----:B------:R-:W3:Y:S01]  /*be0e0*/  LDL.LU R4, [R1+0x8c0] ;  /* 0x0008c00001047983 */ /* 0x000ee20000300800 */
[C---:B-1----:R-:W-:Y:S02]  /*be0f0*/  IMAD.SHL.U32 R0, R32.reuse, 0x200, RZ ;  /* 0x0000020020007824 */ /* 0x042fe400078e00ff */
[C---:B------:R-:W-:Y:S01]  /*be100*/  IMAD.SHL.U32 R2, R32.reuse, 0x20, RZ ;  /* 0x0000002020027824 */ /* 0x040fe200078e00ff */
[----:B------:R-:W-:Y:S02]  /*be110*/  SHF.L.U32 R5, R32, 0xb, RZ ;  /* 0x0000000b20057819 */ /* 0x000fe400000006ff */
[----:B------:R-:W-:Y:S01]  /*be120*/  LOP3.LUT R0, R0, 0x3000, RZ, 0xc0, !PT ;  /* 0x0000300000007812 */ /* 0x000fe200078ec0ff */
[----:B------:R-:W-:Y:S01]  /*be130*/  IMAD.SHL.U32 R6, R32, 0x4, RZ ;  /* 0x0000000420067824 */ /* 0x000fe200078e00ff */
[----:B------:R-:W-:-:S02]  /*be140*/  LOP3.LUT R5, R5, 0x3000, RZ, 0xc0, !PT ;  /* 0x0000300005057812 */ /* 0x000fc400078ec0ff */
[----:B------:R-:W-:Y:S02]  /*be150*/  LOP3.LUT R0, R0, 0x60, R2, 0xf8, !PT ;  /* 0x0000006000007812 */ /* 0x000fe400078ef802 */
[----:B------:R-:W-:Y:S02]  /*be160*/  LOP3.LUT R32, R32, 0x7f, RZ, 0xc0, !PT ;  /* 0x0000007f20207812 */ /* 0x000fe400078ec0ff */
[----:B------:R-:W-:-:S03]  /*be170*/  LOP3.LUT R2, R0, 0x170, R6, 0x78, !PT ;  /* 0x0000017000027812 */ /* 0x000fc600078e7806 */
[----:B------:R-:W-:Y:S02]  /*be180*/  IMAD R0, R32, 0x10, R5 ;  /* 0x0000001020007824 */ /* 0x000fe400078e0205 */
[----:B------:R-:W3:Y:S04]  /*be190*/  LDL.LU R5, [R1+0x8c4] ;  /* 0x0008c40001057983 */ /* 0x000ee80000300800 */
[----:B------:R-:W3:Y:S01]  /*be1a0*/  LDL.LU R6, [R1+0xfb0] ;  /* 0x000fb00001067983 */ /* 0x000ee20000300800 */
[----:B------:R-:W-:Y:S01]  /*be1b0*/  IMAD.MOV.U32 R42, RZ, RZ, R24 ;  /* 0x000000ffff2a7224 */ /* 0x000fe200078e0018 */
[----:B------:R-:W-:Y:S01]  /*be1c0*/  MOV R43, R25 ;  /* 0x00000019002b7202 */ /* 0x000fe20000000f00 */
[----:B------:R-:W-:Y:S02]  /*be1d0*/  IMAD.MOV.U32 R40, RZ, RZ, R28 ;  /* 0x000000ffff287224 */ /* 0x000fe400078e001c */
[----:B------:R-:W-:Y:S01]  /*be1e0*/  IMAD.MOV.U32 R41, RZ, RZ, R29 ;  /* 0x000000ffff297224 */ /* 0x000fe200078e001d */
[----:B------:R-:W-:Y:S01]  /*be1f0*/  BAR.SYNC.DEFER_BLOCKING 0x0 ;  /* 0x0000000000007b1d */ /* 0x000fe20000010000 */
[----:B--2---:R-:W-:-:S05]  /*be200*/  IMAD.IADD R2, R2, 0x1, R7 ;  /* 0x0000000102027824 */ /* 0x004fca00078e0207 */
[----:B------:R-:W3:Y:S04]  /*be210*/  LDL.LU R7, [R1+0xfb4] ;  /* 0x000fb40001077983 */ /* 0x000ee80000300800 */
[----:B------:R-:W2:Y:S04]  /*be220*/  LDL.LU R36, [R1+0x8c8] ;  /* 0x0008c80001247983 */ /* 0x000ea80000300800 */
[----:B------:R-:W2:Y:S04]  /*be230*/  LDL.LU R37, [R1+0x8cc] ;  /* 0x0008cc0001257983 */ /* 0x000ea80000300800 */
[----:B------:R-:W2:Y:S01]  /*be240*/  LDL.LU R38, [R1+0xfb8] ;  /* 0x000fb80001267983 */ /* 0x000ea20000300800 */
[----:B------:R-:W-:-:S03]  /*be250*/  IMAD.MOV.U32 R24, RZ, RZ, R30 ;  /* 0x000000ffff187224 */ /* 0x000fc600078e001e */
[----:B------:R-:W2:Y:S01]  /*be260*/  LDL.LU R39, [R1+0xfbc] ;  /* 0x000fbc0001277983 */ /* 0x000ea20000300800 */
[----:B------:R-:W-:-:S03]  /*be270*/  IMAD.MOV.U32 R25, RZ, RZ, R31 ;  /* 0x000000ffff197224 */ /* 0x000fc600078e001f */
[----:B------:R-:W4:Y:S04]  /*be280*/  LDL.LU R32, [R1+0x8a0] ;  /* 0x0008a00001207983 */ /* 0x000f280000300800 */
[----:B------:R-:W4:Y:S04]  /*be290*/  LDL.LU R33, [R1+0x8a4] ;  /* 0x0008a40001217983 */ /* 0x000f280000300800 */
[----:B------:R-:W4:Y:S04]  /*be2a0*/  LDL.LU R34, [R1+0xdd0] ;  /* 0x000dd00001227983 */ /* 0x000f280000300800 */
[----:B------:R-:W4:Y:S04]  /*be2b0*/  LDL.LU R35, [R1+0xdd4] ;  /* 0x000dd40001237983 */ /* 0x000f280000300800 */
[----:B------:R-:W2:Y:S04]  /*be2c0*/  LDL.LU R28, [R1+0x8a8] ;  /* 0x0008a800011c7983 */ /* 0x000ea80000300800 */
[----:B------:R-:W2:Y:S04]  /*be2d0*/  LDL.LU R29, [R1+0x8ac] ;  /* 0x0008ac00011d7983 */ /* 0x000ea80000300800 */
[----:B------:R-:W2:Y:S04]  /*be2e0*/  LDL.LU R30, [R1+0xdd8] ;  /* 0x000dd800011e7983 */ /* 0x000ea80000300800 */
[----:B------:R1:W-:Y:S04]  /*be2f0*/  STS.128 [R2+0x80], R24 ;  /* 0x0000801802007388 */ /* 0x0003e80000000c00 */
[----:B------:R-:W2:Y:S04]  /*be300*/  LDL.LU R31, [R1+0xddc] ;  /* 0x000ddc00011f7983 */ /* 0x000ea80000300800 */
[----:B-1----:R-:W4:Y:S04]  /*be310*/  LDL.LU R24, [R1+0x880] ;  /* 0x0008800001187983 */ /* 0x002f280000300800 */
[----:B------:R-:W4:Y:S04]  /*be320*/  LDL.LU R25, [R1+0x884] ;  /* 0x0008840001197983 */ /* 0x000f280000300800 */
[----:B------:R-:W4:Y:S04]  /*be330*/  LDL.LU R26, [R1+0xbf0] ;  /* 0x000bf000011a7983 */ /* 0x000f280000300800 */
[----:B------:R-:W4:Y:S04]  /*be340*/  LDL.LU R27, [R1+0xbf4] ;  /* 0x000bf400011b7983 */ /* 0x000f280000300800 */
[----:B---3--:R1:W-:Y:S04]  /*be350*/  STS.128 [R2+0x200], R4 ;  /* 0x0002000402007388 */ /* 0x0083e80000000c00 */
[----:B-1----:R-:W3:Y:S04]  /*be360*/  LDL.LU R4, [R1+0x888] ;  /* 0x0008880001047983 */ /* 0x002ee80000300800 */
[----:B------:R-:W3:Y:S04]  /*be370*/  LDL.LU R5, [R1+0x88c] ;  /* 0x00088c0001057983 */ /* 0x000ee80000300800 */
[----:B------:R-:W3:Y:S04]  /*be380*/  LDL.LU R6, [R1+0xbf8] ;  /* 0x000bf80001067983 */ /* 0x000ee80000300800 */
[----:B------:R-:W3:Y:S04]  /*be390*/  LDL.LU R7, [R1+0xbfc] ;  /* 0x000bfc0001077983 */ /* 0x000ee80000300800 */
[----:B--2---:R1:W-:Y:S04]  /*be3a0*/  STS.128 [R2+0x480], R28 ;  /* 0x0004801c02007388 */ /* 0x0043e80000000c00 */
[----:B-1----:R1:W5:Y:S04]  /*be3b0*/  LDL.LU R28, [R1+0x860] ;  /* 0x00086000011c7983 */ /* 0x0023680000300800 */
[----:B------:R1:W5:Y:S04]  /*be3c0*/  LDL.LU R29, [R1+0x864] ;  /* 0x00086400011d7983 */ /* 0x0003680000300800 */
[----:B------:R1:W5:Y:S04]  /*be3d0*/  LDL.LU R30, [R1+0xa10] ;  /* 0x000a1000011e7983 */ /* 0x0003680000300800 */
[----:B----4-:R2:W-:Y:S04]  /*be3e0*/  STS.128 [R2+0x600], R24 ;  /* 0x0006001802007388 */ /* 0x0105e80000000c00 */
[----:B------:R1:W5:Y:S04]  /*be3f0*/  LDL.LU R31, [R1+0xa14] ;  /* 0x000a1400011f7983 */ /* 0x0003680000300800 */
[----:B--2---:R1:W5:Y:S04]  /*be400*/  LDL.LU R24, [R1+0x868] ;  /* 0x0008680001187983 */ /* 0x0043680000300800 */
[----:B------:R1:W5:Y:S04]  /*be410*/  LDL.LU R25, [R1+0x86c] ;  /* 0x00086c0001197983 */ /* 0x0003680000300800 */
[----:B------:R1:W5:Y:S04]  /*be420*/  LDL.LU R26, [R1+0xa18] ;  /* 0x000a1800011a7983 */ /* 0x0003680000300800 */
[----:B------:R1:W5:Y:S04]  /*be430*/  LDL.LU R27, [R1+0xa1c] ;  /* 0x000a1c00011b7983 */ /* 0x0003680000300800 */
[----:B---3--:R2:W-:Y:S04]  /*be440*/  STS.128 [R2+0x680], R4 ;  /* 0x0006800402007388 */ /* 0x0085e80000000c00 */
[----:B--2---:R1:W5:Y:S04]  /*be450*/  LDL.LU R4, [R1+0x7a0] ;  /* 0x0007a00001047983 */ /* 0x0043680000300800 */
[----:B------:R1:W5:Y:S04]  /*be460*/  LDL.LU R5, [R1+0x7a4] ;  /* 0x0007a40001057983 */ /* 0x0003680000300800 */
[----:B------:R1:W5:Y:S04]  /*be470*/  LDL.LU R6, [R1+0x790] ;  /* 0x0007900001067983 */ /* 0x0003680000300800 */
[----:B------:R1:W5:Y:S04]  /*be480*/  LDL.LU R7, [R1+0x794] ;  /* 0x0007940001077983 */ /* 0x0003680000300800 */
[----:B------:R1:W-:Y:S04]  /*be490*/  STS.128 [R2], R40 ;  /* 0x0000002802007388 */ /* 0x0003e80000000c00 */
[----:B------:R1:W-:Y:S04]  /*be4a0*/  STS.128 [R2+0x280], R36 ;  /* 0x0002802402007388 */ /* 0x0003e80000000c00 */
[----:B------:R1:W-:Y:S01]  /*be4b0*/  STS.128 [R2+0x400], R32 ;  /* 0x0004002002007388 */ /* 0x0003e20000000c00 */
[----:B------:R-:W-:-:S04]  /*be4c0*/  IADD3 R3, R252, 0x1, RZ ;  /* 0x00000001fc037810 */ /* 0x000fc80007ffe0ff */
[----:B------:R-:W-:Y:S02]  /*be4d0*/  ISETP.GE.AND P1, PT, R3, c[0x0][0x17c], PT ;  /* 0x00005f0003007a0c */ /* 0x000fe40003f26270 */
[----:B------:R-:W-:Y:S01]  /*be4e0*/  BAR.SYNC.DEFER_BLOCKING 0x0 ;  /* 0x0000000000007b1d */ /* 0x000fe20000010000 */
[C---:B------:R-:W-:Y:S02]  /*be4f0*/  LOP3.LUT R200, R0.reuse, 0x20, RZ, 0x3c, !PT ;  /* 0x0000002000c87812 */ /* 0x040fe400078e3cff */
[C---:B------:R-:W-:Y:S02]  /*be500*/  LOP3.LUT R208, R0.reuse, 0x40, RZ, 0x3c, !PT ;  /* 0x0000004000d07812 */ /* 0x040fe400078e3cff */
[----:B------:R-:W-:Y:S01]  /*be510*/  LOP3.LUT R3, R0, 0x60, RZ, 0x3c, !PT ;  /* 0x0000006000037812 */ /* 0x000fe200078e3cff */
[----:B-1----:R-:W1:Y:S04]  /*be520*/  LDS.128 R36, [R0] ;  /* 0x0000000000247984 */ /* 0x002e680000000c00 */
[----:B------:R-:W2:Y:S04]  /*be530*/  LDS.128 R32, [R0+0x800] ;  /* 0x0008000000207984 */ /* 0x000ea80000000c00 */
[----:B------:R-:W3:Y:S04]  /*be540*/  LDS.128 R40, [R200] ;  /* 0x00000000c8287984 */ /* 0x000ee80000000c00 */
[----:B-1----:R-:W-:Y:S04]  /*be550*/  STL.64 [R1+0x90], R36 ;  /* 0x0000902401007387 */ /* 0x002fe80000100a00 */
[----:B------:R-:W-:Y:S04]  /*be560*/  STL.64 [R1+0x98], R38 ;  /* 0x0000982601007387 */ /* 0x000fe80000100a00 */
[----:B------:R-:W1:Y:S04]  /*be570*/  LDS.128 R36, [R200+0x800] ;  /* 0x00080000c8247984 */ /* 0x000e680000000c00 */
[----:B--2---:R-:W-:Y:S04]  /*be580*/  STL.64 [R1+0x1c0], R32 ;  /* 0x0001c02001007387 */ /* 0x004fe80000100a00 */
[----:B------:R-:W-:Y:S04]  /*be590*/  STL.64 [R1+0x1c8], R34 ;  /* 0x0001c82201007387 */ /* 0x000fe80000100a00 */
[----:B------:R-:W2:Y:S04]  /*be5a0*/  LDS.128 R32, [R208] ;  /* 0x00000000d0207984 */ /* 0x000ea80000000c00 */
[----:B---3--:R-:W-:Y:S04]  /*be5b0*/  STL.64 [R1+0xe0], R40 ;  /* 0x0000e02801007387 */ /* 0x008fe80000100a00 */
[----:B------:R-:W-:Y:S04]  /*be5c0*/  STL.64 [R1+0xe8], R42 ;  /* 0x0000e82a01007387 */ /* 0x000fe80000100a00 */
[----:B------:R-:W3:Y:S04]  /*be5d0*/  LDS.128 R40, [R208+0x800] ;  /* 0x00080000d0287984 */ /* 0x000ee80000000c00 */
[----:B-1----:R-:W-:Y:S04]  /*be5e0*/  STL.64 [R1+0x1e0], R36 ;  /* 0x0001e02401007387 */ /* 0x002fe80000100a00 */
[----:B------:R-:W-:Y:S04]  /*be5f0*/  STL.64 [R1+0x1e8], R38 ;  /* 0x0001e82601007387 */ /* 0x000fe80000100a00 */
[----:B------:R-:W1:Y:S04]  /*be600*/  LDS.128 R36, [R3] ;  /* 0x0000000003247984 */ /* 0x000e680000000c00 */
[----:B--2---:R-:W-:Y:S04]  /*be610*/  STL.64 [R1+0x140], R32 ;  /* 0x0001402001007387 */ /* 0x004fe80000100a00 */
[----:B------:R-:W-:Y:S04]  /*be620*/  STL.64 [R1+0x148], R34 ;  /* 0x0001482201007387 */ /* 0x000fe80000100a00 */
[----:B------:R-:W2:Y:S04]  /*be630*/  LDS.128 R32, [R3+0x800] ;  /* 0x0008000003207984 */ /* 0x000ea80000000c00 */
[----:B------:R-:W-:Y:S06]  /*be640*/  BAR.SYNC.DEFER_BLOCKING 0x0 ;  /* 0x0000000000007b1d */ /* 0x000fec0000010000 */
[----:B---3--:R-:W-:Y:S04]  /*be650*/  STL.64 [R1+0x210], R40 ;  /* 0x0002102801007387 */ /* 0x008fe80000100a00 */
[----:B------:R-:W-:Y:S04]  /*be660*/  STL.64 [R1+0x218], R42 ;  /* 0x0002182a01007387 */ /* 0x000fe80000100a00 */
[----:B-1----:R1:W-:Y:S04]  /*be670*/  STL.64 [R1+0x180], R36 ;  /* 0x0001802401007387 */ /* 0x0023e80000100a00 */
[----:B------:R3:W-:Y:S04]  /*be680*/  STL.64 [R1+0x188], R38 ;  /* 0x0001882601007387 */ /* 0x0007e80000100a00 */
[----:B-----5:R-:W-:Y:S04]  /*be690*/  STS.128 [R2], R28 ;  /* 0x0000001c02007388 */ /* 0x020fe80000000c00 */
[----:B--2---:R2:W-:Y:S04]  /*be6a0*/  STL.64 [R1+0x240], R32 ;  /* 0x0002402001007387 */ /* 0x0045e80000100a00 */
[----:B------:R2:W-:Y:S04]  /*be6b0*/  STL.64 [R1+0x248], R34 ;  /* 0x0002482201007387 */ /* 0x0005e80000100a00 */
[----:B-1----:R-:W4:Y:S04]  /*be6c0*/  LDL.LU R36, [R1+0x7a8] ;  /* 0x0007a80001247983 */ /* 0x002f280000300800 */
[----:B------:R-:W4:Y:S04]  /*be6d0*/  LDL.LU R37, [R1+0x7ac] ;  /* 0x0007ac0001257983 */ /* 0x000f280000300800 */
[----:B---3--:R-:W4:Y:S04]  /*be6e0*/  LDL.LU R38, [R1+0x798] ;  /* 0x0007980001267983 */ /* 0x008f280000300800 */
[----:B------:R-:W4:Y:S04]  /*be6f0*/  LDL.LU R39, [R1+0x79c] ;  /* 0x00079c0001277983 */ /* 0x000f280000300800 */
[----:B--2---:R-:W2:Y:S04]  /*be700*/  LDL.LU R32, [R1+0x1440] ;  /* 0x0014400001207983 */ /* 0x004ea80000300800 */
[----:B------:R-:W2:Y:S04]  /*be710*/  LDL.LU R33, [R1+0x1444] ;  /* 0x0014440001217983 */ /* 0x000ea80000300800 */
[----:B------:R-:W2:Y:S04]  /*be720*/  LDL.LU R34, [R1+0x1480] ;  /* 0x0014800001227983 */ /* 0x000ea80000300800 */
[----:B------:R-:W2:Y:S04]  /*be730*/  LDL.LU R35, [R1+0x1484] ;  /* 0x0014840001237983 */ /* 0x000ea80000300800 */
[----:B------:R-:W3:Y:S04]  /*be740*/  LDL.LU R28, [R1+0x1448] ;  /* 0x00144800011c7983 */ /* 0x000ee80000300800 */
[----:B------:R-:W3:Y:S04]  /*be750*/  LDL.LU R29, [R1+0x144c] ;  /* 0x00144c00011d7983 */ /* 0x000ee80000300800 */
[----:B------:R-:W3:Y:S04]  /*be760*/  LDL.LU R30, [R1+0x1488] ;  /* 0x00148800011e7983 */ /* 0x000ee80000300800 */
[----:B------:R1:W-:Y:S04]  /*be770*/  STS.128 [R2+0x80], R24 ;  /* 0x0000801802007388 */ /* 0x0003e80000000c00 */
[----:B------:R-:W3:Y:S04]  /*be780*/  LDL.LU R31, [R1+0x148c] ;  /* 0x00148c00011f7983 */ /* 0x000ee80000300800 */
[----:B------:R1:W-:Y:S04]  /*be790*/  STS.128 [R2+0x200], R4 ;  /* 0x0002000402007388 */ /* 0x0003e80000000c00 */
[----:B-1----:R-:W2:Y:S04]  /*be7a0*/  LDL.LU R24, [R1+0x1890] ;  /* 0x0018900001187983 */ /* 0x002ea80000300800 */
[----:B------:R-:W2:Y:S04]  /*be7b0*/  LDL.LU R25, [R1+0x1894] ;  /* 0x0018940001197983 */ /* 0x000ea80000300800 */
[----:B------:R-:W2:Y:S04]  /*be7c0*/  LDL.LU R26, [R1+0x18c0] ;  /* 0x0018c000011a7983 */ /* 0x000ea80000300800 */
[----:B------:R-:W2:Y:S04]  /*be7d0*/  LDL.LU R27, [R1+0x18c4] ;  /* 0x0018c400011b7983 */ /* 0x000ea80000300800 */
[----:B------:R-:W2:Y:S04]  /*be7e0*/  LDL.LU R4, [R1+0x1898] ;  /* 0x0018980001047983 */ /* 0x000ea80000300800 */
[----:B------:R-:W4:Y:S04]  /*be7f0*/  LDL.LU R5, [R1+0x189c] ;  /* 0x00189c0001057983 */ /* 0x000f280000300800 */
[----:B------:R-:W4:Y:S04]  /*be800*/  LDL.LU R6, [R1+0x18c8] ;  /* 0x0018c80001067983 */ /* 0x000f280000300800 */
[----:B------:R-:W4:Y:S04]  /*be810*/  LDL.LU R7, [R1+0x18cc] ;  /* 0x0018cc0001077983 */ /* 0x000f280000300800 */
[----:B---3--:R1:W-:Y:S04]  /*be820*/  STS.128 [R2+0x480], R28 ;  /* 0x0004801c02007388 */ /* 0x0083e80000000c00 */
[----:B-1----:R-:W3:Y:S04]  /*be830*/  LDL.LU R28, [R1+0x1b60] ;  /* 0x001b6000011c7983 */ /* 0x002ee80000300800 */
[----:B------:R-:W3:Y:S04]  /*be840*/  LDL.LU R29, [R1+0x1b64] ;  /* 0x001b6400011d7983 */ /* 0x000ee80000300800 */
[----:B------:R-:W3:Y:S04]  /*be850*/  LDL.LU R30, [R1+0x1ba0] ;  /* 0x001ba000011e7983 */ /* 0x000ee80000300800 */
[----:B--2---:R1:W-:Y:S04]  /*be860*/  STS.128 [R2+0x600], R24 ;  /* 0x0006001802007388 */ /* 0x0043e80000000c00 */
[----:B------:R-:W3:Y:S04]  /*be870*/  LDL.LU R31, [R1+0x1ba4] ;  /* 0x001ba400011f7983 */ /* 0x000ee80000300800 */
[----:B----4-:R2:W-:Y:S04]  /*be880*/  STS.128 [R2+0x680], R4 ;  /* 0x0006800402007388 */ /* 0x0105e80000000c00 */
[----:B-1----:R-:W4:Y:S04]  /*be890*/  LDL.LU R24, [R1+0x1b68] ;  /* 0x001b680001187983 */ /* 0x002f280000300800 */
[----:B------:R-:W4:Y:S04]  /*be8a0*/  LDL.LU R25, [R1+0x1b6c] ;  /* 0x001b6c0001197983 */ /* 0x000f280000300800 */
[----:B------:R-:W4:Y:S04]  /*be8b0*/  LDL.LU R26, [R1+0x1ba8] ;  /* 0x001ba800011a7983 */ /* 0x000f280000300800 */
[----:B------:R-:W4:Y:S04]  /*be8c0*/  LDL.LU R27, [R1+0x1bac] ;  /* 0x001bac00011b7983 */ /* 0x000f280000300800 */
[----:B--2---:R-:W4:Y:S04]  /*be8d0*/  LDL.LU R4, [R1+0x1db0] ;  /* 0x001db00001047983 */ /* 0x004f280000300800 */
[----:B------:R-:W4:Y:S04]  /*be8e0*/  LDL.LU R5, [R1+0x1db4] ;  /* 0x001db40001057983 */ /* 0x000f280000300800 */
[----:B------:R-:W4:Y:S04]  /*be8f0*/  LDL.LU R6, [R1+0x2560] ;  /* 0x0025600001067983 */ /* 0x000f280000300800 */
[----:B------:R-:W4:Y:S04]  /*be900*/  LDL.LU R7, [R1+0x2564] ;  /* 0x0025640001077983 */ /* 0x000f280000300800 */
[----:B------:R-:W-:Y:S04]  /*be910*/  STS.128 [R2+0x280], R36 ;  /* 0x0002802402007388 */ /* 0x000fe80000000c00 */
[----:B------:R-:W-:Y:S04]  /*be920*/  STS.128 [R2+0x400], R32 ;  /* 0x0004002002007388 */ /* 0x000fe80000000c00 */
[----:B------:R-:W-:Y:S06]  /*be930*/  BAR.SYNC.DEFER_BLOCKING 0x0 ;  /* 0x0000000000007b1d */ /* 0x000fec0000010000 */
[----:B------:R-:W1:Y:S04]  /*be940*/  LDS.128 R36, [R0] ;  /* 0x0000000000247984 */ /* 0x000e680000000c00 */
[----:B------:R-:W1:Y:S04]  /*be950*/  LDS.128 R32, [R0+0x800] ;  /* 0x0008000000207984 */ /* 0x000e680000000c00 */
[----:B------:R-:W1:Y:S04]  /*be960*/  LDS.128 R40, [R200] ;  /* 0x00000000c8287984 */ /* 0x000e680000000c00 */
[----:B-1----:R-:W-:Y:S04]  /*be970*/  STL.64 [R1+0x50], R36 ;  /* 0x0000502401007387 */ /* 0x002fe80000100a00 */
[----:B------:R-:W-:Y:S04]  /*be980*/  STL.64 [R1+0x58], R38 ;  /* 0x0000582601007387 */ /* 0x000fe80000100a00 */
[----:B------:R-:W1:Y:S04]  /*be990*/  LDS.128 R36, [R200+0x800] ;  /* 0x00080000c8247984 */ /* 0x000e680000000c00 */
[----:B------:R-:W-:Y:S04]  /*be9a0*/  STL.64 [R1+0x160], R32 ;  /* 0x0001602001007387 */ /* 0x000fe80000100a00 */
[----:B------:R-:W-:Y:S04]  /*be9b0*/  STL.64 [R1+0x168], R34 ;  /* 0x0001682201007387 */ /* 0x000fe80000100a00 */
[----:B------:R-:W1:Y:S04]  /*be9c0*/  LDS.128 R32, [R208] ;  /* 0x00000000d0207984 */ /* 0x000e680000000c00 */
[----:B------:R-:W-:Y:S04]  /*be9d0*/  STL.64 [R1+0x80], R40 ;  /* 0x0000802801007387 */ /* 0x000fe80000100a00 */
[----:B------:R-:W-:Y:S04]  /*be9e0*/  STL.64 [R1+0x88], R42 ;  /* 0x0000882a01007387 */ /* 0x000fe80000100a00 */
[----:B------:R-:W1:Y:S04]  /*be9f0*/  LDS.128 R40, [R208+0x800] ;  /* 0x00080000d0287984 */ /* 0x000e680000000c00 */
[----:B-1----:R-:W-:Y:S04]  /*bea00*/  STL.64 [R1+0x190], R36 ;  /* 0x0001902401007387 */ /* 0x002fe80000100a00 */
[----:B------:R-:W-:Y:S04]  /*bea10*/  STL.64 [R1+0x198], R38 ;  /* 0x0001982601007387 */ /* 0x000fe80000100a00 */
[----:B------:R-:W1:Y:S04]  /*bea20*/  LDS.128 R36, [R3] ;  /* 0x0000000003247984 */ /* 0x000e680000000c00 */
[----:B------:R-:W-:Y:S04]  /*bea30*/  STL.64 [R1+0xc0], R32 ;  /* 0x0000c02001007387 */ /* 0x000fe80000100a00 */
[----:B------:R-:W-:Y:S04]  /*bea40*/  STL.64 [R1+0xc8], R34 ;  /* 0x0000c82201007387 */ /* 0x000fe80000100a00 */
[----:B------:R-:W1:Y:S04]  /*bea50*/  LDS.128 R32, [R3+0x800] ;  /* 0x0008000003207984 */ /* 0x000e680000000c00 */
[----:B------:R-:W-:Y:S06]  /*bea60*/  BAR.SYNC.DEFER_BLOCKING 0x0 ;  /* 0x0000000000007b1d */ /* 0x000fec0000010000 */
[----:B------:R-:W-:Y:S04]  /*bea70*/  STL.64 [R1+0x1d0], R40 ;  /* 0x0001d02801007387 */ /* 0x000fe80000100a00 */
[----:B------:R-:W-:Y:S04]  /*bea80*/  STL.64 [R1+0x1d8], R42 ;  /* 0x0001d82a01007387 */ /* 0x000fe80000100a00 */
[----:B-1----:R1:W-:Y:S04]  /*bea90*/  STL.64 [R1+0x100], R36 ;  /* 0x0001002401007387 */ /* 0x0023e80000100a00 */
[----:B------:R1:W-:Y:S04]  /*beaa0*/  STL.64 [R1+0x108], R38 ;  /* 0x0001082601007387 */ /* 0x0003e80000100a00 */
[----:B------:R1:W-:Y:S04]  /*beab0*/  STL.64 [R1+0x1f0], R32 ;  /* 0x0001f02001007387 */ /* 0x0003e80000100a00 */
[----:B------:R1:W-:Y:S04]  /*beac0*/  STL.64 [R1+0x1f8], R34 ;  /* 0x0001f82201007387 */ /* 0x0003e80000100a00 */
        /* <DEDUP_REMOVED lines=8> */
[----:B---3--:R1:W-:Y:S04]  /*beb50*/  STS.128 [R2], R28 ;  /* 0x0000001c02007388 */ /* 0x0083e80000000c00 */
[----:B-1----:R-:W3:Y:S04]  /*beb60*/  LDL.LU R28, [R1+0x2058] ;  /* 0x00205800011c7983 */ /* 0x002ee80000300800 */
[----:B------:R-:W3:Y:S04]  /*beb70*/  LDL.LU R29, [R1+0x205c] ;  /* 0x00205c00011d7983 */ /* 0x000ee80000300800 */
[----:B------:R-:W3:Y:S04]  /*beb80*/  LDL.LU R30, [R1+0x2388] ;  /* 0x00238800011e7983 */ /* 0x000ee80000300800 */
[----:B----4-:R1:W-:Y:S04]  /*beb90*/  STS.128 [R2+0x80], R24 ;  /* 0x0000801802007388 */ /* 0x0103e80000000c00 */
[----:B------:R-:W3:Y:S04]  /*beba0*/  LDL.LU R31, [R1+0x238c] ;  /* 0x00238c00011f7983 */ /* 0x000ee80000300800 */
[----:B------:R4:W-:Y:S04]  /*bebb0*/  STS.128 [R2+0x200], R4 ;  /* 0x0002000402007388 */ /* 0x0009e80000000c00 */
[----:B-1----:R-:W2:Y:S04]  /*bebc0*/  LDL.LU R24, [R1+0x2030] ;  /* 0x0020300001187983 */ /* 0x002ea80000300800 */
[----:B------:R-:W2:Y:S04]  /*bebd0*/  LDL.LU R25, [R1+0x2034] ;  /* 0x0020340001197983 */ /* 0x000ea80000300800 */
[----:B------:R-:W2:Y:S04]  /*bebe0*/  LDL.LU R26, [R1+0x21a0] ;  /* 0x0021a000011a7983 */ /* 0x000ea80000300800 */
[----:B------:R-:W2:Y:S04]  /*bebf0*/  LDL.LU R27, [R1+0x21a4] ;  /* 0x0021a400011b7983 */ /* 0x000ea80000300800 */
[----:B----4-:R-:W4:Y:S04]  /*bec00*/  LDL.LU R4, [R1+0x2038] ;  /* 0x0020380001047983 */ /* 0x010f280000300800 */
        /* <DEDUP_REMOVED lines=69> */
[----:B----4-:R1:W-:Y:S04]  /*bf060*/  STS.128 [R2+0x680], R4 ;  /* 0x0006800402007388 */ /* 0x0103e80000000c00 */
[----:B-1----:R-:W4:Y:S04]  /*bf070*/  LDL.LU R4, [R1+0xfa0] ;  /* 0x000fa00001047983 */ /* 0x002f280000300800 */
[----:B------:R-:W4:Y:S04]  /*bf080*/  LDL.LU R5, [R1+0xfa4] ;  /* 0x000fa40001057983 */ /* 0x000f280000300800 */
[----:B------:R-:W4:Y:S04]  /*bf090*/  LDL.LU R6, [R1+0xf90] ;  /* 0x000f900001067983 */ /* 0x000f280000300800 */
[----:B------:R-:W4:Y:S04]  /*bf0a0*/  LDL.LU R7, [R1+0xf94] ;  /* 0x000f940001077983 */ /* 0x000f280000300800 */
[----:B--2---:R-:W-:Y:S04]  /*bf0b0*/  STS.128 [R2+0x280], R36 ;  /* 0x0002802402007388 */ /* 0x004fe80000000c00 */
[----:B------:R1:W-:Y:S04]  /*bf0c0*/  STS.128 [R2+0x400], R32 ;  /* 0x0004002002007388 */ /* 0x0003e80000000c00 */
[----:B---3--:R-:W-:Y:S04]  /*bf0d0*/  STS.128 [R2+0x480], R28 ;  /* 0x0004801c02007388 */ /* 0x008fe80000000c00 */
[----:B------:R-:W-:Y:S04]  /*bf0e0*/  STS.128 [R2+0x600], R24 ;  /* 0x0006001802007388 */ /* 0x000fe80000000c00 */
[----:B------:R-:W-:Y:S01]  /*bf0f0*/  BAR.SYNC.DEFER_BLOCKING 0x0 ;  /* 0x0000000000007b1d */ /* 0x000fe20000010000 */
[----:B-1----:R-:W-:Y:S01]  /*bf100*/  IMAD.MOV.U32 R34, RZ, RZ, R16 ;  /* 0x000000ffff227224 */ /* 0x002fe200078e0010 */
[----:B------:R-:W-:Y:S01]  /*bf110*/  MOV R35, R17 ;  /* 0x0000001100237202 */ /* 0x000fe20000000f00 */
[----:B------:R-:W-:-:S02]  /*bf120*/  IMAD.MOV.U32 R32, RZ, RZ, R20 ;  /* 0x000000ffff207224 */ /* 0x000fc400078e0014 */
[----:B------:R-:W-:Y:S02]  /*bf130*/  IMAD.MOV.U32 R33, RZ, RZ, R21 ;  /* 0x000000ffff217224 */ /* 0x000fe400078e0015 */
[----:B------:R-:W-:Y:S02]  /*bf140*/  IMAD.MOV.U32 R16, RZ, RZ, R22 ;  /* 0x000000ffff107224 */ /* 0x000fe400078e0016 */
[----:B------:R-:W-:Y:S01]  /*bf150*/  IMAD.MOV.U32 R17, RZ, RZ, R23 ;  /* 0x000000ffff117224 */ /* 0x000fe200078e0017 */
[----:B------:R-:W1:Y:S04]  /*bf160*/  LDS.128 R248, [R0] ;  /* 0x0000000000f87984 */ /* 0x000e680000000c00 */
[----:B------:R-:W2:Y:S04]  /*bf170*/  LDS.128 R20, [R0+0x800] ;  /* 0x0008000000147984 */ /* 0x000ea80000000c00 */
[----:B------:R-:W3:Y:S04]  /*bf180*/  LDS.128 R28, [R200] ;  /* 0x00000000c81c7984 */ /* 0x000ee80000000c00 */
[----:B------:R-:W3:Y:S04]  /*bf190*/  LDS.128 R24, [R200+0x800] ;  /* 0x00080000c8187984 */ /* 0x000ee80000000c00 */
[----:B-1----:R-:W-:Y:S04]  /*bf1a0*/  STL [R1+0x44ac], R250 ;  /* 0x0044acfa01007387 */ /* 0x002fe80000100800 */
[----:B------:R-:W-:Y:S04]  /*bf1b0*/  STL [R1+0x44a8], R251 ;  /* 0x0044a8fb01007387 */ /* 0x000fe80000100800 */
[----:B--2---:R-:W-:Y:S04]  /*bf1c0*/  STL.64 [R1+0x60], R20 ;  /* 0x0000601401007387 */ /* 0x004fe80000100a00 */
[----:B------:R-:W-:Y:S04]  /*bf1d0*/  STL.64 [R1+0x68], R22 ;  /* 0x0000681601007387 */ /* 0x000fe80000100a00 */
[----:B------:R-:W1:Y:S04]  /*bf1e0*/  LDS.128 R20, [R208] ;  /* 0x00000000d0147984 */ /* 0x000e680000000c00 */
[----:B---3--:R-:W-:Y:S04]  /*bf1f0*/  STL.64 [R1], R28 ;  /* 0x0000001c01007387 */ /* 0x008fe80000100a00 */
[----:B------:R-:W-:Y:S04]  /*bf200*/  STL.64 [R1+0x8], R30 ;  /* 0x0000081e01007387 */ /* 0x000fe80000100a00 */
[----:B------:R-:W2:Y:S04]  /*bf210*/  LDS.128 R28, [R208+0x800] ;  /* 0x00080000d01c7984 */ /* 0x000ea80000000c00 */
[----:B------:R-:W-:Y:S04]  /*bf220*/  STL.64 [R1+0xb0], R24 ;  /* 0x0000b01801007387 */ /* 0x000fe80000100a00 */
[----:B------:R-:W-:Y:S04]  /*bf230*/  STL.64 [R1+0xb8], R26 ;  /* 0x0000b81a01007387 */ /* 0x000fe80000100a00 */
[----:B------:R-:W3:Y:S04]  /*bf240*/  LDS.128 R24, [R3] ;  /* 0x0000000003187984 */ /* 0x000ee80000000c00 */
[----:B-1----:R-:W-:Y:S04]  /*bf250*/  STL.64 [R1+0x20], R20 ;  /* 0x0000201401007387 */ /* 0x002fe80000100a00 */
[----:B------:R-:W-:Y:S04]  /*bf260*/  STL.64 [R1+0x28], R22 ;  /* 0x0000281601007387 */ /* 0x000fe80000100a00 */
[----:B------:R-:W1:Y:S04]  /*bf270*/  LDS.128 R20, [R3+0x800] ;  /* 0x0008000003147984 */ /* 0x000e680000000c00 */
[----:B------:R-:W-:Y:S06]  /*bf280*/  BAR.SYNC.DEFER_BLOCKING 0x0 ;  /* 0x0000000000007b1d */ /* 0x000fec0000010000 */
[----:B--2---:R2:W-:Y:S04]  /*bf290*/  STL.64 [R1+0xf0], R28 ;  /* 0x0000f01c01007387 */ /* 0x0045e80000100a00 */
[----:B------:R1:W-:Y:S04]  /*bf2a0*/  STL.64 [R1+0xf8], R30 ;  /* 0x0000f81e01007387 */ /* 0x0003e80000100a00 */
[----:B---3--:R3:W-:Y:S04]  /*bf2b0*/  STL.64 [R1+0x40], R24 ;  /* 0x0000401801007387 */ /* 0x0087e80000100a00 */
[----:B------:R1:W-:Y:S04]  /*bf2c0*/  STL.64 [R1+0x48], R26 ;  /* 0x0000481a01007387 */ /* 0x0003e80000100a00 */
[----:B------:R-:W-:Y:S04]  /*bf2d0*/  STS.128 [R2+0x80], R16 ;  /* 0x0000801002007388 */ /* 0x000fe80000000c00 */
[----:B-1----:R1:W-:Y:S04]  /*bf2e0*/  STL.64 [R1+0x118], R22 ;  /* 0x0001181601007387 */ /* 0x0023e80000100a00 */
[----:B--2---:R-:W2:Y:S04]  /*bf2f0*/  LDL.LU R28, [R1+0xfa8] ;  /* 0x000fa800011c7983 */ /* 0x004ea80000300800 */
[----:B------:R-:W2:Y:S04]  /*bf300*/  LDL.LU R29, [R1+0xfac] ;  /* 0x000fac00011d7983 */ /* 0x000ea80000300800 */
[----:B------:R-:W2:Y:S04]  /*bf310*/  LDL.LU R30, [R1+0xf98] ;  /* 0x000f9800011e7983 */ /* 0x000ea80000300800 */
[----:B------:R-:W2:Y:S01]  /*bf320*/  LDL.LU R31, [R1+0xf9c] ;  /* 0x000f9c00011f7983 */ /* 0x000ea20000300800 */
[----:B------:R-:W-:-:S03]  /*bf330*/  IMAD.MOV.U32 R250, RZ, RZ, R20 ;  /* 0x000000fffffa7224 */ /* 0x000fc600078e0014 */
[----:B---3--:R-:W3:Y:S01]  /*bf340*/  LDL.LU R24, [R1+0xdc0] ;  /* 0x000dc00001187983 */ /* 0x008ee20000300800 */
[----:B------:R-:W-:-:S03]  /*bf350*/  IMAD.MOV.U32 R251, RZ, RZ, R21 ;  /* 0x000000fffffb7224 */ /* 0x000fc600078e0015 */
[----:B------:R-:W3:Y:S04]  /*bf360*/  LDL.LU R25, [R1+0xdc4] ;  /* 0x000dc40001197983 */ /* 0x000ee80000300800 */
[----:B------:R-:W3:Y:S04]  /*bf370*/  LDL.LU R26, [R1+0xdb0] ;  /* 0x000db000011a7983 */ /* 0x000ee80000300800 */
[----:B------:R-:W3:Y:S04]  /*bf380*/  LDL.LU R27, [R1+0xdb4] ;  /* 0x000db400011b7983 */ /* 0x000ee80000300800 */
        /* <DEDUP_REMOVED lines=8> */
[----:B----4-:R1:W-:Y:S04]  /*bf410*/  STS.128 [R2+0x200], R4 ;  /* 0x0002000402007388 */ /* 0x0103e80000000c00 */
[----:B-1----:R-:W4:Y:S04]  /*bf420*/  LDL.LU R4, [R1+0xbe8] ;  /* 0x000be80001047983 */ /* 0x002f280000300800 */
[----:B------:R-:W4:Y:S04]  /*bf430*/  LDL.LU R5, [R1+0xbec] ;  /* 0x000bec0001057983 */ /* 0x000f280000300800 */
[----:B------:R-:W4:Y:S04]  /*bf440*/  LDL.LU R6, [R1+0xbd8] ;  /* 0x000bd80001067983 */ /* 0x000f280000300800 */
[----:B------:R-:W4:Y:S04]  /*bf450*/  LDL.LU R7, [R1+0xbdc] ;  /* 0x000bdc0001077983 */ /* 0x000f280000300800 */
[----:B------:R-:W-:Y:S04]  /*bf460*/  STS.128 [R2], R32 ;  /* 0x0000002002007388 */ /* 0x000fe80000000c00 */
[----:B--2---:R1:W-:Y:S04]  /*bf470*/  STS.128 [R2+0x480], R20 ;  /* 0x0004801402007388 */ /* 0x0043e80000000c00 */
[----:B-1----:R-:W2:Y:S04]  /*bf480*/  LDL.LU R20, [R1+0xa00] ;  /* 0x000a000001147983 */ /* 0x002ea80000300800 */
[----:B------:R-:W2:Y:S04]  /*bf490*/  LDL.LU R21, [R1+0xa04] ;  /* 0x000a040001157983 */ /* 0x000ea80000300800 */
[----:B------:R-:W2:Y:S04]  /*bf4a0*/  LDL.LU R22, [R1+0x9f0] ;  /* 0x0009f00001167983 */ /* 0x000ea80000300800 */
[----:B---3--:R1:W-:Y:S04]  /*bf4b0*/  STS.128 [R2+0x600], R16 ;  /* 0x0006001002007388 */ /* 0x0083e80000000c00 */
[----:B------:R-:W2:Y:S04]  /*bf4c0*/  LDL.LU R23, [R1+0x9f4] ;  /* 0x0009f40001177983 */ /* 0x000ea80000300800 */
[----:B-1----:R-:W3:Y:S04]  /*bf4d0*/  LDL.LU R16, [R1+0xa08] ;  /* 0x000a080001107983 */ /* 0x002ee80000300800 */
[----:B------:R-:W3:Y:S04]  /*bf4e0*/  LDL.LU R17, [R1+0xa0c] ;  /* 0x000a0c0001117983 */ /* 0x000ee80000300800 */
[----:B------:R-:W3:Y:S04]  /*bf4f0*/  LDL.LU R18, [R1+0x9f8] ;  /* 0x0009f80001127983 */ /* 0x000ee80000300800 */
[----:B------:R-:W3:Y:S04]  /*bf500*/  LDL.LU R19, [R1+0x9fc] ;  /* 0x0009fc0001137983 */ /* 0x000ee80000300800 */
[----:B----4-:R1:W-:Y:S04]  /*bf510*/  STS.128 [R2+0x680], R4 ;  /* 0x0006800402007388 */ /* 0x0103e80000000c00 */
[----:B-1----:R-:W3:Y:S04]  /*bf520*/  LDL.LU R4, [R1+0x780] ;  /* 0x0007800001047983 */ /* 0x002ee80000300800 */
[----:B------:R-:W3:Y:S04]  /*bf530*/  LDL.LU R5, [R1+0x784] ;  /* 0x0007840001057983 */ /* 0x000ee80000300800 */
[----:B------:R-:W3:Y:S04]  /*bf540*/  LDL.LU R6, [R1+0x770] ;  /* 0x0007700001067983 */ /* 0x000ee80000300800 */
[----:B------:R-:W3:Y:S04]  /*bf550*/  LDL.LU R7, [R1+0x774] ;  /* 0x0007740001077983 */ /* 0x000ee80000300800 */
        /* <DEDUP_REMOVED lines=28> */
[----:B-1----:R-:W4:Y:S04]  /*bf720*/  LDL.LU R28, [R1+0x788] ;  /* 0x00078800011c7983 */ /* 0x002f280000300800 */
[----:B------:R-:W4:Y:S04]  /*bf730*/  LDL.LU R29, [R1+0x78c] ;  /* 0x00078c00011d7983 */ /* 0x000f280000300800 */
[----:B------:R-:W4:Y:S04]  /*bf740*/  LDL.LU R30, [R1+0x778] ;  /* 0x00077800011e7983 */ /* 0x000f280000300800 */
[----:B------:R-:W4:Y:S04]  /*bf750*/  LDL.LU R31, [R1+0x77c] ;  /* 0x00077c00011f7983 */ /* 0x000f280000300800 */
[----:B------:R-:W4:Y:S04]  /*bf760*/  LDL.LU R24, [R1+0x1490] ;  /* 0x0014900001187983 */ /* 0x000f280000300800 */
[----:B------:R-:W4:Y:S04]  /*bf770*/  LDL.LU R25, [R1+0x1494] ;  /* 0x0014940001197983 */ /* 0x000f280000300800 */
[----:B--2---:R-:W2:Y:S04]  /*bf780*/  LDL.LU R26, [R1+0x14a0] ;  /* 0x0014a000011a7983 */ /* 0x004ea80000300800 */
[----:B------:R1:W-:Y:S04]  /*bf790*/  STS.128 [R2], R20 ;  /* 0x0000001402007388 */ /* 0x0003e80000000c00 */
[----:B------:R-:W2:Y:S04]  /*bf7a0*/  LDL.LU R27, [R1+0x14a4] ;  /* 0x0014a400011b7983 */ /* 0x000ea80000300800 */
        /* <DEDUP_REMOVED lines=9> */
[----:B------:R1:W-:Y:S04]  /*bf840*/  STS.128 [R2+0x200], R4 ;  /* 0x0002000402007388 */ /* 0x0003e80000000c00 */
[----:B-1----:R-:W4:Y:S04]  /*bf850*/  LDL.LU R4, [R1+0x18d8] ;  /* 0x0018d80001047983 */ /* 0x002f280000300800 */
[----:B------:R-:W4:Y:S04]  /*bf860*/  LDL.LU R5, [R1+0x18dc] ;  /* 0x0018dc0001057983 */ /* 0x000f280000300800 */
[----:B------:R-:W4:Y:S04]  /*bf870*/  LDL.LU R6, [R1+0x1908] ;  /* 0x0019080001067983 */ /* 0x000f280000300800 */
[----:B------:R-:W4:Y:S04]  /*bf880*/  LDL.LU R7, [R1+0x190c] ;  /* 0x00190c0001077983 */ /* 0x000f280000300800 */
        /* <DEDUP_REMOVED lines=51> */
[----:B--2---:R1:W-:Y:S04]  /*bfbc0*/  STS.128 [R2], R20 ;  /* 0x0000001402007388 */ /* 0x0043e80000000c00 */
        /* <DEDUP_REMOVED lines=76> */
[----:B-1----:R-:W2:Y:S04]  /*c0090*/  LDL.LU R4, [R1+0x2008] ;  /* 0x0020080001047983 */ /* 0x002ea80000300800 */
[----:B------:R-:W2:Y:S04]  /*c00a0*/  LDL.LU R5, [R1+0x200c] ;  /* 0x00200c0001057983 */ /* 0x000ea80000300800 */
[----:B------:R-:W2:Y:S04]  /*c00b0*/  LDL.LU R6, [R1+0x1ff8] ;  /* 0x001ff80001067983 */ /* 0x000ea80000300800 */
[----:B------:R-:W2:Y:S04]  /*c00c0*/  LDL.LU R7, [R1+0x1ffc] ;  /* 0x001ffc0001077983 */ /* 0x000ea80000300800 */
[----:B--2---:R1:W-:Y:S04]  /*c00d0*/  STS.128 [R2+0x680], R4 ;  /* 0x0006800402007388 */ /* 0x0043e80000000c00 */
[----:B-1----:R-:W2:Y:S04]  /*c00e0*/  LDL.LU R4, [R1+0xf80] ;  /* 0x000f800001047983 */ /* 0x002ea80000300800 */
[----:B------:R-:W2:Y:S04]  /*c00f0*/  LDL.LU R5, [R1+0xf84] ;  /* 0x000f840001057983 */ /* 0x000ea80000300800 */
[----:B------:R-:W2:Y:S04]  /*c0100*/  LDL.LU R6, [R1+0xf70] ;  /* 0x000f700001067983 */ /* 0x000ea80000300800 */
[----:B------:R-:W2:Y:S04]  /*c0110*/  LDL.LU R7, [R1+0xf74] ;  /* 0x000f740001077983 */ /* 0x000ea80000300800 */
[----:B----4-:R-:W-:Y:S04]  /*c0120*/  STS.128 [R2+0x280], R28 ;  /* 0x0002801c02007388 */ /* 0x010fe80000000c00 */
[----:B------:R1:W-:Y:S04]  /*c0130*/  STS.128 [R2+0x400], R24 ;  /* 0x0004001802007388 */ /* 0x0003e80000000c00 */
[----:B------:R-:W-:Y:S04]  /*c0140*/  STS.128 [R2+0x480], R20 ;  /* 0x0004801402007388 */ /* 0x000fe80000000c00 */
[----:B---3--:R-:W-:Y:S04]  /*c0150*/  STS.128 [R2+0x600], R16 ;  /* 0x0006001002007388 */ /* 0x008fe80000000c00 */
        /* <DEDUP_REMOVED lines=8> */
[----:B------:R-:W3:Y:S04]  /*c01e0*/  LDS.128 R12, [R0+0x800] ;  /* 0x00080000000c7984 */ /* 0x000ee80000000c00 */
[----:B------:R-:W4:Y:S04]  /*c01f0*/  LDS.128 R20, [R200] ;  /* 0x00000000c8147984 */ /* 0x000f280000000c00 */
[----:B-1----:R-:W-:Y:S04]  /*c0200*/  STL.64 [R1+0x1a0], R16 ;  /* 0x0001a01001007387 */ /* 0x002fe80000100a00 */
[----:B------:R-:W-:Y:S04]  /*c0210*/  STL.64 [R1+0x1a8], R18 ;  /* 0x0001a81201007387 */ /* 0x000fe80000100a00 */
[----:B------:R-:W1:Y:S04]  /*c0220*/  LDS.128 R16, [R200+0x800] ;  /* 0x00080000c8107984 */ /* 0x000e680000000c00 */
[----:B---3--:R-:W-:Y:S04]  /*c0230*/  STL.64 [R1+0x290], R12 ;  /* 0x0002900c01007387 */ /* 0x008fe80000100a00 */
[----:B------:R-:W-:Y:S04]  /*c0240*/  STL.64 [R1+0x298], R14 ;  /* 0x0002980e01007387 */ /* 0x000fe80000100a00 */
[----:B------:R-:W3:Y:S04]  /*c0250*/  LDS.128 R12, [R208] ;  /* 0x00000000d00c7984 */ /* 0x000ee80000000c00 */
[----:B----4-:R-:W-:Y:S04]  /*c0260*/  STL.64 [R1+0x200], R20 ;  /* 0x0002001401007387 */ /* 0x010fe80000100a00 */
[----:B------:R-:W-:Y:S04]  /*c0270*/  STL.64 [R1+0x208], R22 ;  /* 0x0002081601007387 */ /* 0x000fe80000100a00 */
[----:B------:R-:W4:Y:S04]  /*c0280*/  LDS.128 R20, [R208+0x800] ;  /* 0x00080000d0147984 */ /* 0x000f280000000c00 */
[----:B-1----:R-:W-:Y:S04]  /*c0290*/  STL.64 [R1+0x2d0], R16 ;  /* 0x0002d01001007387 */ /* 0x002fe80000100a00 */
[----:B------:R-:W-:Y:S04]  /*c02a0*/  STL.64 [R1+0x2d8], R18 ;  /* 0x0002d81201007387 */ /* 0x000fe80000100a00 */
[----:B------:R-:W1:Y:S04]  /*c02b0*/  LDS.128 R16, [R3] ;  /* 0x0000000003107984 */ /* 0x000e680000000c00 */
[----:B---3--:R-:W-:Y:S04]  /*c02c0*/  STL.64 [R1+0x230], R12 ;  /* 0x0002300c01007387 */ /* 0x008fe80000100a00 */
[----:B------:R-:W-:Y:S04]  /*c02d0*/  STL.64 [R1+0x238], R14 ;  /* 0x0002380e01007387 */ /* 0x000fe80000100a00 */
[----:B------:R-:W3:Y:S04]  /*c02e0*/  LDS.128 R12, [R3+0x800] ;  /* 0x00080000030c7984 */ /* 0x000ee80000000c00 */
[----:B------:R-:W-:Y:S06]  /*c02f0*/  BAR.SYNC.DEFER_BLOCKING 0x0 ;  /* 0x0000000000007b1d */ /* 0x000fec0000010000 */
[----:B----4-:R4:W-:Y:S04]  /*c0300*/  STL.64 [R1+0x300], R20 ;  /* 0x0003001401007387 */ /* 0x0109e80000100a00 */
[----:B------:R1:W-:Y:S04]  /*c0310*/  STL.64 [R1+0x308], R22 ;  /* 0x0003081601007387 */ /* 0x0003e80000100a00 */
[----:B-1----:R1:W-:Y:S04]  /*c0320*/  STL.64 [R1+0x260], R16 ;  /* 0x0002601001007387 */ /* 0x0023e80000100a00 */
[----:B------:R1:W-:Y:S04]  /*c0330*/  STL.64 [R1+0x268], R18 ;  /* 0x0002681201007387 */ /* 0x0003e80000100a00 */
[----:B---3--:R3:W-:Y:S04]  /*c0340*/  STL.64 [R1+0x360], R12 ;  /* 0x0003600c01007387 */ /* 0x0087e80000100a00 */
[----:B------:R1:W-:Y:S04]  /*c0350*/  STL.64 [R1+0x368], R14 ;  /* 0x0003680e01007387 */ /* 0x0003e80000100a00 */
[----:B----4-:R-:W4:Y:S04]  /*c0360*/  LDL.LU R20, [R1+0xf88] ;  /* 0x000f880001147983 */ /* 0x010f280000300800 */
[----:B------:R-:W4:Y:S04]  /*c0370*/  LDL.LU R21, [R1+0xf8c] ;  /* 0x000f8c0001157983 */ /* 0x000f280000300800 */
[----:B------:R-:W4:Y:S04]  /*c0380*/  LDL.LU R22, [R1+0xf78] ;  /* 0x000f780001167983 */ /* 0x000f280000300800 */
[----:B------:R-:W4:Y:S04]  /*c0390*/  LDL.LU R23, [R1+0xf7c] ;  /* 0x000f7c0001177983 */ /* 0x000f280000300800 */
[----:B-1----:R-:W4:Y:S04]  /*c03a0*/  LDL.LU R16, [R1+0xda0] ;  /* 0x000da00001107983 */ /* 0x002f280000300800 */
[----:B------:R-:W4:Y:S04]  /*c03b0*/  LDL.LU R17, [R1+0xda4] ;  /* 0x000da40001117983 */ /* 0x000f280000300800 */
[----:B------:R-:W4:Y:S04]  /*c03c0*/  LDL.LU R18, [R1+0xd90] ;  /* 0x000d900001127983 */ /* 0x000f280000300800 */
[----:B------:R-:W4:Y:S04]  /*c03d0*/  LDL.LU R19, [R1+0xd94] ;  /* 0x000d940001137983 */ /* 0x000f280000300800 */
[----:B---3--:R-:W3:Y:S04]  /*c03e0*/  LDL.LU R12, [R1+0xda8] ;  /* 0x000da800010c7983 */ /* 0x008ee80000300800 */
[----:B------:R-:W3:Y:S04]  /*c03f0*/  LDL.LU R13, [R1+0xdac] ;  /* 0x000dac00010d7983 */ /* 0x000ee80000300800 */
[----:B------:R-:W3:Y:S04]  /*c0400*/  LDL.LU R14, [R1+0xd98] ;  /* 0x000d9800010e7983 */ /* 0x000ee80000300800 */
[----:B------:R1:W-:Y:S04]  /*c0410*/  STS.128 [R2+0x80], R8 ;  /* 0x0000800802007388 */ /* 0x0003e80000000c00 */
[----:B------:R-:W3:Y:S04]  /*c0420*/  LDL.LU R15, [R1+0xd9c] ;  /* 0x000d9c00010f7983 */ /* 0x000ee80000300800 */
        /* <DEDUP_REMOVED lines=8> */
[----:B------:R-:W2:Y:S04]  /*c04b0*/  LDL.LU R7, [R1+0xbbc] ;  /* 0x000bbc0001077983 */ /* 0x000ea80000300800 */
[----:B------:R-:W-:Y:S04]  /*c04c0*/  STS.128 [R2], R24 ;  /* 0x0000001802007388 */ /* 0x000fe80000000c00 */
[----:B---3--:R1:W-:Y:S04]  /*c04d0*/  STS.128 [R2+0x480], R12 ;  /* 0x0004800c02007388 */ /* 0x0083e80000000c00 */
[----:B-1----:R-:W3:Y:S04]  /*c04e0*/  LDL.LU R12, [R1+0x9e0] ;  /* 0x0009e000010c7983 */ /* 0x002ee80000300800 */
[----:B------:R-:W3:Y:S04]  /*c04f0*/  LDL.LU R13, [R1+0x9e4] ;  /* 0x0009e400010d7983 */ /* 0x000ee80000300800 */
[----:B------:R-:W3:Y:S04]  /*c0500*/  LDL.LU R14, [R1+0x9d0] ;  /* 0x0009d000010e7983 */ /* 0x000ee80000300800 */
[----:B----4-:R1:W-:Y:S04]  /*c0510*/  STS.128 [R2+0x600], R8 ;  /* 0x0006000802007388 */ /* 0x0103e80000000c00 */
[----:B------:R-:W3:Y:S04]  /*c0520*/  LDL.LU R15, [R1+0x9d4] ;  /* 0x0009d400010f7983 */ /* 0x000ee80000300800 */
[----:B-1----:R-:W4:Y:S04]  /*c0530*/  LDL.LU R8, [R1+0x9e8] ;  /* 0x0009e80001087983 */ /* 0x002f280000300800 */
[----:B------:R-:W4:Y:S04]  /*c0540*/  LDL.LU R9, [R1+0x9ec] ;  /* 0x0009ec0001097983 */ /* 0x000f280000300800 */
[----:B------:R-:W4:Y:S04]  /*c0550*/  LDL.LU R10, [R1+0x9d8] ;  /* 0x0009d800010a7983 */ /* 0x000f280000300800 */
[----:B------:R-:W4:Y:S04]  /*c0560*/  LDL.LU R11, [R1+0x9dc] ;  /* 0x0009dc00010b7983 */ /* 0x000f280000300800 */
[----:B--2---:R1:W-:Y:S04]  /*c0570*/  STS.128 [R2+0x680], R4 ;  /* 0x0006800402007388 */ /* 0x0043e80000000c00 */
[----:B-1----:R-:W4:Y:S04]  /*c0580*/  LDL.LU R4, [R1+0x760] ;  /* 0x0007600001047983 */ /* 0x002f280000300800 */
        /* <DEDUP_REMOVED lines=49> */
[----:B------:R1:W-:Y:S04]  /*c08a0*/  STS.128 [R2+0x200], R4 ;  /* 0x0002000402007388 */ /* 0x0003e80000000c00 */
[----:B-1----:R-:W2:Y:S04]  /*c08b0*/  LDL.LU R4, [R1+0x1918] ;  /* 0x0019180001047983 */ /* 0x002ea80000300800 */
[----:B------:R-:W2:Y:S04]  /*c08c0*/  LDL.LU R5, [R1+0x191c] ;  /* 0x00191c0001057983 */ /* 0x000ea80000300800 */
[----:B------:R-:W2:Y:S04]  /*c08d0*/  LDL.LU R6, [R1+0x1928] ;  /* 0x0019280001067983 */ /* 0x000ea80000300800 */
[----:B------:R-:W2:Y:S04]  /*c08e0*/  LDL.LU R7, [R1+0x192c] ;  /* 0x00192c0001077983 */ /* 0x000ea80000300800 */
        /* <DEDUP_REMOVED lines=141> */
[----:B--2---:R1:W-:Y:S04]  /*c11c0*/  STS.128 [R2+0x680], R4 ;  /* 0x0006800402007388 */ /* 0x0043e80000000c00 */
[----:B------:R-:W4:Y:S04]  /*c11d0*/  LDL.LU R11, [R1+0x113c] ;  /* 0x00113c00010b7983 */ /* 0x000f280000300800 */
        /* <DEDUP_REMOVED lines=49> */
[----:B------:R1:W-:Y:S04]  /*c14f0*/  STS.128 [R2+0x200], R4 ;  /* 0x0002000402007388 */ /* 0x0003e80000000c00 */
[----:B------:R-:W4:Y:S04]  /*c1500*/  LDL.LU R11, [R1+0xb94] ;  /* 0x000b9400010b7983 */ /* 0x000f280000300800 */
        /* <DEDUP_REMOVED lines=2848> */
[----:B-1----:R-:W2:Y:S04]  /*cc710*/  LDL.LU R8, [R1+0xfe8] ;  /* 0x000fe80001087983 */ /* 0x002ea80000300800 */
[----:B------:R-:W2:Y:S04]  /*cc720*/  LDL.LU R9, [R1+0xfec] ;  /* 0x000fec0001097983 */ /* 0x000ea80000300800 */
[----:B------:R-:W2:Y:S04]  /*cc730*/  LDL.LU R10, [R1+0xfd8] ;  /* 0x000fd800010a7983 */ /* 0x000ea80000300800 */
[----:B--2---:R1:W-:Y:S04]  /*cc740*/  STS.128 [R2+0x680], R4 ;  /* 0x0006800402007388 */ /* 0x0043e80000000c00 */
[----:B------:R-:W2:Y:S04]  /*cc750*/  LDL.LU R11, [R1+0xfdc] ;  /* 0x000fdc00010b7983 */ /* 0x000ea80000300800 */
[----:B-1----:R-:W2:Y:S04]  /*cc760*/  LDL.LU R4, [R1+0xe00] ;  /* 0x000e000001047983 */ /* 0x002ea80000300800 */
[----:B------:R-:W2:Y:S04]  /*cc770*/  LDL.LU R5, [R1+0xe04] ;  /* 0x000e040001057983 */ /* 0x000ea80000300800 */
[----:B------:R-:W2:Y:S04]  /*cc780*/  LDL.LU R6, [R1+0xdf0] ;  /* 0x000df00001067983 */ /* 0x000ea80000300800 */
[----:B------:R-:W2:Y:S04]  /*cc790*/  LDL.LU R7, [R1+0xdf4] ;  /* 0x000df40001077983 */ /* 0x000ea80000300800 */
[----:B------:R-:W-:Y:S04]  /*cc7a0*/  STS.128 [R2+0x280], R20 ;  /* 0x0002801402007388 */ /* 0x000fe80000000c00 */
[----:B------:R-:W-:Y:S04]  /*cc7b0*/  STS.128 [R2+0x400], R16 ;  /* 0x0004001002007388 */ /* 0x000fe80000000c00 */
[----:B------:R-:W-:Y:S06]  /*cc7c0*/  BAR.SYNC.DEFER_BLOCKING 0x0 ;  /* 0x0000000000007b1d */ /* 0x000fec0000010000 */
[----:B------:R-:W1:Y:S04]  /*cc7d0*/  LDS.128 R244, [R0] ;  /* 0x0000000000f47984 */ /* 0x000e680000000c00 */
[----:B------:R-:W1:Y:S04]  /*cc7e0*/  LDS.128 R16, [R0+0x800] ;  /* 0x0008000000107984 */ /* 0x000e680000000c00 */
[----:B------:R-:W1:Y:S04]  /*cc7f0*/  LDS.128 R24, [R200] ;  /* 0x00000000c8187984 */ /* 0x000e680000000c00 */
[----:B------:R-:W1:Y:S04]  /*cc800*/  LDS.128 R20, [R200+0x800] ;  /* 0x00080000c8147984 */ /* 0x000e680000000c00 */
[----:B-1----:R-:W-:Y:S04]  /*cc810*/  STL [R1+0x449c], R244 ;  /* 0x00449cf401007387 */ /* 0x002fe80000100800 */
[----:B------:R-:W-:Y:S04]  /*cc820*/  STL [R1+0x4498], R245 ;  /* 0x004498f501007387 */ /* 0x000fe80000100800 */
[----:B------:R-:W-:Y:S04]  /*cc830*/  STL [R1+0x4494], R246 ;  /* 0x004494f601007387 */ /* 0x000fe80000100800 */
[----:B------:R-:W-:Y:S04]  /*cc840*/  STL [R1+0x4490], R247 ;  /* 0x004490f701007387 */ /* 0x000fe80000100800 */
[----:B------:R-:W-:Y:S04]  /*cc850*/  STL.64 [R1+0xe20], R16 ;  /* 0x000e201001007387 */ /* 0x000fe80000100a00 */
[----:B------:R-:W-:Y:S04]  /*cc860*/  STL.64 [R1+0xe28], R18 ;  /* 0x000e281201007387 */ /* 0x000fe80000100a00 */
[----:B------:R-:W1:Y:S04]  /*cc870*/  LDS.128 R16, [R208] ;  /* 0x00000000d0107984 */ /* 0x000e680000000c00 */
[----:B------:R-:W-:Y:S04]  /*cc880*/  STL.64 [R1+0x500], R24 ;  /* 0x0005001801007387 */ /* 0x000fe80000100a00 */
[----:B------:R-:W-:Y:S04]  /*cc890*/  STL.64 [R1+0x508], R26 ;  /* 0x0005081a01007387 */ /* 0x000fe80000100a00 */
[----:B------:R-:W-:Y:S04]  /*cc8a0*/  STL.64 [R1+0xfd0], R20 ;  /* 0x000fd01401007387 */ /* 0x000fe80000100a00 */
[----:B------:R-:W-:Y:S04]  /*cc8b0*/  STL.64 [R1+0xfd8], R22 ;  /* 0x000fd81601007387 */ /* 0x000fe80000100a00 */
[----:B------:R-:W1:Y:S04]  /*cc8c0*/  LDS.128 R24, [R208+0x800] ;  /* 0x00080000d0187984 */ /* 0x000e680000000c00 */
[----:B------:R-:W1:Y:S04]  /*cc8d0*/  LDS.128 R20, [R3] ;  /* 0x0000000003147984 */ /* 0x000e680000000c00 */
[----:B-1----:R-:W-:Y:S04]  /*cc8e0*/  STL.64 [R1+0x800], R16 ;  /* 0x0008001001007387 */ /* 0x002fe80000100a00 */
[----:B------:R-:W-:Y:S04]  /*cc8f0*/  STL.64 [R1+0x808], R18 ;  /* 0x0008081201007387 */ /* 0x000fe80000100a00 */
[----:B------:R-:W1:Y:S04]  /*cc900*/  LDS.128 R16, [R3+0x800] ;  /* 0x0008000003107984 */ /* 0x000e680000000c00 */
[----:B------:R-:W-:Y:S06]  /*cc910*/  BAR.SYNC.DEFER_BLOCKING 0x0 ;  /* 0x0000000000007b1d */ /* 0x000fec0000010000 */
[----:B------:R-:W-:Y:S04]  /*cc920*/  STL.64 [R1+0xfe0], R24 ;  /* 0x000fe01801007387 */ /* 0x000fe80000100a00 */
[----:B------:R-:W-:Y:S04]  /*cc930*/  STL.64 [R1+0xfe8], R26 ;  /* 0x000fe81a01007387 */ /* 0x000fe80000100a00 */
[----:B------:R1:W-:Y:S04]  /*cc940*/  STL.64 [R1+0xc30], R20 ;  /* 0x000c301401007387 */ /* 0x0003e80000100a00 */
[----:B------:R1:W-:Y:S02]  /*cc950*/  STL.64 [R1+0xc38], R22 ;  /* 0x000c381601007387 */ /* 0x0003e40000100a00 */
[----:B-1----:R-:W-:Y:S01]  /*cc960*/  MOV R247, R17 ;  /* 0x0000001100f77202 */ /* 0x002fe20000000f00 */
[----:B------:R-:W-:Y:S01]  /*cc970*/  IMAD.MOV.U32 R246, RZ, RZ, R16 ;  /* 0x000000fffff67224 */ /* 0x000fe200078e0010 */
[----:B------:R-:W-:Y:S04]  /*cc980*/  STL.64 [R1+0x1af8], R18 ;  /* 0x001af81201007387 */ /* 0x000fe80000100a00 */
[----:B------:R-:W-:Y:S04]  /*cc990*/  STL [R1+0x44a4], R247 ;  /* 0x0044a4f701007387 */ /* 0x000fe80000100800 */
[----:B------:R-:W-:Y:S04]  /*cc9a0*/  STL [R1+0x44a0], R246 ;  /* 0x0044a0f601007387 */ /* 0x000fe80000100800 */
[----:B------:R-:W4:Y:S04]  /*cc9b0*/  LDL.LU R20, [R1+0xe08] ;  /* 0x000e080001147983 */ /* 0x000f280000300800 */
[----:B------:R-:W4:Y:S04]  /*cc9c0*/  LDL.LU R21, [R1+0xe0c] ;  /* 0x000e0c0001157983 */ /* 0x000f280000300800 */
[----:B------:R-:W4:Y:S04]  /*cc9d0*/  LDL.LU R22, [R1+0xdf8] ;  /* 0x000df80001167983 */ /* 0x000f280000300800 */
[----:B------:R-:W4:Y:S04]  /*cc9e0*/  LDL.LU R23, [R1+0xdfc] ;  /* 0x000dfc0001177983 */ /* 0x000f280000300800 */
[----:B---3--:R1:W-:Y:S04]  /*cc9f0*/  STS.128 [R2], R12 ;  /* 0x0000000c02007388 */ /* 0x0083e80000000c00 */
[----:B-1----:R-:W3:Y:S04]  /*cca00*/  LDL.LU R12, [R1+0xc20] ;  /* 0x000c2000010c7983 */ /* 0x002ee80000300800 */
[----:B------:R-:W3:Y:S04]  /*cca10*/  LDL.LU R13, [R1+0xc24] ;  /* 0x000c2400010d7983 */ /* 0x000ee80000300800 */
[----:B------:R-:W3:Y:S04]  /*cca20*/  LDL.LU R14, [R1+0xc10] ;  /* 0x000c1000010e7983 */ /* 0x000ee80000300800 */
[----:B------:R-:W3:Y:S04]  /*cca30*/  LDL.LU R15, [R1+0xc14] ;  /* 0x000c1400010f7983 */ /* 0x000ee80000300800 */
[----:B--2---:R1:W-:Y:S04]  /*cca40*/  STS.128 [R2+0x200], R4 ;  /* 0x0002000402007388 */ /* 0x0043e80000000c00 */
[----:B-1----:R-:W2:Y:S04]  /*cca50*/  LDL.LU R4, [R1+0xc28] ;  /* 0x000c280001047983 */ /* 0x002ea80000300800 */
[----:B------:R-:W2:Y:S04]  /*cca60*/  LDL.LU R5, [R1+0xc2c] ;  /* 0x000c2c0001057983 */ /* 0x000ea80000300800 */
[----:B------:R-:W2:Y:S04]  /*cca70*/  LDL.LU R6, [R1+0xc18] ;  /* 0x000c180001067983 */ /* 0x000ea80000300800 */
[----:B------:R-:W2:Y:S04]  /*cca80*/  LDL.LU R7, [R1+0xc1c] ;  /* 0x000c1c0001077983 */ /* 0x000ea80000300800 */
[----:B------:R1:W-:Y:S04]  /*cca90*/  STS.128 [R2+0x80], R8 ;  /* 0x0000800802007388 */ /* 0x0003e80000000c00 */
[----:B-1----:R-:W3:Y:S04]  /*ccaa0*/  LDL.LU R8, [R1+0xa40] ;  /* 0x000a400001087983 */ /* 0x002ee80000300800 */
[----:B------:R-:W3:Y:S04]  /*ccab0*/  LDL.LU R9, [R1+0xa44] ;  /* 0x000a440001097983 */ /* 0x000ee80000300800 */
[----:B------:R-:W3:Y:S04]  /*ccac0*/  LDL.LU R10, [R1+0xa30] ;  /* 0x000a3000010a7983 */ /* 0x000ee80000300800 */
[----:B------:R-:W3:Y:S04]  /*ccad0*/  LDL.LU R11, [R1+0xa34] ;  /* 0x000a3400010b7983 */ /* 0x000ee80000300800 */
[----:B------:R-:W3:Y:S04]  /*ccae0*/  LDL.LU R16, [R1+0xa48] ;  /* 0x000a480001107983 */ /* 0x000ee80000300800 */
        /* <DEDUP_REMOVED lines=8> */
[----:B----4-:R-:W-:Y:S04]  /*ccb70*/  STS.128 [R2+0x280], R20 ;  /* 0x0002801402007388 */ /* 0x010fe80000000c00 */
[----:B---3--:R1:W-:Y:S04]  /*ccb80*/  STS.128 [R2+0x400], R12 ;  /* 0x0004000c02007388 */ /* 0x0083e80000000c00 */
[----:B------:R-:W-:Y:S04]  /*ccb90*/  STS.128 [R2+0x600], R8 ;  /* 0x0006000802007388 */ /* 0x000fe80000000c00 */
[----:B------:R3:W-:Y:S04]  /*ccba0*/  STS.128 [R2+0x680], R16 ;  /* 0x0006801002007388 */ /* 0x0007e80000000c00 */
[----:B------:R-:W-:Y:S06]  /*ccbb0*/  BAR.SYNC.DEFER_BLOCKING 0x0 ;  /* 0x0000000000007b1d */ /* 0x000fec0000010000 */
[----:B-1----:R-:W4:Y:S04]  /*ccbc0*/  LDL.LU R12, [R1+0x7e8] ;  /* 0x0007e800010c7983 */ /* 0x002f280000300800 */
[----:B------:R-:W4:Y:S04]  /*ccbd0*/  LDL.LU R13, [R1+0x7ec] ;  /* 0x0007ec00010d7983 */ /* 0x000f280000300800 */
[----:B------:R-:W4:Y:S04]  /*ccbe0*/  LDL.LU R14, [R1+0x7d8] ;  /* 0x0007d800010e7983 */ /* 0x000f280000300800 */
[----:B------:R-:W4:Y:S04]  /*ccbf0*/  LDL.LU R15, [R1+0x7dc] ;  /* 0x0007dc00010f7983 */ /* 0x000f280000300800 */
[----:B---3--:R-:W3:Y:S04]  /*ccc00*/  LDL.LU R16, [R1+0x13f0] ;  /* 0x0013f00001107983 */ /* 0x008ee80000300800 */
[----:B------:R-:W1:Y:S04]  /*ccc10*/  LDS.128 R240, [R0+0x800] ;  /* 0x0008000000f07984 */ /* 0x000e680000000c00 */
[----:B------:R-:W1:Y:S04]  /*ccc20*/  LDS.128 R8, [R0] ;  /* 0x0000000000087984 */ /* 0x000e680000000c00 */
[----:B------:R-:W3:Y:S04]  /*ccc30*/  LDL.LU R17, [R1+0x13f4] ;  /* 0x0013f40001117983 */ /* 0x000ee80000300800 */
[----:B------:R-:W3:Y:S04]  /*ccc40*/  LDL.LU R18, [R1+0x1410] ;  /* 0x0014100001127983 */ /* 0x000ee80000300800 */
[----:B------:R-:W3:Y:S04]  /*ccc50*/  LDL.LU R19, [R1+0x1414] ;  /* 0x0014140001137983 */ /* 0x000ee80000300800 */
[----:B------:R-:W-:Y:S04]  /*ccc60*/  LDS.128 R236, [R200] ;  /* 0x00000000c8ec7984 */ /* 0x000fe80000000c00 */
[----:B------:R-:W-:Y:S04]  /*ccc70*/  LDS.128 R232, [R200+0x800] ;  /* 0x00080000c8e87984 */ /* 0x000fe80000000c00 */
[----:B------:R-:W-:Y:S04]  /*ccc80*/  LDS.128 R228, [R208] ;  /* 0x00000000d0e47984 */ /* 0x000fe80000000c00 */
[----:B------:R-:W-:Y:S04]  /*ccc90*/  LDS.128 R224, [R208+0x800] ;  /* 0x00080000d0e07984 */ /* 0x000fe80000000c00 */
[----:B------:R-:W-:Y:S04]  /*ccca0*/  LDS.128 R220, [R3] ;  /* 0x0000000003dc7984 */ /* 0x000fe80000000c00 */
[----:B-1----:R-:W-:Y:S04]  /*cccb0*/  STL [R1+0x448c], R243 ;  /* 0x00448cf301007387 */ /* 0x002fe80000100800 */
[----:B------:R-:W-:Y:S04]  /*cccc0*/  STL.64 [R1+0x4f0], R8 ;  /* 0x0004f00801007387 */ /* 0x000fe80000100a00 */
[----:B------:R-:W-:Y:S04]  /*cccd0*/  STL.64 [R1+0x4f8], R10 ;  /* 0x0004f80a01007387 */ /* 0x000fe80000100a00 */
[----:B------:R-:W-:Y:S04]  /*ccce0*/  LDS.128 R8, [R3+0x800] ;  /* 0x0008000003087984 */ /* 0x000fe80000000c00 */
[----:B------:R-:W-:Y:S06]  /*cccf0*/  BAR.SYNC.DEFER_BLOCKING 0x0 ;  /* 0x0000000000007b1d */ /* 0x000fec0000010000 */
        /* <DEDUP_REMOVED lines=8> */
[----:B--2---:R1:W-:Y:S04]  /*ccd80*/  STS.128 [R2], R4 ;  /* 0x0000000402007388 */ /* 0x0043e80000000c00 */
[----:B-1----:R-:W2:Y:S04]  /*ccd90*/  LDL.LU R4, [R1+0x17d8] ;  /* 0x0017d80001047983 */ /* 0x002ea80000300800 */
[----:B------:R-:W2:Y:S04]  /*ccda0*/  LDL.LU R5, [R1+0x17dc] ;  /* 0x0017dc0001057983 */ /* 0x000ea80000300800 */
[----:B------:R-:W2:Y:S04]  /*ccdb0*/  LDL.LU R6, [R1+0x17f8] ;  /* 0x0017f80001067983 */ /* 0x000ea80000300800 */
[----:B------:R-:W2:Y:S04]  /*ccdc0*/  LDL.LU R7, [R1+0x17fc] ;  /* 0x0017fc0001077983 */ /* 0x000ea80000300800 */
[----:B----4-:R1:W-:Y:S04]  /*ccdd0*/  STS.128 [R2+0x80], R12 ;  /* 0x0000800c02007388 */ /* 0x0103e80000000c00 */
[----:B-1----:R-:W4:Y:S04]  /*ccde0*/  LDL.LU R12, [R1+0x1b00] ;  /* 0x001b0000010c7983 */ /* 0x002f280000300800 */
[----:B------:R-:W4:Y:S04]  /*ccdf0*/  LDL.LU R13, [R1+0x1b04] ;  /* 0x001b0400010d7983 */ /* 0x000f280000300800 */
[----:B------:R-:W4:Y:S04]  /*cce00*/  LDL.LU R14, [R1+0x1b20] ;  /* 0x001b2000010e7983 */ /* 0x000f280000300800 */
[----:B---3--:R1:W-:Y:S04]  /*cce10*/  STS.128 [R2+0x200], R16 ;  /* 0x0002001002007388 */ /* 0x0083e80000000c00 */
[----:B------:R-:W4:Y:S04]  /*cce20*/  LDL.LU R15, [R1+0x1b24] ;  /* 0x001b2400010f7983 */ /* 0x000f280000300800 */
        /* <DEDUP_REMOVED lines=9> */
[----:B------:R-:W2:Y:S04]  /*ccec0*/  LDL.LU R44, [R1+0x2598] ;  /* 0x00259800012c7983 */ /* 0x000ea80000300800 */
[----:B------:R-:W2:Y:S04]  /*cced0*/  LDL.LU R45, [R1+0x259c] ;  /* 0x00259c00012d7983 */ /* 0x000ea80000300800 */
[----:B------:R-:W2:Y:S04]  /*ccee0*/  LDL.LU R46, [R1+0x2588] ;  /* 0x00258800012e7983 */ /* 0x000ea80000300800 */
[----:B------:R-:W-:Y:S04]  /*ccef0*/  STS.128 [R2+0x280], R24 ;  /* 0x0002801802007388 */ /* 0x000fe80000000c00 */
[----:B------:R-:W-:Y:S04]  /*ccf00*/  STS.128 [R2+0x400], R20 ;  /* 0x0004001402007388 */ /* 0x000fe80000000c00 */
[----:B----4-:R-:W-:Y:S04]  /*ccf10*/  STS.128 [R2+0x600], R12 ;  /* 0x0006000c02007388 */ /* 0x010fe80000000c00 */
[----:B------:R-:W4:Y:S04]  /*ccf20*/  LDL.LU R47, [R1+0x258c] ;  /* 0x00258c00012f7983 */ /* 0x000f280000300800 */
[----:B------:R-:W4:Y:S04]  /*ccf30*/  LDL.LU R48, [R1+0x23b0] ;  /* 0x0023b00001307983 */ /* 0x000f280000300800 */
[----:B------:R-:W4:Y:S04]  /*ccf40*/  LDL.LU R49, [R1+0x23b4] ;  /* 0x0023b40001317983 */ /* 0x000f280000300800 */
[----:B------:R-:W4:Y:S04]  /*ccf50*/  LDL.LU R50, [R1+0x23a0] ;  /* 0x0023a00001327983 */ /* 0x000f280000300800 */
[----:B---3--:R-:W-:Y:S04]  /*ccf60*/  STS.128 [R2+0x680], R16 ;  /* 0x0006801002007388 */ /* 0x008fe80000000c00 */
[----:B------:R-:W-:Y:S06]  /*ccf70*/  BAR.SYNC.DEFER_BLOCKING 0x0 ;  /* 0x0000000000007b1d */ /* 0x000fec0000010000 */
[----:B------:R-:W3:Y:S04]  /*ccf80*/  LDL.LU R51, [R1+0x23a4] ;  /* 0x0023a40001337983 */ /* 0x000ee80000300800 */
[----:B------:R-:W3:Y:S04]  /*ccf90*/  LDL.LU R56, [R1+0x23b8] ;  /* 0x0023b80001387983 */ /* 0x000ee80000300800 */
        /* <DEDUP_REMOVED lines=8> */
[----:B------:R-:W-:Y:S04]  /*cd020*/  LDS.128 R16, [R208+0x800] ;  /* 0x00080000d0107984 */ /* 0x000fe80000000c00 */
[----:B------:R-:W-:Y:S04]  /*cd030*/  LDS.128 R28, [R3] ;  /* 0x00000000031c7984 */ /* 0x000fe80000000c00 */
[----:B------:R-:W-:Y:S04]  /*cd040*/  LDS.128 R12, [R3+0x800] ;  /* 0x00080000030c7984 */ /* 0x000fe80000000c00 */
[----:B------:R-:W-:Y:S06]  /*cd050*/  BAR.SYNC.DEFER_BLOCKING 0x0 ;  /* 0x0000000000007b1d */ /* 0x000fec0000010000 */
        /* <DEDUP_REMOVED lines=31> */
[----:B---3--:R-:W-:Y:S04]  /*cd250*/  STS.128 [R2+0x680], R48 ;  /* 0x0006803002007388 */ /* 0x008fe80000000c00 */
[----:B------:R-:W3:Y:S04]  /*cd260*/  LDL.LU R80, [R1+0x28f0] ;  /* 0x0028f00001507983 */ /* 0x000ee80000300800 */
        /* <DEDUP_REMOVED lines=52> */
[----:B---3--:R-:W-:Y:S04]  /*cd5b0*/  STS.128 [R2+0x680], R80 ;  /* 0x0006805002007388 */ /* 0x008fe80000000c00 */
[----:B------:R-:W-:Y:S06]  /*cd5c0*/  BAR.SYNC.DEFER_BLOCKING 0x0 ;  /* 0x0000000000007b1d */ /* 0x000fec0000010000 */
[----:B------:R-:W3:Y:S04]  /*cd5d0*/  LDL.LU R120, [R1+0xde8] ;  /* 0x000de80001787983 */ /* 0x000ee80000300800 */
[----:B------:R-:W3:Y:S04]  /*cd5e0*/  LDL.LU R121, [R1+0xdec] ;  /* 0x000dec0001797983 */ /* 0x000ee80000300800 */
[----:B------:R-:W3:Y:S04]  /*cd5f0*/  LDL.LU R122, [R1+0x8b8] ;  /* 0x0008b800017a7983 */ /* 0x000ee80000300800 */
[----:B------:R-:W3:Y:S04]  /*cd600*/  LDL.LU R123, [R1+0x8bc] ;  /* 0x0008bc00017b7983 */ /* 0x000ee80000300800 */
[----:B------:R-:W4:Y:S04]  /*cd610*/  LDL.LU R116, [R1+0xc00] ;  /* 0x000c000001747983 */ /* 0x000f280000300800 */
        /* <DEDUP_REMOVED lines=9> */
[----:B------:R-:W4:Y:S04]  /*cd6b0*/  LDL.LU R117, [R1+0xc04] ;  /* 0x000c040001757983 */ /* 0x000f280000300800 */
[----:B------:R-:W4:Y:S04]  /*cd6c0*/  LDL.LU R118, [R1+0x890] ;  /* 0x0008900001767983 */ /* 0x000f280000300800 */
[----:B------:R-:W4:Y:S04]  /*cd6d0*/  LDL.LU R119, [R1+0x894] ;  /* 0x0008940001777983 */ /* 0x000f280000300800 */
[----:B--2---:R1:W-:Y:S04]  /*cd6e0*/  STS.128 [R2], R4 ;  /* 0x0000000402007388 */ /* 0x0043e80000000c00 */
[----:B-1----:R-:W2:Y:S04]  /*cd6f0*/  LDL.LU R4, [R1+0xc08] ;  /* 0x000c080001047983 */ /* 0x002ea80000300800 */
[----:B------:R-:W2:Y:S04]  /*cd700*/  LDL.LU R5, [R1+0xc0c] ;  /* 0x000c0c0001057983 */ /* 0x000ea80000300800 */
[----:B------:R-:W2:Y:S04]  /*cd710*/  LDL.LU R6, [R1+0x898] ;  /* 0x0008980001067983 */ /* 0x000ea80000300800 */
[----:B------:R-:W2:Y:S04]  /*cd720*/  LDL.LU R7, [R1+0x89c] ;  /* 0x00089c0001077983 */ /* 0x000ea80000300800 */
[----:B------:R1:W-:Y:S04]  /*cd730*/  STS.128 [R2+0x80], R108 ;  /* 0x0000806c02007388 */ /* 0x0003e80000000c00 */
[----:B------:R1:W-:Y:S04]  /*cd740*/  STS.128 [R2+0x200], R112 ;  /* 0x0002007002007388 */ /* 0x0003e80000000c00 */
        /* <DEDUP_REMOVED lines=8> */
[----:B---3--:R-:W-:Y:S04]  /*cd7d0*/  STS.128 [R2+0x280], R120 ;  /* 0x0002807802007388 */ /* 0x008fe80000000c00 */
[----:B--2---:R1:W-:Y:S04]  /*cd7e0*/  STS.128 [R2+0x480], R4 ;  /* 0x0004800402007388 */ /* 0x0043e80000000c00 */
        /* <DEDUP_REMOVED lines=8> */
[----:B----4-:R-:W-:Y:S04]  /*cd870*/  STS.128 [R2+0x400], R116 ;  /* 0x0004007402007388 */ /* 0x010fe80000000c00 */
[----:B------:R-:W-:Y:S04]  /*cd880*/  STS.128 [R2+0x600], R108 ;  /* 0x0006006c02007388 */ /* 0x000fe80000000c00 */
[----:B------:R-:W-:Y:S04]  /*cd890*/  STS.128 [R2+0x680], R112 ;  /* 0x0006807002007388 */ /* 0x000fe80000000c00 */
[----:B------:R-:W4:Y:S04]  /*cd8a0*/  LDL.LU R144, [R1+0x1430] ;  /* 0x0014300001907983 */ /* 0x000f280000300800 */
[----:B------:R-:W4:Y:S04]  /*cd8b0*/  LDL.LU R145, [R1+0x1434] ;  /* 0x0014340001917983 */ /* 0x000f280000300800 */
[----:B------:R-:W-:Y:S06]  /*cd8c0*/  BAR.SYNC.DEFER_BLOCKING 0x0 ;  /* 0x0000000000007b1d */ /* 0x000fec0000010000 */
[----:B------:R-:W4:Y:S04]  /*cd8d0*/  LDL.LU R146, [R1+0x1420] ;  /* 0x0014200001927983 */ /* 0x000f280000300800 */
[----:B------:R-:W4:Y:S04]  /*cd8e0*/  LDL.LU R147, [R1+0x1424] ;  /* 0x0014240001937983 */ /* 0x000f280000300800 */
[----:B------:R-:W1:Y:S04]  /*cd8f0*/  LDS.128 R108, [R3+0x800] ;  /* 0x00080000036c7984 */ /* 0x000e680000000c00 */
[----:B------:R-:W-:Y:S04]  /*cd900*/  LDS.128 R136, [R0] ;  /* 0x0000000000887984 */ /* 0x000fe80000000c00 */
[----:B------:R-:W-:Y:S04]  /*cd910*/  LDS.128 R120, [R0+0x800] ;  /* 0x0008000000787984 */ /* 0x000fe80000000c00 */
[----:B------:R-:W-:Y:S04]  /*cd920*/  LDS.128 R132, [R200] ;  /* 0x00000000c8847984 */ /* 0x000fe80000000c00 */
[----:B------:R-:W-:Y:S04]  /*cd930*/  LDS.128 R116, [R200+0x800] ;  /* 0x00080000c8747984 */ /* 0x000fe80000000c00 */
[----:B------:R-:W-:Y:S04]  /*cd940*/  LDS.128 R124, [R208] ;  /* 0x00000000d07c7984 */ /* 0x000fe80000000c00 */
[----:B------:R-:W-:Y:S04]  /*cd950*/  LDS.128 R112, [R208+0x800] ;  /* 0x00080000d0707984 */ /* 0x000fe80000000c00 */
[----:B------:R-:W-:Y:S04]  /*cd960*/  LDS.128 R128, [R3] ;  /* 0x0000000003807984 */ /* 0x000fe80000000c00 */
[----:B------:R-:W-:Y:S06]  /*cd970*/  BAR.SYNC.DEFER_BLOCKING 0x0 ;  /* 0x0000000000007b1d */ /* 0x000fec0000010000 */
[----:B-1----:R-:W-:Y:S04]  /*cd980*/  STL [R1+0x4480], R111 ;  /* 0x0044806f01007387 */ /* 0x002fe80000100800 */
        /* <DEDUP_REMOVED lines=38> */
[----:B---3--:R-:W-:Y:S04]  /*cdbf0*/  STS.128 [R2+0x600], R140 ;  /* 0x0006008c02007388 */ /* 0x008fe80000000c00 */
[----:B----4-:R-:W-:Y:S04]  /*cdc00*/  STS.128 [R2+0x680], R144 ;  /* 0x0006809002007388 */ /* 0x010fe80000000c00 */
[----:B------:R-:W-:Y:S06]  /*cdc10*/  BAR.SYNC.DEFER_BLOCKING 0x0 ;  /* 0x0000000000007b1d */ /* 0x000fec0000010000 */
[----:B------:R-:W1:Y:S04]  /*cdc20*/  LDS.128 R148, [R3+0x800] ;  /* 0x0008000003947984 */ /* 0x000e680000000c00 */
[----:B------:R-:W3:Y:S04]  /*cdc30*/  LDS.128 R168, [R0] ;  /* 0x0000000000a87984 */ /* 0x000ee80000000c00 */
        /* <DEDUP_REMOVED lines=8> */
[----:B------:R-:W-:Y:S04]  /*cdcc0*/  STL [R1+0x4484], R151 ;  /* 0x0044849701007387 */ /* 0x000fe80000100800 */
        /* <DEDUP_REMOVED lines=12> */
[----:B------:R1:W-:Y:S04]  /*cdd90*/  STS.128 [R2+0x80], R172 ;  /* 0x000080ac02007388 */ /* 0x0003e80000000c00 */
[----:B------:R-:W2:Y:S04]  /*cdda0*/  LDL.LU R7, [R1+0x204c] ;  /* 0x00204c0001077983 */ /* 0x000ea80000300800 */
[----:B------:R1:W-:Y:S04]  /*cddb0*/  STS.128 [R2+0x200], R176 ;  /* 0x000200b002007388 */ /* 0x0003e80000000c00 */
        /* <DEDUP_REMOVED lines=8> */
[----:B----4-:R-:W-:Y:S04]  /*cde40*/  STS.128 [R2+0x280], R184 ;  /* 0x000280b802007388 */ /* 0x010fe80000000c00 */
[----:B---3--:R-:W-:Y:S04]  /*cde50*/  STS.128 [R2+0x400], R180 ;  /* 0x000400b402007388 */ /* 0x008fe80000000c00 */
[----:B--2---:R1:W-:Y:S04]  /*cde60*/  STS.128 [R2+0x480], R4 ;  /* 0x0004800402007388 */ /* 0x0043e80000000c00 */
[----:B-1----:R-:W2:Y:S04]  /*cde70*/  LDL.LU R4, [R1+0x4c0] ;  /* 0x0004c00001047983 */ /* 0x002ea80000300800 */
[----:B------:R-:W2:Y:S04]  /*cde80*/  LDL.LU R5, [R1+0x4c4] ;  /* 0x0004c40001057983 */ /* 0x000ea80000300800 */
[----:B------:R-:W2:Y:S04]  /*cde90*/  LDL.LU R6, [R1+0x490] ;  /* 0x0004900001067983 */ /* 0x000ea80000300800 */
[----:B------:R-:W2:Y:S04]  /*cdea0*/  LDL.LU R7, [R1+0x494] ;  /* 0x0004940001077983 */ /* 0x000ea80000300800 */
[----:B------:R-:W-:Y:S04]  /*cdeb0*/  STS.128 [R2+0x600], R172 ;  /* 0x000600ac02007388 */ /* 0x000fe80000000c00 */
[----:B------:R1:W-:Y:S04]  /*cdec0*/  STS.128 [R2+0x680], R176 ;  /* 0x000680b002007388 */ /* 0x0003e80000000c00 */
[----:B------:R-:W-:Y:S06]  /*cded0*/  BAR.SYNC.DEFER_BLOCKING 0x0 ;  /* 0x0000000000007b1d */ /* 0x000fec0000010000 */
[----:B-1----:R-:W3:Y:S04]  /*cdee0*/  LDL.LU R176, [R1+0x4c8] ;  /* 0x0004c80001b07983 */ /* 0x002ee80000300800 */
        /* <DEDUP_REMOVED lines=15> */
[----:B------:R-:W-:Y:S04]  /*cdfe0*/  LDS.128 R196, [R200] ;  /* 0x00000000c8c47984 */ /* 0x000fe80000000c00 */
[----:B------:R-:W-:Y:S04]  /*cdff0*/  LDS.128 R204, [R208] ;  /* 0x00000000d0cc7984 */ /* 0x000fe80000000c00 */
[----:B------:R-:W1:Y:S04]  /*ce000*/  LDS.128 R188, [R0] ;  /* 0x0000000000bc7984 */ /* 0x000e680000000c00 */
[----:B------:R-:W-:Y:S04]  /*ce010*/  LDS.128 R192, [R0+0x800] ;  /* 0x0008000000c07984 */ /* 0x000fe80000000c00 */
[----:B------:R-:W-:Y:S04]  /*ce020*/  LDS.128 R200, [R200+0x800] ;  /* 0x00080000c8c87984 */ /* 0x000fe80000000c00 */
[----:B------:R-:W-:Y:S04]  /*ce030*/  LDS.128 R208, [R208+0x800] ;  /* 0x00080000d0d07984 */ /* 0x000fe80000000c00 */
[----:B------:R-:W-:Y:S04]  /*ce040*/  LDS.128 R212, [R3] ;  /* 0x0000000003d47984 */ /* 0x000fe80000000c00 */
[----:B------:R-:W-:Y:S04]  /*ce050*/  LDS.128 R216, [R3+0x800] ;  /* 0x0008000003d87984 */ /* 0x000fe80000000c00 */
[----:B------:R-:W-:Y:S06]  /*ce060*/  BAR.SYNC.DEFER_BLOCKING 0x0 ;  /* 0x0000000000007b1d */ /* 0x000fec0000010000 */
[----:B--2---:R2:W-:Y:S04]  /*ce070*/  STS.128 [R2], R4 ;  /* 0x0000000402007388 */ /* 0x0045e80000000c00 */
[----:B--2---:R-:W2:Y:S04]  /*ce080*/  LDL.LU R4, [R1+0x2708] ;  /* 0x0027080001047983 */ /* 0x004ea80000300800 */
[----:B------:R-:W2:Y:S04]  /*ce090*/  LDL.LU R5, [R1+0x270c] ;  /* 0x00270c0001057983 */ /* 0x000ea80000300800 */
[----:B------:R-:W2:Y:S04]  /*ce0a0*/  LDL.LU R150, [R1+0x3420] ;  /* 0x0034200001967983 */ /* 0x000ea80000300800 */
[----:B------:R-:W2:Y:S04]  /*ce0b0*/  LDL.LU R6, [R1+0x2078] ;  /* 0x0020780001067983 */ /* 0x000ea80000300800 */
[----:B------:R-:W2:Y:S04]  /*ce0c0*/  LDL.LU R7, [R1+0x207c] ;  /* 0x00207c0001077983 */ /* 0x000ea80000300800 */
[----:B---3--:R-:W-:Y:S04]  /*ce0d0*/  STS.128 [R2+0x80], R176 ;  /* 0x000080b002007388 */ /* 0x008fe80000000c00 */
[----:B----4-:R3:W-:Y:S04]  /*ce0e0*/  STS.128 [R2+0x200], R172 ;  /* 0x000200ac02007388 */ /* 0x0107e80000000c00 */
[----:B---3--:R-:W3:Y:S04]  /*ce0f0*/  LDL.LU R172, [R1+0x1e20] ;  /* 0x001e200001ac7983 */ /* 0x008ee80000300800 */
[----:B------:R-:W3:Y:S04]  /*ce100*/  LDL.LU R173, [R1+0x1e24] ;  /* 0x001e240001ad7983 */ /* 0x000ee80000300800 */
[----:B------:R-:W3:Y:S04]  /*ce110*/  LDL.LU R174, [R1+0x1e10] ;  /* 0x001e100001ae7983 */ /* 0x000ee80000300800 */
[----:B------:R-:W3:Y:S04]  /*ce120*/  LDL.LU R175, [R1+0x1e14] ;  /* 0x001e140001af7983 */ /* 0x000ee80000300800 */
[----:B------:R-:W4:Y:S04]  /*ce130*/  LDL.LU R176, [R1+0x1e28] ;  /* 0x001e280001b07983 */ /* 0x000f280000300800 */
[----:B------:R1:W-:Y:S04]  /*ce140*/  STS.128 [R2+0x400], R184 ;  /* 0x000400b802007388 */ /* 0x0003e80000000c00 */
[----:B------:R-:W4:Y:S04]  /*ce150*/  LDL.LU R177, [R1+0x1e2c] ;  /* 0x001e2c0001b17983 */ /* 0x000f280000300800 */
        /* <DEDUP_REMOVED lines=12> */
[----:B------:R-:W4:Y:S04]  /*ce220*/  LDL.LU R243, [R1] ;  /* 0x0000000001f37983 */ /* 0x000f280000300800 */
[----:B------:R-:W4:Y:S04]  /*ce230*/  LDL.LU R246, [R1+0xe4] ;  /* 0x0000e40001f67983 */ /* 0x000f280000300800 */
[----:B------:R-:W4:Y:S04]  /*ce240*/  LDL.LU R245, [R1+0x84] ;  /* 0x0000840001f57983 */ /* 0x000f280000300800 */
[----:B------:R-:W4:Y:S04]  /*ce250*/  LDL.LU R151, [R1+0x3424] ;  /* 0x0034240001977983 */ /* 0x000f280000300800 */
[----:B------:R-:W4:Y:S01]  /*ce260*/  LDL.LU R111, [R1+0x342c] ;  /* 0x00342c00016f7983 */ /* 0x000f220000300800 */
[C---:B------:R-:W-:Y:S01]  /*ce270*/  ISETP.GE.AND P3, PT, R252.reuse, c[0x0][0x17c], PT ;  /* 0x00005f00fc007a0c */ /* 0x040fe20003f66270 */
[----:B------:R-:W-:-:S02]  /*ce280*/  IMAD R180, R252, c[0x0][0x198], RZ ;  /* 0x00006600fcb47a24 */ /* 0x000fc400078e02ff */
[C---:B--2---:R-:W-:Y:S01]  /*ce290*/  IMAD R3, R150.reuse, c[0x0][0x194], RZ ;  /* 0x0000650096037a24 */ /* 0x044fe200078e02ff */
[----:B------:R1:W-:Y:S01]  /*ce2a0*/  STS.128 [R2+0x480], R4 ;  /* 0x0004800402007388 */ /* 0x0003e20000000c00 */
[----:B------:R-:W-:Y:S01]  /*ce2b0*/  ISETP.GE.AND P2, PT, R150, c[0x0][0x178], PT ;  /* 0x00005e0096007a0c */ /* 0x000fe20003f46270 */
[----:B-1----:R-:W-:-:S04]  /*ce2c0*/  IMAD.MOV.U32 R5, RZ, RZ, c[0x0][0x194] ;  /* 0x00006500ff057624 */ /* 0x002fc800078e00ff */
[----:B------:R-:W-:Y:S01]  /*ce2d0*/  IMAD R4, R5, 0x80, R3 ;  /* 0x0000008005047824 */ /* 0x000fe200078e0203 */
[----:B------:R-:W-:Y:S01]  /*ce2e0*/  ISETP.LT.AND P2, PT, R252, c[0x0][0x17c], !P2 ;  /* 0x00005f00fc007a0c */ /* 0x000fe20005741270 */
[----:B---3--:R1:W-:Y:S03]  /*ce2f0*/  STS.128 [R2+0x600], R172 ;  /* 0x000600ac02007388 */ /* 0x0083e60000000c00 */
[C---:B-1----:R-:W-:Y:S02]  /*ce300*/  LEA R172, P6, R4.reuse, c[0x0][0x170], 0x2 ;  /* 0x00005c0004ac7a11 */ /* 0x042fe400078c10ff */
[C---:B------:R-:W-:Y:S02]  /*ce310*/  LEA R174, P5, R3.reuse, c[0x0][0x170], 0x2 ;  /* 0x00005c0003ae7a11 */ /* 0x040fe400078a10ff */
[----:B------:R-:W-:Y:S01]  /*ce320*/  LEA.HI.X.SX32 R173, R4, c[0x0][0x174], 0x2, P6 ;  /* 0x00005d0004ad7a11 */ /* 0x000fe200030f16ff */
[----:B----4-:R1:W-:Y:S01]  /*ce330*/  STS.128 [R2+0x680], R176 ;  /* 0x000680b002007388 */ /* 0x0103e20000000c00 */
[----:B------:R-:W-:-:S03]  /*ce340*/  LEA.HI.X.SX32 R175, R3, c[0x0][0x174], 0x2, P5 ;  /* 0x00005d0003af7a11 */ /* 0x000fc600028f16ff */
[----:B------:R-:W-:Y:S01]  /*ce350*/  BAR.SYNC.DEFER_BLOCKING 0x0 ;  /* 0x0000000000007b1d */ /* 0x000fe20000010000 */
[----:B------:R-:W-:Y:S01]  /*ce360*/  ISETP.LT.AND P4, PT, R186, c[0x0][0x178], !P3 ;  /* 0x00005e00ba007a0c */ /* 0x000fe20005f81270 */
[----:B-1----:R-:W-:-:S04]  /*ce370*/  IMAD R2, R5, 0x80, R4 ;  /* 0x0000008005027824 */ /* 0x002fc800078e0204 */
[----:B------:R-:W-:Y:S01]  /*ce380*/  IMAD R5, R5, 0x80, R2 ;  /* 0x0000008005057824 */ /* 0x000fe200078e0202 */
[----:B------:R-:W-:-:S04]  /*ce390*/  LEA R6, P6, R2, c[0x0][0x170], 0x2 ;  /* 0x00005c0002067a11 */ /* 0x000fc800078c10ff */
[----:B------:R-:W-:Y:S02]  /*ce3a0*/  LEA.HI.X.SX32 R7, R2, c[0x0][0x174], 0x2, P6 ;  /* 0x00005d0002077a11 */ /* 0x000fe400030f16ff */
[----:B------:R-:W-:Y:S01]  /*ce3b0*/  LEA R4, P6, R5, c[0x0][0x170], 0x2 ;  /* 0x00005c0005047a11 */ /* 0x000fe200078c10ff */
[----:B------:R-:W-:-:S03]  /*ce3c0*/  IMAD.WIDE R2, R180, 0x4, R174 ;  /* 0x00000004b4027825 */ /* 0x000fc600078e02ae */
[----:B------:R-:W-:Y:S01]  /*ce3d0*/  LEA.HI.X.SX32 R5, R5, c[0x0][0x174], 0x2, P6 ;  /* 0x00005d0005057a11 */ /* 0x000fe200030f16ff */
[C---:B------:R-:W-:Y:S01]  /*ce3e0*/  IMAD.WIDE R176, R180.reuse, 0x4, R172 ;  /* 0x00000004b4b07825 */ /* 0x040fe200078e02ac */
[----:B------:R1:W-:Y:S03]  /*ce3f0*/  @P2 STG.E [R2.64], R181 ;  /* 0x000000b502002986 */ /* 0x0003e6000c101904 */
[C---:B------:R-:W-:Y:S01]  /*ce400*/  IMAD.WIDE R178, R180.reuse, 0x4, R6 ;  /* 0x00000004b4b27825 */ /* 0x040fe200078e0206 */
[----:B------:R-:W-:Y:S02]  /*ce410*/  ISETP.LT.AND P5, PT, R111, c[0x0][0x178], !P3 ;  /* 0x00005e006f007a0c */ /* 0x000fe40005fa1270 */
[----:B------:R-:W-:Y:S01]  /*ce420*/  ISETP.LT.AND P3, PT, R151, c[0x0][0x178], !P3 ;  /* 0x00005e0097007a0c */ /* 0x000fe20005f61270 */
[----:B-1----:R-:W-:-:S12]  /*ce430*/  IMAD.WIDE R2, R180, 0x4, R4 ;  /* 0x00000004b4027825 */ /* 0x002fd800078e0204 */
[----:B------:R-:W-:Y:S04]  /*ce440*/  @P3 STG.E [R176.64], R182 ;  /* 0x000000b6b0003986 */ /* 0x000fe8000c101904 */
[----:B------:R-:W-:Y:S04]  /*ce450*/  @P5 STG.E [R178.64], R183 ;  /* 0x000000b7b2005986 */ /* 0x000fe8000c101904 */
[----:B------:R1:W-:Y:S04]  /*ce460*/  @P4 STG.E [R2.64], R248 ;  /* 0x000000f802004986 */ /* 0x0003e8000c101904 */
[----:B-1----:R-:W2:Y:S01]  /*ce470*/  LDL.LU R3, [R1+0x94] ;  /* 0x0000940001037983 */ /* 0x002ea20000300800 */
[----:B------:R-:W-:-:S02]  /*ce480*/  ISETP.LT.AND P3, PT, R150, c[0x0][0x178], !P1 ;  /* 0x00005e0096007a0c */ /* 0x000fc40004f61270 */
[----:B------:R-:W-:Y:S02]  /*ce490*/  ISETP.LT.AND P2, PT, R151, c[0x0][0x178], !P1 ;  /* 0x00005e0097007a0c */ /* 0x000fe40004f41270 */
[----:B------:R-:W-:Y:S02]  /*ce4a0*/  ISETP.LT.AND P5, PT, R111, c[0x0][0x178], !P1 ;  /* 0x00005e006f007a0c */ /* 0x000fe40004fa1270 */
[----:B------:R-:W-:-:S05]  /*ce4b0*/  IADD3 R176, R180, c[0x0][0x198], RZ ;  /* 0x00006600b4b07a10 */ /* 0x000fca0007ffe0ff */
[----:B------:R-:W-:-:S04]  /*ce4c0*/  IMAD.WIDE R182, R176, 0x4, R174 ;  /* 0x00000004b0b67825 */ /* 0x000fc800078e02ae */
[----:B------:R-:W-:-:S04]  /*ce4d0*/  IMAD.WIDE R180, R176, 0x4, R172 ;  /* 0x00000004b0b47825 */ /* 0x000fc800078e02ac */
[----:B------:R-:W-:Y:S01]  /*ce4e0*/  IMAD.WIDE R178, R176, 0x4, R6 ;  /* 0x00000004b0b27825 */ /* 0x000fe200078e0206 */
[----:B------:R-:W-:Y:S02]  /*ce4f0*/  ISETP.LT.AND P1, PT, R186, c[0x0][0x178], !P1 ;  /* 0x00005e00ba007a0c */ /* 0x000fe40004f21270 */
[----:B------:R-:W-:Y:S02]  /*ce500*/  IADD3 R177, R252, 0x3, RZ ;  /* 0x00000003fcb17810 */ /* 0x000fe40007ffe0ff */
[----:B------:R-:W-:Y:S02]  /*ce510*/  ISETP.LT.AND P6, PT, R150, c[0x0][0x178], !P0 ;  /* 0x00005e0096007a0c */ /* 0x000fe400047c1270 */
[----:B------:R-:W-:Y:S02]  /*ce520*/  ISETP.GE.AND P4, PT, R177, c[0x0][0x17c], PT ;  /* 0x00005f00b1007a0c */ /* 0x000fe40003f86270 */
[C---:B------:R-:W-:Y:S01]  /*ce530*/  IADD3 R2, R176.reuse, c[0x0][0x198], RZ ;  /* 0x00006600b0027a10 */ /* 0x040fe20007ffe0ff */
[----:B------:R-:W-:Y:S01]  /*ce540*/  IMAD.WIDE R176, R176, 0x4, R4 ;  /* 0x00000004b0b07825 */ /* 0x000fe200078e0204 */
[----:B--2---:R-:W-:Y:S04]  /*ce550*/  @P3 STG.E [R182.64], R3 ;  /* 0x00000003b6003986 */ /* 0x004fe8000c101904 */
[----:B------:R1:W-:Y:S04]  /*ce560*/  @P2 STG.E [R180.64], R247 ;  /* 0x000000f7b4002986 */ /* 0x0003e8000c101904 */
[----:B------:R2:W-:Y:S04]  /*ce570*/  @P5 STG.E [R178.64], R244 ;  /* 0x000000f4b2005986 */ /* 0x0005e8000c101904 */
[----:B-1----:R-:W3:Y:S04]  /*ce580*/  LDL.LU R247, [R1+0x34] ;  /* 0x0000340001f77983 */ /* 0x002ee80000300800 */
[----:B--2---:R-:W2:Y:S01]  /*ce590*/  LDL.LU R244, [R1+0x4] ;  /* 0x0000040001f47983 */ /* 0x004ea20000300800 */
[----:B------:R-:W-:-:S03]  /*ce5a0*/  IMAD.WIDE R182, R2, 0x4, R174 ;  /* 0x0000000402b67825 */ /* 0x000fc600078e02ae */
[----:B------:R-:W-:Y:S01]  /*ce5b0*/  @P1 STG.E [R176.64], R249 ;  /* 0x000000f9b0001986 */ /* 0x000fe2000c101904 */
[----:B------:R-:W-:Y:S02]  /*ce5c0*/  ISETP.LT.AND P1, PT, R151, c[0x0][0x178], !P0 ;  /* 0x00005e0097007a0c */ /* 0x000fe40004721270 */
[----:B------:R-:W-:Y:S01]  /*ce5d0*/  ISETP.LT.AND P3, PT, R111, c[0x0][0x178], !P0 ;  /* 0x00005e006f007a0c */ /* 0x000fe20004761270 */
[----:B------:R1:W-:Y:S01]  /*ce5e0*/  @P6 STG.E [R182.64], R184 ;  /* 0x000000b8b6006986 */ /* 0x0003e2000c101904 */
[----:B------:R-:W-:Y:S02]  /*ce5f0*/  ISETP.LT.AND P0, PT, R186, c[0x0][0x178], !P0 ;  /* 0x00005e00ba007a0c */ /* 0x000fe40004701270 */
[----:B------:R-:W-:Y:S02]  /*ce600*/  ISETP.LT.AND P6, PT, R150, c[0x0][0x178], !P4 ;  /* 0x00005e0096007a0c */ /* 0x000fe400067c1270 */
[----:B------:R-:W-:Y:S01]  /*ce610*/  ISETP.LT.AND P5, PT, R151, c[0x0][0x178], !P4 ;  /* 0x00005e0097007a0c */ /* 0x000fe200067a1270 */
[----:B------:R-:W-:Y:S01]  /*ce620*/  IMAD.WIDE R178, R2, 0x4, R172 ;  /* 0x0000000402b27825 */ /* 0x000fe200078e02ac */
[----:B------:R-:W-:-:S02]  /*ce630*/  IADD3 R3, R252, 0x4, RZ ;  /* 0x00000004fc037810 */ /* 0x000fc40007ffe0ff */
[C---:B-1----:R-:W-:Y:S01]  /*ce640*/  IADD3 R182, R2.reuse, c[0x0][0x198], RZ ;  /* 0x0000660002b67a10 */ /* 0x042fe20007ffe0ff */
[C---:B------:R-:W-:Y:S01]  /*ce650*/  IMAD.WIDE R176, R2.reuse, 0x4, R6 ;  /* 0x0000000402b07825 */ /* 0x040fe200078e0206 */
[----:B------:R-:W-:Y:S01]  /*ce660*/  ISETP.GE.AND P2, PT, R3, c[0x0][0x17c], PT ;  /* 0x00005f0003007a0c */ /* 0x000fe20003f46270 */
[----:B------:R1:W-:Y:S02]  /*ce670*/  @P1 STG.E [R178.64], R185 ;  /* 0x000000b9b2001986 */ /* 0x0003e4000c101904 */
[----:B------:R-:W-:Y:S02]  /*ce680*/  IMAD.WIDE R2, R2, 0x4, R4 ;  /* 0x0000000402027825 */ /* 0x000fe400078e0204 */
[----:B------:R-:W4:Y:S02]  /*ce690*/  LDL.LU R184, [R1+0xc0] ;  /* 0x0000c00001b87983 */ /* 0x000f240000300800 */
[C---:B------:R-:W-:Y:S02]  /*ce6a0*/  IMAD.WIDE R180, R182.reuse, 0x4, R174 ;  /* 0x00000004b6b47825 */ /* 0x040fe400078e02ae */
[----:B------:R1:W-:Y:S02]  /*ce6b0*/  @P3 STG.E [R176.64], R187 ;  /* 0x000000bbb0003986 */ /* 0x0003e4000c101904 */
[----:B-1----:R-:W-:-:S02]  /*ce6c0*/  IMAD.WIDE R178, R182, 0x4, R172 ;  /* 0x00000004b6b27825 */ /* 0x002fc400078e02ac */
[----:B------:R1:W-:Y:S04]  /*ce6d0*/  @P0 STG.E [R2.64], R243 ;  /* 0x000000f302000986 */ /* 0x0003e8000c101904 */
[----:B------:R1:W-:Y:S04]  /*ce6e0*/  @P6 STG.E [R180.64], R246 ;  /* 0x000000f6b4006986 */ /* 0x0003e8000c101904 */
[----:B------:R-:W4:Y:S01]  /*ce6f0*/  LDL.LU R187, [R1+0x70] ;  /* 0x0000700001bb7983 */ /* 0x000f220000300800 */
[----:B------:R-:W-:-:S03]  /*ce700*/  IMAD.WIDE R176, R182, 0x4, R4 ;  /* 0x00000004b6b07825 */ /* 0x000fc600078e0204 */
[----:B-1----:R-:W4:Y:S01]  /*ce710*/  LDL.LU R243, [R1+0x20] ;  /* 0x0000200001f37983 */ /* 0x002f220000300800 */
[----:B------:R-:W-:-:S03]  /*ce720*/  IMAD.WIDE R2, R182, 0x4, R6 ;  /* 0x00000004b6027825 */ /* 0x000fc600078e0206 */
[----:B------:R1:W-:Y:S01]  /*ce730*/  @P5 STG.E [R178.64], R245 ;  /* 0x000000f5b2005986 */ /* 0x0003e2000c101904 */
[----:B------:R-:W-:-:S03]  /*ce740*/  IADD3 R180, R182, c[0x0][0x198], RZ ;  /* 0x00006600b6b47a10 */ /* 0x000fc60007ffe0ff */
[----:B------:R-:W4:Y:S01]  /*ce750*/  LDL.LU R246, [R1+0x144] ;  /* 0x0001440001f67983 */ /* 0x000f220000300800 */
[----:B------:R-:W-:Y:S02]  /*ce760*/  ISETP.LT.AND P6, PT, R111, c[0x0][0x178], !P4 ;  /* 0x00005e006f007a0c */ /* 0x000fe400067c1270 */
[----:B------:R-:W-:Y:S01]  /*ce770*/  ISETP.LT.AND P4, PT, R186, c[0x0][0x178], !P4 ;  /* 0x00005e00ba007a0c */ /* 0x000fe20006781270 */
[----:B-1----:R-:W4:Y:S04]  /*ce780*/  LDL.LU R245, [R1+0xc4] ;  /* 0x0000c40001f57983 */ /* 0x002f280000300800 */
[----:B------:R-:W4:Y:S06]  /*ce790*/  LDL.LU R182, [R1+0x140] ;  /* 0x0001400001b67983 */ /* 0x000f2c0000300800 */
[----:B---3--:R1:W-:Y:S04]  /*ce7a0*/  @P6 STG.E [R2.64], R247 ;  /* 0x000000f702006986 */ /* 0x0083e8000c101904 */
[----:B--2---:R2:W-:Y:S04]  /*ce7b0*/  @P4 STG.E [R176.64], R244 ;  /* 0x000000f4b0004986 */ /* 0x0045e8000c101904 */
[----:B-1----:R-:W3:Y:S04]  /*ce7c0*/  LDL.LU R247, [R1+0x74] ;  /* 0x0000740001f77983 */ /* 0x002ee80000300800 */
[----:B--2---:R-:W2:Y:S01]  /*ce7d0*/  LDL.LU R244, [R1+0x24] ;  /* 0x0000240001f47983 */ /* 0x004ea20000300800 */
[----:B------:R-:W-:-:S02]  /*ce7e0*/  ISETP.LT.AND P5, PT, R150, c[0x0][0x178], !P2 ;  /* 0x00005e0096007a0c */ /* 0x000fc400057a1270 */
[----:B------:R-:W-:Y:S02]  /*ce7f0*/  ISETP.LT.AND P3, PT, R151, c[0x0][0x178], !P2 ;  /* 0x00005e0097007a0c */ /* 0x000fe40005761270 */
[----:B------:R-:W-:Y:S02]  /*ce800*/  ISETP.LT.AND P0, PT, R111, c[0x0][0x178], !P2 ;  /* 0x00005e006f007a0c */ /* 0x000fe40005701270 */
[----:B------:R-:W-:Y:S01]  /*ce810*/  IADD3 R181, R252, 0x5, RZ ;  /* 0x00000005fcb57810 */ /* 0x000fe20007ffe0ff */
[C---:B------:R-:W-:Y:S01]  /*ce820*/  IMAD.WIDE R178, R180.reuse, 0x4, R174 ;  /* 0x00000004b4b27825 */ /* 0x040fe200078e02ae */
[----:B------:R-:W2:Y:S02]  /*ce830*/  LDL.LU R249, [R1+0x180] ;  /* 0x0001800001f97983 */ /* 0x000ea40000300800 */
[----:B------:R-:W-:Y:S01]  /*ce840*/  ISETP.GE.AND P6, PT, R181, c[0x0][0x17c], PT ;  /* 0x00005f00b5007a0c */ /* 0x000fe20003fc6270 */
[----:B------:R-:W-:Y:S01]  /*ce850*/  IMAD.WIDE R176, R180, 0x4, R172 ;  /* 0x00000004b4b07825 */ /* 0x000fe200078e02ac */
[----:B------:R-:W-:Y:S01]  /*ce860*/  ISETP.LT.AND P2, PT, R186, c[0x0][0x178], !P2 ;  /* 0x00005e00ba007a0c */ /* 0x000fe20005741270 */
[----:B------:R-:W2:Y:S01]  /*ce870*/  LDL.LU R248, [R1+0x100] ;  /* 0x0001000001f87983 */ /* 0x000ea20000300800 */
[----:B------:R-:W-:Y:S01]  /*ce880*/  ISETP.LT.AND P4, PT, R150, c[0x0][0x178], !P6 ;  /* 0x00005e0096007a0c */ /* 0x000fe20007781270 */
[C---:B------:R-:W-:Y:S01]  /*ce890*/  IMAD.WIDE R2, R180.reuse, 0x4, R6 ;  /* 0x00000004b4027825 */ /* 0x040fe200078e0206 */
[----:B------:R-:W-:Y:S01]  /*ce8a0*/  IADD3 R181, R180, c[0x0][0x198], RZ ;  /* 0x00006600b4b57a10 */ /* 0x000fe20007ffe0ff */
[----:B------:R-:W2:Y:S04]  /*ce8b0*/  LDL.LU R185, [R1+0xa0] ;  /* 0x0000a00001b97983 */ /* 0x000ea80000300800 */
[----:B----4-:R1:W-:Y:S01]  /*ce8c0*/  @P5 STG.E [R178.64], R182 ;  /* 0x000000b6b2005986 */ /* 0x0103e2000c101904 */
[----:B------:R-:W-:-:S03]  /*ce8d0*/  ISETP.LT.AND P5, PT, R151, c[0x0][0x178], !P6 ;  /* 0x00005e0097007a0c */ /* 0x000fc600077a1270 */
[----:B------:R4:W-:Y:S04]  /*ce8e0*/  @P3 STG.E [R176.64], R184 ;  /* 0x000000b8b0003986 */ /* 0x0009e8000c101904 */
[----:B------:R4:W-:Y:S01]  /*ce8f0*/  @P0 STG.E [R2.64], R187 ;  /* 0x000000bb02000986 */ /* 0x0009e2000c101904 */
[----:B------:R-:W-:Y:S02]  /*ce900*/  ISETP.LT.AND P0, PT, R111, c[0x0][0x178], !P6 ;  /* 0x00005e006f007a0c */ /* 0x000fe40007701270 */
[----:B------:R-:W-:Y:S01]  /*ce910*/  ISETP.LT.AND P6, PT, R186, c[0x0][0x178], !P6 ;  /* 0x00005e00ba007a0c */ /* 0x000fe200077c1270 */
[----:B-1----:R-:W-:-:S04]  /*ce920*/  IMAD.WIDE R178, R181, 0x4, R172 ;  /* 0x00000004b5b27825 */ /* 0x002fc800078e02ac */
[----:B----4-:R-:W-:-:S04]  /*ce930*/  IMAD.WIDE R176, R181, 0x4, R174 ;  /* 0x00000004b5b07825 */ /* 0x010fc800078e02ae */
[----:B------:R-:W-:Y:S01]  /*ce940*/  IMAD.WIDE R2, R180, 0x4, R4 ;  /* 0x00000004b4027825 */ /* 0x000fe200078e0204 */
[----:B------:R-:W4:Y:S04]  /*ce950*/  LDL.LU R187, [R1+0x40] ;  /* 0x0000400001bb7983 */ /* 0x000f280000300800 */
[----:B------:R1:W-:Y:S04]  /*ce960*/  @P2 STG.E [R2.64], R243 ;  /* 0x000000f302002986 */ /* 0x0003e8000c101904 */
[----:B------:R1:W-:Y:S04]  /*ce970*/  @P4 STG.E [R176.64], R246 ;  /* 0x000000f6b0004986 */ /* 0x0003e8000c101904 */
[----:B------:R1:W-:Y:S02]  /*ce980*/  @P5 STG.E [R178.64], R245 ;  /* 0x000000f5b2005986 */ /* 0x0003e4000c101904 */
[----:B-1----:R-:W-:-:S02]  /*ce990*/  IMAD.WIDE R2, R181, 0x4, R6 ;  /* 0x00000004b5027825 */ /* 0x002fc400078e0206 */
[----:B------:R-:W4:Y:S02]  /*ce9a0*/  LDL.LU R246, [R1+0x184] ;  /* 0x0001840001f67983 */ /* 0x000f240000300800 */
[----:B------:R-:W-:Y:S02]  /*ce9b0*/  IMAD.WIDE R176, R181, 0x4, R4 ;  /* 0x00000004b5b07825 */ /* 0x000fe400078e0204 */
[----:B------:R-:W4:Y:S04]  /*ce9c0*/  LDL.LU R245, [R1+0x104] ;  /* 0x0001040001f57983 */ /* 0x000f280000300800 */
[----:B---3--:R-:W-:Y:S04]  /*ce9d0*/  @P0 STG.E [R2.64], R247 ;  /* 0x000000f702000986 */ /* 0x008fe8000c101904 */
[----:B--2---:R1:W-:Y:S04]  /*ce9e0*/  @P6 STG.E [R176.64], R244 ;  /* 0x000000f4b0006986 */ /* 0x0043e8000c101904 */
[----:B-1----:R-:W2:Y:S01]  /*ce9f0*/  LDL.LU R244, [R1+0xa4] ;  /* 0x0000a40001f47983 */ /* 0x002ea20000300800 */
[----:B------:R-:W-:-:S02]  /*cea00*/  IADD3 R182, R252, 0x6, RZ ;  /* 0x00000006fcb67810 */ /* 0x000fc40007ffe0ff */
[----:B------:R-:W-:Y:S01]  /*cea10*/  IADD3 R178, R252, 0x7, RZ ;  /* 0x00000007fcb27810 */ /* 0x000fe20007ffe0ff */
[----:B------:R-:W3:Y:S01]  /*cea20*/  LDL.LU R247, [R1+0x44] ;  /* 0x0000440001f77983 */ /* 0x000ee20000300800 */
[----:B------:R-:W-:-:S04]  /*cea30*/  ISETP.GE.AND P3, PT, R182, c[0x0][0x17c], PT ;  /* 0x00005f00b6007a0c */ /* 0x000fc80003f66270 */
[----:B------:R-:W-:Y:S02]  /*cea40*/  ISETP.LT.AND P5, PT, R150, c[0x0][0x178], !P3 ;  /* 0x00005e0096007a0c */ /* 0x000fe40005fa1270 */
[----:B------:R-:W-:Y:S02]  /*cea50*/  ISETP.LT.AND P2, PT, R151, c[0x0][0x178], !P3 ;  /* 0x00005e0097007a0c */ /* 0x000fe40005f41270 */
[----:B------:R-:W-:Y:S02]  /*cea60*/  IADD3 R180, R181, c[0x0][0x198], RZ ;  /* 0x00006600b5b47a10 */ /* 0x000fe40007ffe0ff */
[----:B------:R-:W-:Y:S02]  /*cea70*/  ISETP.LT.AND P4, PT, R111, c[0x0][0x178], !P3 ;  /* 0x00005e006f007a0c */ /* 0x000fe40005f81270 */
[----:B------:R-:W-:Y:S01]  /*cea80*/  ISETP.GE.AND P0, PT, R178, c[0x0][0x17c], PT ;  /* 0x00005f00b2007a0c */ /* 0x000fe20003f06270 */
[----:B------:R-:W-:Y:S01]  /*cea90*/  IMAD.WIDE R178, R180, 0x4, R174 ;  /* 0x00000004b4b27825 */ /* 0x000fe200078e02ae */
[----:B------:R-:W-:-:S02]  /*ceaa0*/  IADD3 R183, R252, 0xa, RZ ;  /* 0x0000000afcb77810 */ /* 0x000fc40007ffe0ff */
[----:B------:R-:W-:Y:S01]  /*ceab0*/  ISETP.LT.AND P3, PT, R186, c[0x0][0x178], !P3 ;  /* 0x00005e00ba007a0c */ /* 0x000fe20005f61270 */
[----:B------:R-:W-:Y:S01]  /*ceac0*/  IMAD.WIDE R2, R180, 0x4, R172 ;  /* 0x00000004b4027825 */ /* 0x000fe200078e02ac */
[----:B------:R-:W-:Y:S01]  /*cead0*/  ISETP.LT.AND P6, PT, R150, c[0x0][0x178], !P0 ;  /* 0x00005e0096007a0c */ /* 0x000fe200047c1270 */
[----:B------:R-:W-:Y:S01]  /*ceae0*/  @P5 STG.E [R178.64], R249 ;  /* 0x000000f9b2005986 */ /* 0x000fe2000c101904 */
[C---:B------:R-:W-:Y:S01]  /*ceaf0*/  IADD3 R181, R180.reuse, c[0x0][0x198], RZ ;  /* 0x00006600b4b57a10 */ /* 0x040fe20007ffe0ff */
[C---:B------:R-:W-:Y:S01]  /*ceb00*/  IMAD.WIDE R176, R180.reuse, 0x4, R6 ;  /* 0x00000004b4b07825 */ /* 0x040fe200078e0206 */
[----:B------:R-:W-:Y:S01]  /*ceb10*/  ISETP.GE.AND P1, PT, R183, c[0x0][0x17c], PT ;  /* 0x00005f00b7007a0c */ /* 0x000fe20003f26270 */
[----:B------:R1:W-:Y:S01]  /*ceb20*/  @P2 STG.E [R2.64], R248 ;  /* 0x000000f802002986 */ /* 0x0003e2000c101904 */
[----:B------:R-:W-:Y:S02]  /*ceb30*/  ISETP.LT.AND P5, PT, R151, c[0x0][0x178], !P0 ;  /* 0x00005e0097007a0c */ /* 0x000fe400047a1270 */
[----:B------:R-:W-:Y:S01]  /*ceb40*/  ISETP.LT.AND P2, PT, R111, c[0x0][0x178], !P0 ;  /* 0x00005e006f007a0c */ /* 0x000fe20004741270 */
[----:B------:R-:W3:Y:S04]  /*ceb50*/  LDL.LU R183, [R1+0x1c0] ;  /* 0x0001c00001b77983 */ /* 0x000ee80000300800 */
[----:B------:R-:W3:Y:S04]  /*ceb60*/  LDL.LU R184, [R1+0x160] ;  /* 0x0001600001b87983 */ /* 0x000ee80000300800 */
[----:B------:R1:W-:Y:S02]  /*ceb70*/  @P4 STG.E [R176.64], R185 ;  /* 0x000000b9b0004986 */ /* 0x0003e4000c101904 */
[----:B-1----:R-:W-:-:S02]  /*ceb80*/  IMAD.WIDE R2, R180, 0x4, R4 ;  /* 0x00000004b4027825 */ /* 0x002fc400078e0204 */
[----:B------:R-:W3:Y:S02]  /*ceb90*/  LDL.LU R243, [R1+0xd0] ;  /* 0x0000d00001f37983 */ /* 0x000ee40000300800 */
[----:B------:R-:W-:-:S04]  /*ceba0*/  IMAD.WIDE R178, R181, 0x4, R172 ;  /* 0x00000004b5b27825 */ /* 0x000fc800078e02ac */
[C---:B------:R-:W-:Y:S01]  /*cebb0*/  IMAD.WIDE R176, R181.reuse, 0x4, R174 ;  /* 0x00000004b5b07825 */ /* 0x040fe200078e02ae */
[----:B----4-:R-:W-:Y:S04]  /*cebc0*/  @P3 STG.E [R2.64], R187 ;  /* 0x000000bb02003986 */ /* 0x010fe8000c101904 */
[----:B------:R1:W-:Y:S04]  /*cebd0*/  @P6 STG.E [R176.64], R246 ;  /* 0x000000f6b0006986 */ /* 0x0003e8000c101904 */
[----:B------:R4:W-:Y:S01]  /*cebe0*/  @P5 STG.E [R178.64], R245 ;  /* 0x000000f5b2005986 */ /* 0x0009e2000c101904 */
[----:B-1----:R-:W-:-:S03]  /*cebf0*/  IMAD.WIDE R176, R181, 0x4, R6 ;  /* 0x00000004b5b07825 */ /* 0x002fc600078e0206 */
[----:B------:R-:W3:Y:S04]  /*cec00*/  LDL.LU R246, [R1+0x60] ;  /* 0x0000600001f67983 */ /* 0x000ee80000300800 */
[----:B----4-:R-:W4:Y:S04]  /*cec10*/  LDL.LU R245, [R1+0x1c4] ;  /* 0x0001c40001f57983 */ /* 0x010f280000300800 */
[----:B--2---:R1:W-:Y:S04]  /*cec20*/  @P2 STG.E [R176.64], R244 ;  /* 0x000000f4b0002986 */ /* 0x0043e8000c101904 */
[----:B-1----:R-:W2:Y:S01]  /*cec30*/  LDL.LU R244, [R1+0x164] ;  /* 0x0001640001f47983 */ /* 0x002ea20000300800 */
[----:B------:R-:W-:-:S02]  /*cec40*/  IADD3 R182, R252, 0x8, RZ ;  /* 0x00000008fcb67810 */ /* 0x000fc40007ffe0ff */
[----:B------:R-:W-:Y:S01]  /*cec50*/  ISETP.LT.AND P0, PT, R186, c[0x0][0x178], !P0 ;  /* 0x00005e00ba007a0c */ /* 0x000fe20004701270 */
[----:B------:R-:W-:Y:S01]  /*cec60*/  IMAD.WIDE R2, R181, 0x4, R4 ;  /* 0x00000004b5027825 */ /* 0x000fe200078e0204 */
[----:B------:R-:W-:Y:S01]  /*cec70*/  ISETP.GE.AND P4, PT, R182, c[0x0][0x17c], PT ;  /* 0x00005f00b6007a0c */ /* 0x000fe20003f86270 */
[----:B------:R-:W2:Y:S03]  /*cec80*/  LDL.LU R185, [R1+0xd4] ;  /* 0x0000d40001b97983 */ /* 0x000ea60000300800 */
[----:B------:R-:W-:Y:S02]  /*cec90*/  ISETP.LT.AND P6, PT, R150, c[0x0][0x178], !P4 ;  /* 0x00005e0096007a0c */ /* 0x000fe400067c1270 */
[----:B------:R-:W-:Y:S02]  /*ceca0*/  ISETP.LT.AND P3, PT, R151, c[0x0][0x178], !P4 ;  /* 0x00005e0097007a0c */ /* 0x000fe40006761270 */
[----:B------:R-:W-:-:S02]  /*cecb0*/  IADD3 R180, R181, c[0x0][0x198], RZ ;  /* 0x00006600b5b47a10 */ /* 0x000fc40007ffe0ff */
[----:B------:R-:W-:Y:S01]  /*cecc0*/  IADD3 R182, R252, 0x9, RZ ;  /* 0x00000009fcb67810 */ /* 0x000fe20007ffe0ff */
[----:B---3--:R1:W-:Y:S01]  /*cecd0*/  @P0 STG.E [R2.64], R247 ;  /* 0x000000f702000986 */ /* 0x0083e2000c101904 */
[----:B------:R-:W-:Y:S01]  /*cece0*/  ISETP.LT.AND P5, PT, R111, c[0x0][0x178], !P4 ;  /* 0x00005e006f007a0c */ /* 0x000fe200067a1270 */
[----:B------:R-:W-:Y:S01]  /*cecf0*/  IMAD.WIDE R178, R180, 0x4, R174 ;  /* 0x00000004b4b27825 */ /* 0x000fe200078e02ae */
[----:B------:R-:W-:-:S03]  /*ced00*/  ISETP.GE.AND P2, PT, R182, c[0x0][0x17c], PT ;  /* 0x00005f00b6007a0c */ /* 0x000fc60003f46270 */
[----:B------:R-:W-:Y:S01]  /*ced10*/  IMAD.WIDE R176, R180, 0x4, R172 ;  /* 0x00000004b4b07825 */ /* 0x000fe200078e02ac */
[----:B------:R-:W-:Y:S01]  /*ced20*/  ISETP.LT.AND P4, PT, R186, c[0x0][0x178], !P4 ;  /* 0x00005e00ba007a0c */ /* 0x000fe20006781270 */
[----:B-1----:R-:W3:Y:S01]  /*ced30*/  LDL.LU R247, [R1+0x64] ;  /* 0x0000640001f77983 */ /* 0x002ee20000300800 */
[----:B------:R-:W-:-:S03]  /*ced40*/  ISETP.LT.AND P0, PT, R150, c[0x0][0x178], !P2 ;  /* 0x00005e0096007a0c */ /* 0x000fc60005701270 */
[----:B------:R-:W3:Y:S01]  /*ced50*/  LDL.LU R249, [R1+0x1e0] ;  /* 0x0001e00001f97983 */ /* 0x000ee20000300800 */
[----:B------:R-:W-:-:S03]  /*ced60*/  IMAD.WIDE R2, R180, 0x4, R6 ;  /* 0x00000004b4027825 */ /* 0x000fc600078e0206 */
[----:B------:R1:W-:Y:S04]  /*ced70*/  @P6 STG.E [R178.64], R183 ;  /* 0x000000b7b2006986 */ /* 0x0003e8000c101904 */
[----:B------:R-:W3:Y:S04]  /*ced80*/  LDL.LU R248, [R1+0x190] ;  /* 0x0001900001f87983 */ /* 0x000ee80000300800 */
[----:B------:R1:W-:Y:S01]  /*ced90*/  @P3 STG.E [R176.64], R184 ;  /* 0x000000b8b0003986 */ /* 0x0003e2000c101904 */
[----:B------:R-:W-:-:S03]  /*ceda0*/  ISETP.LT.AND P3, PT, R151, c[0x0][0x178], !P2 ;  /* 0x00005e0097007a0c */ /* 0x000fc60005761270 */
[----:B------:R-:W3:Y:S01]  /*cedb0*/  LDL.LU R187, [R1+0x150] ;  /* 0x0001500001bb7983 */ /* 0x000ee20000300800 */
[C---:B-1----:R-:W-:Y:S01]  /*cedc0*/  IMAD.WIDE R178, R180.reuse, 0x4, R4 ;  /* 0x00000004b4b27825 */ /* 0x042fe200078e0204 */
[----:B------:R-:W-:Y:S02]  /*cedd0*/  IADD3 R180, R180, c[0x0][0x198], RZ ;  /* 0x00006600b4b47a10 */ /* 0x000fe40007ffe0ff */
[----:B------:R1:W-:Y:S03]  /*cede0*/  @P5 STG.E [R2.64], R243 ;  /* 0x000000f302005986 */ /* 0x0003e6000c101904 */
[----:B------:R-:W-:-:S04]  /*cedf0*/  IMAD.WIDE R176, R180, 0x4, R172 ;  /* 0x00000004b4b07825 */ /* 0x000fc800078e02ac */
[----:B-1----:R-:W-:Y:S01]  /*cee00*/  IMAD.WIDE R2, R180, 0x4, R174 ;  /* 0x00000004b4027825 */ /* 0x002fe200078e02ae */
[----:B------:R-:W3:Y:S04]  /*cee10*/  LDL.LU R243, [R1+0xb0] ;  /* 0x0000b00001f37983 */ /* 0x000ee80000300800 */
[----:B------:R1:W-:Y:S04]  /*cee20*/  @P4 STG.E [R178.64], R246 ;  /* 0x000000f6b2004986 */ /* 0x0003e8000c101904 */
[----:B----4-:R4:W-:Y:S04]  /*cee30*/  @P0 STG.E [R2.64], R245 ;  /* 0x000000f502000986 */ /* 0x0109e8000c101904 */
[----:B-1----:R-:W3:Y:S04]  /*cee40*/  LDL.LU R246, [R1+0x1e4] ;  /* 0x0001e40001f67983 */ /* 0x002ee80000300800 */
[----:B----4-:R-:W4:Y:S04]  /*cee50*/  LDL.LU R245, [R1+0x194] ;  /* 0x0001940001f57983 */ /* 0x010f280000300800 */
[----:B--2---:R1:W-:Y:S04]  /*cee60*/  @P3 STG.E [R176.64], R244 ;  /* 0x000000f4b0003986 */ /* 0x0043e8000c101904 */
[----:B-1----:R-:W2:Y:S01]  /*cee70*/  LDL.LU R244, [R1+0x154] ;  /* 0x0001540001f47983 */ /* 0x002ea20000300800 */
[----:B------:R-:W-:-:S02]  /*cee80*/  ISETP.LT.AND P6, PT, R111, c[0x0][0x178], !P2 ;  /* 0x00005e006f007a0c */ /* 0x000fc400057c1270 */
[----:B------:R-:W-:Y:S02]  /*cee90*/  ISETP.LT.AND P2, PT, R186, c[0x0][0x178], !P2 ;  /* 0x00005e00ba007a0c */ /* 0x000fe40005741270 */
[----:B------:R-:W-:Y:S01]  /*ceea0*/  ISETP.LT.AND P5, PT, R150, c[0x0][0x178], !P1 ;  /* 0x00005e0096007a0c */ /* 0x000fe20004fa1270 */
[----:B------:R-:W-:Y:S01]  /*ceeb0*/  IMAD.WIDE R2, R180, 0x4, R6 ;  /* 0x00000004b4027825 */ /* 0x000fe200078e0206 */
[----:B------:R-:W-:Y:S02]  /*ceec0*/  ISETP.LT.AND P4, PT, R151, c[0x0][0x178], !P1 ;  /* 0x00005e0097007a0c */ /* 0x000fe40004f81270 */
[----:B------:R-:W-:Y:S01]  /*ceed0*/  IADD3 R178, R252, 0xb, RZ ;  /* 0x0000000bfcb27810 */ /* 0x000fe20007ffe0ff */
[C---:B------:R-:W-:Y:S01]  /*ceee0*/  IMAD.WIDE R176, R180.reuse, 0x4, R4 ;  /* 0x00000004b4b07825 */ /* 0x040fe200078e0204 */
[----:B------:R-:W-:Y:S02]  /*ceef0*/  IADD3 R182, R180, c[0x0][0x198], RZ ;  /* 0x00006600b4b67a10 */ /* 0x000fe40007ffe0ff */
[----:B------:R-:W-:Y:S01]  /*cef00*/  ISETP.LT.AND P3, PT, R111, c[0x0][0x178], !P1 ;  /* 0x00005e006f007a0c */ /* 0x000fe20004f61270 */
[----:B------:R1:W-:Y:S01]  /*cef10*/  @P6 STG.E [R2.64], R185 ;  /* 0x000000b902006986 */ /* 0x0003e2000c101904 */
[----:B------:R-:W-:Y:S01]  /*cef20*/  ISETP.GE.AND P0, PT, R178, c[0x0][0x17c], PT ;  /* 0x00005f00b2007a0c */ /* 0x000fe20003f06270 */
[----:B------:R-:W-:-:S02]  /*cef30*/  IMAD.WIDE R178, R182, 0x4, R174 ;  /* 0x00000004b6b27825 */ /* 0x000fc400078e02ae */
[----:B---3--:R3:W-:Y:S01]  /*cef40*/  @P2 STG.E [R176.64], R247 ;  /* 0x000000f7b0002986 */ /* 0x0087e2000c101904 */
[----:B------:R-:W-:Y:S01]  /*cef50*/  ISETP.LT.AND P2, PT, R186, c[0x0][0x178], !P1 ;  /* 0x00005e00ba007a0c */ /* 0x000fe20004f41270 */
[----:B------:R-:W-:Y:S01]  /*cef60*/  IMAD.WIDE R180, R182, 0x4, R172 ;  /* 0x00000004b6b47825 */ /* 0x000fe200078e02ac */
[----:B------:R-:W-:Y:S01]  /*cef70*/  ISETP.LT.AND P6, PT, R150, c[0x0][0x178], !P0 ;  /* 0x00005e0096007a0c */ /* 0x000fe200047c1270 */
[----:B------:R3:W-:Y:S02]  /*cef80*/  @P5 STG.E [R178.64], R249 ;  /* 0x000000f9b2005986 */ /* 0x0007e4000c101904 */
[----:B-1----:R-:W-:Y:S02]  /*cef90*/  IMAD.WIDE R2, R182, 0x4, R6 ;  /* 0x00000004b6027825 */ /* 0x002fe400078e0206 */
[----:B------:R-:W-:Y:S01]  /*cefa0*/  @P4 STG.E [R180.64], R248 ;  /* 0x000000f8b4004986 */ /* 0x000fe2000c101904 */
[----:B------:R-:W-:-:S03]  /*cefb0*/  ISETP.LT.AND P4, PT, R151, c[0x0][0x178], !P0 ;  /* 0x00005e0097007a0c */ /* 0x000fc60004781270 */
[----:B---3--:R-:W3:Y:S01]  /*cefc0*/  LDL.LU R247, [R1+0xb4] ;  /* 0x0000b40001f77983 */ /* 0x008ee20000300800 */
[----:B------:R-:W-:-:S03]  /*cefd0*/  ISETP.LT.AND P5, PT, R111, c[0x0][0x178], !P0 ;  /* 0x00005e006f007a0c */ /* 0x000fc600047a1270 */
[----:B------:R-:W3:Y:S01]  /*cefe0*/  LDL.LU R184, [R1+0x210] ;  /* 0x0002100001b87983 */ /* 0x000ee20000300800 */
[----:B------:R-:W-:-:S03]  /*ceff0*/  IADD3 R176, R252, 0xd, RZ ;  /* 0x0000000dfcb07810 */ /* 0x000fc60007ffe0ff */
[----:B------:R-:W3:Y:S01]  /*cf000*/  LDL.LU R185, [R1+0x1d0] ;  /* 0x0001d00001b97983 */ /* 0x000ee20000300800 */
[----:B------:R-:W-:-:S03]  /*cf010*/  IADD3 R183, R182, c[0x0][0x198], RZ ;  /* 0x00006600b6b77a10 */ /* 0x000fc60007ffe0ff */
[----:B------:R1:W-:Y:S01]  /*cf020*/  @P3 STG.E [R2.64], R187 ;  /* 0x000000bb02003986 */ /* 0x0003e2000c101904 */
[----:B------:R-:W-:Y:S02]  /*cf030*/  IADD3 R178, R252, 0xc, RZ ;  /* 0x0000000cfcb27810 */ /* 0x000fe40007ffe0ff */
[----:B------:R-:W-:Y:S01]  /*cf040*/  ISETP.GE.AND P1, PT, R176, c[0x0][0x17c], PT ;  /* 0x00005f00b0007a0c */ /* 0x000fe20003f26270 */
[----:B------:R-:W-:Y:S01]  /*cf050*/  IMAD.WIDE R176, R183, 0x4, R174 ;  /* 0x00000004b7b07825 */ /* 0x000fe200078e02ae */
[----:B------:R-:W-:-:S03]  /*cf060*/  ISETP.GE.AND P3, PT, R178, c[0x0][0x17c], PT ;  /* 0x00005f00b2007a0c */ /* 0x000fc60003f66270 */
[----:B-1----:R-:W-:Y:S01]  /*cf070*/  IMAD.WIDE R2, R182, 0x4, R4 ;  /* 0x00000004b6027825 */ /* 0x002fe200078e0204 */
[----:B------:R-:W3:Y:S03]  /*cf080*/  LDL.LU R187, [R1+0x170] ;  /* 0x0001700001bb7983 */ /* 0x000ee60000300800 */
[C---:B------:R-:W-:Y:S01]  /*cf090*/  IMAD.WIDE R178, R183.reuse, 0x4, R172 ;  /* 0x00000004b7b27825 */ /* 0x040fe200078e02ac */
[----:B------:R1:W-:Y:S03]  /*cf0a0*/  @P2 STG.E [R2.64], R243 ;  /* 0x000000f302002986 */ /* 0x0003e6000c101904 */
[----:B------:R-:W-:Y:S01]  /*cf0b0*/  IMAD.WIDE R180, R183, 0x4, R6 ;  /* 0x00000004b7b47825 */ /* 0x000fe200078e0206 */
[----:B-1----:R-:W3:Y:S04]  /*cf0c0*/  LDL.LU R243, [R1+0xf0] ;  /* 0x0000f00001f37983 */ /* 0x002ee80000300800 */
        /* <DEDUP_REMOVED lines=8> */
[----:B------:R-:W-:Y:S02]  /*cf150*/  ISETP.LT.AND P5, PT, R151, c[0x0][0x178], !P3 ;  /* 0x00005e0097007a0c */ /* 0x000fe40005fa1270 */
[C---:B------:R-:W-:Y:S01]  /*cf160*/  IADD3 R181, R183.reuse, c[0x0][0x198], RZ ;  /* 0x00006600b7b57a10 */ /* 0x040fe20007ffe0ff */
[----:B------:R-:W-:Y:S01]  /*cf170*/  IMAD.WIDE R178, R183, 0x4, R4 ;  /* 0x00000004b7b27825 */ /* 0x000fe200078e0204 */
[----:B------:R-:W-:Y:S02]  /*cf180*/  ISETP.LT.AND P2, PT, R186, c[0x0][0x178], !P3 ;  /* 0x00005e00ba007a0c */ /* 0x000fe40005f41270 */
[----:B------:R-:W-:Y:S01]  /*cf190*/  ISETP.LT.AND P3, PT, R111, c[0x0][0x178], !P3 ;  /* 0x00005e006f007a0c */ /* 0x000fe20005f61270 */
[----:B------:R-:W-:Y:S01]  /*cf1a0*/  IMAD.WIDE R2, R181, 0x4, R174 ;  /* 0x00000004b5027825 */ /* 0x000fe200078e02ae */
[----:B------:R-:W-:-:S03]  /*cf1b0*/  IADD3 R180, R252, 0xe, RZ ;  /* 0x0000000efcb47810 */ /* 0x000fc60007ffe0ff */
[----:B------:R-:W-:Y:S01]  /*cf1c0*/  IMAD.WIDE R176, R181, 0x4, R172 ;  /* 0x00000004b5b07825 */ /* 0x000fe200078e02ac */
[----:B------:R-:W-:Y:S01]  /*cf1d0*/  ISETP.LT.AND P6, PT, R150, c[0x0][0x178], !P1 ;  /* 0x00005e0096007a0c */ /* 0x000fe20004fc1270 */
[----:B---3--:R1:W-:Y:S01]  /*cf1e0*/  @P0 STG.E [R178.64], R247 ;  /* 0x000000f7b2000986 */ /* 0x0083e2000c101904 */
[----:B------:R-:W-:-:S03]  /*cf1f0*/  ISETP.GE.AND P0, PT, R180, c[0x0][0x17c], PT ;  /* 0x00005f00b4007a0c */ /* 0x000fc60003f06270 */
[----:B------:R3:W-:Y:S01]  /*cf200*/  @P4 STG.E [R2.64], R184 ;  /* 0x000000b802004986 */ /* 0x0007e2000c101904 */
[----:B------:R-:W-:-:S03]  /*cf210*/  ISETP.LT.AND P4, PT, R111, c[0x0][0x178], !P1 ;  /* 0x00005e006f007a0c */ /* 0x000fc60004f81270 */
[----:B------:R3:W-:Y:S01]  /*cf220*/  @P5 STG.E [R176.64], R185 ;  /* 0x000000b9b0005986 */ /* 0x0007e2000c101904 */
[----:B------:R-:W-:-:S03]  /*cf230*/  ISETP.LT.AND P5, PT, R151, c[0x0][0x178], !P1 ;  /* 0x00005e0097007a0c */ /* 0x000fc60004fa1270 */
[----:B-1----:R-:W2:Y:S01]  /*cf240*/  LDL.LU R247, [R1+0xf4] ;  /* 0x0000f40001f77983 */ /* 0x002ea20000300800 */
[----:B------:R-:W-:-:S03]  /*cf250*/  IADD3 R180, R181, c[0x0][0x198], RZ ;  /* 0x00006600b5b47a10 */ /* 0x000fc60007ffe0ff */
[----:B------:R-:W2:Y:S01]  /*cf260*/  LDL.LU R249, [R1+0x240] ;  /* 0x0002400001f97983 */ /* 0x000ea20000300800 */
[----:B---3--:R-:W-:-:S03]  /*cf270*/  IMAD.WIDE R2, R181, 0x4, R6 ;  /* 0x00000004b5027825 */ /* 0x008fc600078e0206 */
[----:B------:R-:W3:Y:S01]  /*cf280*/  LDL.LU R248, [R1+0x1f0] ;  /* 0x0001f00001f87983 */ /* 0x000ee20000300800 */
[----:B------:R-:W-:-:S03]  /*cf290*/  IMAD.WIDE R176, R181, 0x4, R4 ;  /* 0x00000004b5b07825 */ /* 0x000fc600078e0204 */
[----:B------:R-:W3:Y:S01]  /*cf2a0*/  LDL.LU R184, [R1+0x1b0] ;  /* 0x0001b00001b87983 */ /* 0x000ee20000300800 */
[----:B------:R-:W-:-:S03]  /*cf2b0*/  IMAD.WIDE R178, R180, 0x4, R174 ;  /* 0x00000004b4b27825 */ /* 0x000fc600078e02ae */
[----:B------:R1:W-:Y:S04]  /*cf2c0*/  @P3 STG.E [R2.64], R187 ;  /* 0x000000bb02003986 */ /* 0x0003e8000c101904 */
[----:B------:R-:W3:Y:S04]  /*cf2d0*/  LDL.LU R185, [R1+0x244] ;  /* 0x0002440001b97983 */ /* 0x000ee80000300800 */
[----:B------:R1:W-:Y:S02]  /*cf2e0*/  @P2 STG.E [R176.64], R243 ;  /* 0x000000f3b0002986 */ /* 0x0003e4000c101904 */
[----:B-1----:R-:W-:-:S04]  /*cf2f0*/  IMAD.WIDE R2, R180, 0x4, R6 ;  /* 0x00000004b4027825 */ /* 0x002fc800078e0206 */
[----:B------:R-:W-:Y:S01]  /*cf300*/  IMAD.WIDE R176, R180, 0x4, R172 ;  /* 0x00000004b4b07825 */ /* 0x000fe200078e02ac */
[----:B------:R-:W-:Y:S04]  /*cf310*/  @P6 STG.E [R178.64], R246 ;  /* 0x000000f6b2006986 */ /* 0x000fe8000c101904 */
[----:B----4-:R1:W-:Y:S04]  /*cf320*/  @P5 STG.E [R176.64], R245 ;  /* 0x000000f5b0005986 */ /* 0x0103e8000c101904 */
[----:B-1----:R-:W4:Y:S04]  /*cf330*/  LDL.LU R245, [R1+0x1f4] ;  /* 0x0001f40001f57983 */ /* 0x002f280000300800 */
[----:B--2---:R1:W-:Y:S04]  /*cf340*/  @P4 STG.E [R2.64], R244 ;  /* 0x000000f402004986 */ /* 0x0043e8000c101904 */
[----:B-1----:R-:W2:Y:S01]  /*cf350*/  LDL.LU R244, [R1+0x1b4] ;  /* 0x0001b40001f47983 */ /* 0x002ea20000300800 */
[----:B------:R-:W-:-:S02]  /*cf360*/  ISETP.LT.AND P2, PT, R186, c[0x0][0x178], !P1 ;  /* 0x00005e00ba007a0c */ /* 0x000fc40004f41270 */
[----:B------:R-:W-:Y:S02]  /*cf370*/  ISETP.LT.AND P6, PT, R150, c[0x0][0x178], !P0 ;  /* 0x00005e0096007a0c */ /* 0x000fe400047c1270 */
[----:B------:R-:W-:Y:S02]  /*cf380*/  ISETP.LT.AND P3, PT, R151, c[0x0][0x178], !P0 ;  /* 0x00005e0097007a0c */ /* 0x000fe40004761270 */
[----:B------:R-:W-:Y:S02]  /*cf390*/  IADD3 R181, R180, c[0x0][0x198], RZ ;  /* 0x00006600b4b57a10 */ /* 0x000fe40007ffe0ff */
[----:B------:R-:W-:Y:S01]  /*cf3a0*/  IADD3 R178, R252, 0x11, RZ ;  /* 0x00000011fcb27810 */ /* 0x000fe20007ffe0ff */
[----:B------:R-:W-:Y:S01]  /*cf3b0*/  IMAD.WIDE R2, R180, 0x4, R4 ;  /* 0x00000004b4027825 */ /* 0x000fe200078e0204 */
[----:B------:R-:W-:Y:S01]  /*cf3c0*/  IADD3 R182, R252, 0xf, RZ ;  /* 0x0000000ffcb67810 */ /* 0x000fe20007ffe0ff */
[----:B------:R-:W2:Y:S01]  /*cf3d0*/  LDL.LU R187, [R1+0x98] ;  /* 0x0000980001bb7983 */ /* 0x000ea20000300800 */
[----:B------:R-:W-:Y:S01]  /*cf3e0*/  ISETP.GE.AND P1, PT, R178, c[0x0][0x17c], PT ;  /* 0x00005f00b2007a0c */ /* 0x000fe20003f26270 */
[----:B------:R-:W-:Y:S01]  /*cf3f0*/  IMAD.WIDE R176, R181, 0x4, R174 ;  /* 0x00000004b5b07825 */ /* 0x000fe200078e02ae */
[----:B------:R-:W-:Y:S01]  /*cf400*/  ISETP.LT.AND P5, PT, R111, c[0x0][0x178], !P0 ;  /* 0x00005e006f007a0c */ /* 0x000fe200047a1270 */
[----:B------:R-:W2:Y:S01]  /*cf410*/  LDL.LU R243, [R1+0x58] ;  /* 0x0000580001f37983 */ /* 0x000ea20000300800 */
[----:B------:R-:W-:Y:S01]  /*cf420*/  ISETP.GE.AND P4, PT, R182, c[0x0][0x17c], PT ;  /* 0x00005f00b6007a0c */ /* 0x000fe20003f86270 */
[----:B------:R-:W-:Y:S01]  /*cf430*/  IMAD.WIDE R178, R181, 0x4, R172 ;  /* 0x00000004b5b27825 */ /* 0x000fe200078e02ac */
[----:B------:R-:W-:Y:S01]  /*cf440*/  ISETP.LT.AND P0, PT, R186, c[0x0][0x178], !P0 ;  /* 0x00005e00ba007a0c */ /* 0x000fe20004701270 */
[----:B------:R1:W-:Y:S01]  /*cf450*/  @P2 STG.E [R2.64], R247 ;  /* 0x000000f702002986 */ /* 0x0003e2000c101904 */
[----:B------:R-:W-:-:S03]  /*cf460*/  ISETP.LT.AND P2, PT, R111, c[0x0][0x178], !P4 ;  /* 0x00005e006f007a0c */ /* 0x000fc60006741270 */
[----:B------:R3:W-:Y:S01]  /*cf470*/  @P6 STG.E [R176.64], R249 ;  /* 0x000000f9b0006986 */ /* 0x0007e2000c101904 */
[----:B------:R-:W-:-:S03]  /*cf480*/  ISETP.LT.AND P6, PT, R150, c[0x0][0x178], !P4 ;  /* 0x00005e0096007a0c */ /* 0x000fc600067c1270 */
[----:B---3--:R3:W-:Y:S01]  /*cf490*/  @P3 STG.E [R178.64], R248 ;  /* 0x000000f8b2003986 */ /* 0x0087e2000c101904 */
[----:B------:R-:W-:Y:S02]  /*cf4a0*/  ISETP.LT.AND P3, PT, R151, c[0x0][0x178], !P4 ;  /* 0x00005e0097007a0c */ /* 0x000fe40006761270 */
[C---:B------:R-:W-:Y:S01]  /*cf4b0*/  IADD3 R182, R181.reuse, c[0x0][0x198], RZ ;  /* 0x00006600b5b67a10 */ /* 0x040fe20007ffe0ff */
[C---:B-1----:R-:W-:Y:S01]  /*cf4c0*/  IMAD.WIDE R2, R181.reuse, 0x4, R6 ;  /* 0x00000004b5027825 */ /* 0x042fe200078e0206 */
[----:B------:R-:W-:Y:S01]  /*cf4d0*/  ISETP.LT.AND P4, PT, R186, c[0x0][0x178], !P4 ;  /* 0x00005e00ba007a0c */ /* 0x000fe20006781270 */
[----:B------:R-:W2:Y:S01]  /*cf4e0*/  LDL.LU R246, [R1+0x18] ;  /* 0x0000180001f67983 */ /* 0x000ea20000300800 */
[----:B------:R-:W-:Y:S01]  /*cf4f0*/  IADD3 R176, R252, 0x10, RZ ;  /* 0x00000010fcb07810 */ /* 0x000fe20007ffe0ff */
[----:B------:R-:W-:Y:S02]  /*cf500*/  IMAD.WIDE R180, R181, 0x4, R4 ;  /* 0x00000004b5b47825 */ /* 0x000fe400078e0204 */
[----:B------:R1:W-:Y:S01]  /*cf510*/  @P5 STG.E [R2.64], R184 ;  /* 0x000000b802005986 */ /* 0x0003e2000c101904 */
[----:B------:R-:W-:Y:S01]  /*cf520*/  ISETP.GE.AND P5, PT, R176, c[0x0][0x17c], PT ;  /* 0x00005f00b0007a0c */ /* 0x000fe20003fa6270 */
[----:B------:R-:W-:-:S02]  /*cf530*/  IMAD.WIDE R176, R182, 0x4, R172 ;  /* 0x00000004b6b07825 */ /* 0x000fc400078e02ac */
[----:B------:R1:W-:Y:S02]  /*cf540*/  @P0 STG.E [R180.64], R250 ;  /* 0x000000fab4000986 */ /* 0x0003e4000c101904 */
[C---:B---3--:R-:W-:Y:S02]  /*cf550*/  IMAD.WIDE R178, R182.reuse, 0x4, R6 ;  /* 0x00000004b6b27825 */ /* 0x048fe400078e0206 */
[----:B------:R-:W3:Y:S02]  /*cf560*/  LDL.LU R247, [R1+0x9c] ;  /* 0x00009c0001f77983 */ /* 0x000ee40000300800 */
[----:B-1----:R-:W-:-:S04]  /*cf570*/  IMAD.WIDE R2, R182, 0x4, R174 ;  /* 0x00000004b6027825 */ /* 0x002fc800078e02ae */
[----:B------:R-:W-:Y:S01]  /*cf580*/  IMAD.WIDE R180, R182, 0x4, R4 ;  /* 0x00000004b6b47825 */ /* 0x000fe200078e0204 */
[----:B------:R-:W-:Y:S04]  /*cf590*/  @P6 STG.E [R2.64], R185 ;  /* 0x000000b902006986 */ /* 0x000fe8000c101904 */
[----:B------:R-:W3:Y:S04]  /*cf5a0*/  LDL.LU R250, [R1+0x44ac] ;  /* 0x0044ac0001fa7983 */ /* 0x000ee80000300800 */
[----:B----4-:R-:W-:Y:S04]  /*cf5b0*/  @P3 STG.E [R176.64], R245 ;  /* 0x000000f5b0003986 */ /* 0x010fe8000c101904 */
[----:B--2---:R-:W-:Y:S04]  /*cf5c0*/  @P2 STG.E [R178.64], R244 ;  /* 0x000000f4b2002986 */ /* 0x004fe8000c101904 */
[----:B------:R1:W-:Y:S04]  /*cf5d0*/  @P4 STG.E [R180.64], R251 ;  /* 0x000000fbb4004986 */ /* 0x0003e8000c101904 */
[----:B-1----:R-:W2:Y:S04]  /*cf5e0*/  LDL.LU R251, [R1+0x44a8] ;  /* 0x0044a80001fb7983 */ /* 0x002ea80000300800 */
[----:B------:R-:W4:Y:S04]  /*cf5f0*/  LDL.LU R245, [R1+0x5c] ;  /* 0x00005c0001f57983 */ /* 0x000f280000300800 */
[----:B------:R-:W2:Y:S01]  /*cf600*/  LDL.LU R244, [R1+0x1c] ;  /* 0x00001c0001f47983 */ /* 0x000ea20000300800 */
[----:B------:R-:W-:-:S02]  /*cf610*/  ISETP.LT.AND P2, PT, R150, c[0x0][0x178], !P5 ;  /* 0x00005e0096007a0c */ /* 0x000fc40006f41270 */
[----:B------:R-:W-:Y:S01]  /*cf620*/  IADD3 R182, R182, c[0x0][0x198], RZ ;  /* 0x00006600b6b67a10 */ /* 0x000fe20007ffe0ff */
[----:B------:R-:W2:Y:S01]  /*cf630*/  LDL.LU R183, [R1+0x88] ;  /* 0x0000880001b77983 */ /* 0x000ea20000300800 */
[----:B------:R-:W-:Y:S02]  /*cf640*/  ISETP.LT.AND P4, PT, R151, c[0x0][0x178], !P5 ;  /* 0x00005e0097007a0c */ /* 0x000fe40006f81270 */
[----:B------:R-:W-:Y:S01]  /*cf650*/  ISETP.LT.AND P3, PT, R111, c[0x0][0x178], !P5 ;  /* 0x00005e006f007a0c */ /* 0x000fe20006f61270 */
[----:B------:R-:W-:Y:S01]  /*cf660*/  IMAD.WIDE R178, R182, 0x4, R174 ;  /* 0x00000004b6b27825 */ /* 0x000fe200078e02ae */
[----:B------:R-:W-:Y:S02]  /*cf670*/  IADD3 R2, R252, 0x12, RZ ;  /* 0x00000012fc027810 */ /* 0x000fe40007ffe0ff */
[C---:B------:R-:W-:Y:S01]  /*cf680*/  IADD3 R180, R182.reuse, c[0x0][0x198], RZ ;  /* 0x00006600b6b47a10 */ /* 0x040fe20007ffe0ff */
[----:B------:R-:W-:Y:S01]  /*cf690*/  IMAD.WIDE R176, R182, 0x4, R6 ;  /* 0x00000004b6b07825 */ /* 0x000fe200078e0206 */
[----:B------:R-:W-:Y:S01]  /*cf6a0*/  ISETP.GE.AND P0, PT, R2, c[0x0][0x17c], PT ;  /* 0x00005f0002007a0c */ /* 0x000fe20003f06270 */
[----:B------:R1:W-:Y:S02]  /*cf6b0*/  @P2 STG.E [R178.64], R187 ;  /* 0x000000bbb2002986 */ /* 0x0003e4000c101904 */
[----:B------:R-:W-:Y:S01]  /*cf6c0*/  IMAD.WIDE R2, R182, 0x4, R172 ;  /* 0x00000004b6027825 */ /* 0x000fe200078e02ac */
[----:B------:R-:W-:-:S02]  /*cf6d0*/  ISETP.LT.AND P5, PT, R186, c[0x0][0x178], !P5 ;  /* 0x00005e00ba007a0c */ /* 0x000fc40006fa1270 */
[----:B------:R-:W-:Y:S02]  /*cf6e0*/  ISETP.LT.AND P6, PT, R150, c[0x0][0x178], !P1 ;  /* 0x00005e0096007a0c */ /* 0x000fe40004fc1270 */
[----:B------:R3:W-:Y:S01]  /*cf6f0*/  @P4 STG.E [R2.64], R243 ;  /* 0x000000f302004986 */ /* 0x0007e2000c101904 */
[----:B-1----:R-:W-:-:S03]  /*cf700*/  IMAD.WIDE R178, R182, 0x4, R4 ;  /* 0x00000004b6b27825 */ /* 0x002fc600078e0204 */
[----:B------:R-:W2:Y:S04]  /*cf710*/  LDL.LU R182, [R1+0xe8] ;  /* 0x0000e80001b67983 */ /* 0x000ea80000300800 */
[----:B------:R1:W-:Y:S01]  /*cf720*/  @P3 STG.E [R176.64], R246 ;  /* 0x000000f6b0003986 */ /* 0x0003e2000c101904 */
[----:B------:R-:W-:Y:S01]  /*cf730*/  ISETP.LT.AND P3, PT, R151, c[0x0][0x178], !P1 ;  /* 0x00005e0097007a0c */ /* 0x000fe20004f61270 */
[C---:B---3--:R-:W-:Y:S02]  /*cf740*/  IMAD.WIDE R2, R180.reuse, 0x4, R174 ;  /* 0x00000004b4027825 */ /* 0x048fe400078e02ae */
[----:B------:R-:W3:Y:S04]  /*cf750*/  LDL.LU R248, [R1+0x38] ;  /* 0x0000380001f87983 */ /* 0x000ee80000300800 */
[----:B------:R-:W3:Y:S01]  /*cf760*/  LDL.LU R184, [R1+0x8] ;  /* 0x0000080001b87983 */ /* 0x000ee20000300800 */
[----:B-1----:R-:W-:-:S03]  /*cf770*/  IMAD.WIDE R176, R180, 0x4, R172 ;  /* 0x00000004b4b07825 */ /* 0x002fc600078e02ac */
[----:B------:R-:W-:Y:S04]  /*cf780*/  @P5 STG.E [R178.64], R250 ;  /* 0x000000fab2005986 */ /* 0x000fe8000c101904 */
[----:B------:R1:W-:Y:S04]  /*cf790*/  @P6 STG.E [R2.64], R247 ;  /* 0x000000f702006986 */ /* 0x0003e8000c101904 */
[----:B------:R-:W3:Y:S01]  /*cf7a0*/  LDL.LU R185, [R1+0xec] ;  /* 0x0000ec0001b97983 */ /* 0x000ee20000300800 */
[----:B------:R-:W-:Y:S01]  /*cf7b0*/  ISETP.LT.AND P4, PT, R111, c[0x0][0x178], !P1 ;  /* 0x00005e006f007a0c */ /* 0x000fe20004f81270 */
[----:B-1----:R-:W-:-:S02]  /*cf7c0*/  IMAD.WIDE R2, R180, 0x4, R6 ;  /* 0x00000004b4027825 */ /* 0x002fc400078e0206 */
[----:B----4-:R1:W-:Y:S04]  /*cf7d0*/  @P3 STG.E [R176.64], R245 ;  /* 0x000000f5b0003986 */ /* 0x0103e8000c101904 */
[----:B-1----:R-:W4:Y:S04]  /*cf7e0*/  LDL.LU R245, [R1+0x8c] ;  /* 0x00008c0001f57983 */ /* 0x002f280000300800 */
[----:B------:R-:W4:Y:S04]  /*cf7f0*/  LDL.LU R246, [R1+0x3c] ;  /* 0x00003c0001f67983 */ /* 0x000f280000300800 */
[----:B--2---:R1:W-:Y:S04]  /*cf800*/  @P4 STG.E [R2.64], R244 ;  /* 0x000000f402004986 */ /* 0x0043e8000c101904 */
[----:B-1----:R-:W2:Y:S01]  /*cf810*/  LDL.LU R244, [R1+0xc] ;  /* 0x00000c0001f47983 */ /* 0x002ea20000300800 */
[----:B------:R-:W-:-:S02]  /*cf820*/  ISETP.LT.AND P5, PT, R186, c[0x0][0x178], !P1 ;  /* 0x00005e00ba007a0c */ /* 0x000fc40004fa1270 */
[----:B------:R-:W-:Y:S01]  /*cf830*/  ISETP.LT.AND P1, PT, R150, c[0x0][0x178], !P0 ;  /* 0x00005e0096007a0c */ /* 0x000fe20004721270 */
[----:B------:R-:W2:Y:S01]  /*cf840*/  LDL.LU R249, [R1+0x148] ;  /* 0x0001480001f97983 */ /* 0x000ea20000300800 */
[----:B------:R-:W-:Y:S02]  /*cf850*/  IADD3 R178, R252, 0x13, RZ ;  /* 0x00000013fcb27810 */ /* 0x000fe40007ffe0ff */
[----:B------:R-:W-:Y:S01]  /*cf860*/  IADD3 R181, R180, c[0x0][0x198], RZ ;  /* 0x00006600b4b57a10 */ /* 0x000fe20007ffe0ff */
[----:B------:R-:W2:Y:S01]  /*cf870*/  LDL.LU R187, [R1+0xc8] ;  /* 0x0000c80001bb7983 */ /* 0x000ea20000300800 */
[----:B------:R-:W-:Y:S02]  /*cf880*/  ISETP.LT.AND P6, PT, R151, c[0x0][0x178], !P0 ;  /* 0x00005e0097007a0c */ /* 0x000fe400047c1270 */
[----:B------:R-:W-:Y:S01]  /*cf890*/  ISETP.GE.AND P2, PT, R178, c[0x0][0x17c], PT ;  /* 0x00005f00b2007a0c */ /* 0x000fe20003f46270 */
[----:B------:R-:W-:Y:S01]  /*cf8a0*/  IMAD.WIDE R178, R180, 0x4, R4 ;  /* 0x00000004b4b27825 */ /* 0x000fe200078e0204 */
[----:B------:R-:W2:Y:S03]  /*cf8b0*/  LDL.LU R243, [R1+0x78] ;  /* 0x0000780001f37983 */ /* 0x000ea60000300800 */
[----:B------:R-:W-:Y:S01]  /*cf8c0*/  IMAD.WIDE R176, R181, 0x4, R174 ;  /* 0x00000004b5b07825 */ /* 0x000fe200078e02ae */
[----:B------:R-:W-:Y:S01]  /*cf8d0*/  @P5 STG.E [R178.64], R251 ;  /* 0x000000fbb2005986 */ /* 0x000fe2000c101904 */
[----:B------:R-:W-:-:S02]  /*cf8e0*/  ISETP.LT.AND P5, PT, R111, c[0x0][0x178], !P0 ;  /* 0x00005e006f007a0c */ /* 0x000fc400047a1270 */
[----:B------:R-:W-:Y:S01]  /*cf8f0*/  IMAD.WIDE R2, R181, 0x4, R172 ;  /* 0x00000004b5027825 */ /* 0x000fe200078e02ac */
[----:B------:R1:W-:Y:S01]  /*cf900*/  @P1 STG.E [R176.64], R182 ;  /* 0x000000b6b0001986 */ /* 0x0003e2000c101904 */
[----:B------:R-:W-:Y:S02]  /*cf910*/  ISETP.LT.AND P1, PT, R186, c[0x0][0x178], !P0 ;  /* 0x00005e00ba007a0c */ /* 0x000fe40004721270 */
[----:B------:R-:W-:Y:S01]  /*cf920*/  ISETP.LT.AND P4, PT, R150, c[0x0][0x178], !P2 ;  /* 0x00005e0096007a0c */ /* 0x000fe20005781270 */
[----:B------:R3:W-:Y:S01]  /*cf930*/  @P6 STG.E [R2.64], R183 ;  /* 0x000000b702006986 */ /* 0x0007e2000c101904 */
[----:B------:R-:W-:Y:S02]  /*cf940*/  ISETP.LT.AND P6, PT, R151, c[0x0][0x178], !P2 ;  /* 0x00005e0097007a0c */ /* 0x000fe400057c1270 */
[----:B------:R-:W-:Y:S01]  /*cf950*/  ISETP.LT.AND P3, PT, R111, c[0x0][0x178], !P2 ;  /* 0x00005e006f007a0c */ /* 0x000fe20005761270 */
[----:B------:R-:W2:Y:S01]  /*cf960*/  LDL.LU R247, [R1+0x28] ;  /* 0x0000280001f77983 */ /* 0x000ea20000300800 */
[----:B-1----:R-:W-:-:S04]  /*cf970*/  IMAD.WIDE R176, R181, 0x4, R4 ;  /* 0x00000004b5b07825 */ /* 0x002fc800078e0204 */
[C---:B---3--:R-:W-:Y:S01]  /*cf980*/  IMAD.WIDE R2, R181.reuse, 0x4, R6 ;  /* 0x00000004b5027825 */ /* 0x048fe200078e0206 */
[----:B------:R-:W-:-:S04]  /*cf990*/  IADD3 R181, R181, c[0x0][0x198], RZ ;  /* 0x00006600b5b57a10 */ /* 0x000fc80007ffe0ff */
[----:B------:R1:W-:Y:S01]  /*cf9a0*/  @P5 STG.E [R2.64], R248 ;  /* 0x000000f802005986 */ /* 0x0003e2000c101904 */
[----:B------:R-:W-:-:S03]  /*cf9b0*/  IADD3 R179, R252, 0x1b, RZ ;  /* 0x0000001bfcb37810 */ /* 0x000fc60007ffe0ff */
[----:B------:R3:W-:Y:S01]  /*cf9c0*/  @P1 STG.E [R176.64], R184 ;  /* 0x000000b8b0001986 */ /* 0x0007e2000c101904 */
[----:B------:R-:W-:Y:S01]  /*cf9d0*/  IADD3 R178, R252, 0x14, RZ ;  /* 0x00000014fcb27810 */ /* 0x000fe20007ffe0ff */
[----:B-1----:R-:W-:-:S04]  /*cf9e0*/  IMAD.WIDE R2, R181, 0x4, R174 ;  /* 0x00000004b5027825 */ /* 0x002fc800078e02ae */
[----:B---3--:R-:W-:Y:S01]  /*cf9f0*/  IMAD.WIDE R176, R181, 0x4, R172 ;  /* 0x00000004b5b07825 */ /* 0x008fe200078e02ac */
[----:B------:R1:W-:Y:S01]  /*cfa00*/  @P4 STG.E [R2.64], R185 ;  /* 0x000000b902004986 */ /* 0x0003e2000c101904 */
[----:B------:R-:W-:Y:S02]  /*cfa10*/  ISETP.GE.AND P0, PT, R179, c[0x0][0x17c], PT ;  /* 0x00005f00b3007a0c */ /* 0x000fe40003f06270 */
[----:B------:R-:W-:Y:S01]  /*cfa20*/  ISETP.GE.AND P5, PT, R178, c[0x0][0x17c], PT ;  /* 0x00005f00b2007a0c */ /* 0x000fe20003fa6270 */
[----:B------:R-:W-:Y:S01]  /*cfa30*/  IMAD.WIDE R178, R181, 0x4, R6 ;  /* 0x00000004b5b27825 */ /* 0x000fe200078e0206 */
[----:B------:R-:W-:-:S03]  /*cfa40*/  ISETP.LT.AND P2, PT, R186, c[0x0][0x178], !P2 ;  /* 0x00005e00ba007a0c */ /* 0x000fc60005741270 */
[----:B-1----:R-:W-:Y:S01]  /*cfa50*/  IMAD.WIDE R2, R181, 0x4, R4 ;  /* 0x00000004b5027825 */ /* 0x002fe200078e0204 */
[----:B----4-:R1:W-:Y:S04]  /*cfa60*/  @P6 STG.E [R176.64], R245 ;  /* 0x000000f5b0006986 */ /* 0x0103e8000c101904 */
[----:B------:R3:W-:Y:S04]  /*cfa70*/  @P3 STG.E [R178.64], R246 ;  /* 0x000000f6b2003986 */ /* 0x0007e8000c101904 */
[----:B-1----:R-:W4:Y:S04]  /*cfa80*/  LDL.LU R245, [R1+0x14c] ;  /* 0x00014c0001f57983 */ /* 0x002f280000300800 */
[----:B------:R-:W4:Y:S04]  /*cfa90*/  LDL.LU R248, [R1+0xcc] ;  /* 0x0000cc0001f87983 */ /* 0x000f280000300800 */
[----:B---3--:R-:W3:Y:S04]  /*cfaa0*/  LDL.LU R246, [R1+0x7c] ;  /* 0x00007c0001f67983 */ /* 0x008ee80000300800 */
[----:B--2---:R1:W-:Y:S04]  /*cfab0*/  @P2 STG.E [R2.64], R244 ;  /* 0x000000f402002986 */ /* 0x0043e8000c101904 */
[----:B-1----:R-:W2:Y:S01]  /*cfac0*/  LDL.LU R244, [R1+0x2c] ;  /* 0x00002c0001f47983 */ /* 0x002ea20000300800 */
[----:B------:R-:W-:-:S02]  /*cfad0*/  ISETP.LT.AND P1, PT, R150, c[0x0][0x178], !P5 ;  /* 0x00005e0096007a0c */ /* 0x000fc40006f21270 */
[----:B------:R-:W-:Y:S01]  /*cfae0*/  IADD3 R180, R181, c[0x0][0x198], RZ ;  /* 0x00006600b5b47a10 */ /* 0x000fe20007ffe0ff */
[----:B------:R-:W2:Y:S01]  /*cfaf0*/  LDL.LU R184, [R1+0x188] ;  /* 0x0001880001b87983 */ /* 0x000ea20000300800 */
[----:B------:R-:W-:Y:S02]  /*cfb00*/  ISETP.LT.AND P3, PT, R151, c[0x0][0x178], !P5 ;  /* 0x00005e0097007a0c */ /* 0x000fe40006f61270 */
[----:B------:R-:W-:Y:S01]  /*cfb10*/  IADD3 R178, R252, 0x15, RZ ;  /* 0x00000015fcb27810 */ /* 0x000fe20007ffe0ff */
[----:B------:R-:W-:Y:S01]  /*cfb20*/  IMAD.WIDE R176, R180, 0x4, R174 ;  /* 0x00000004b4b07825 */ /* 0x000fe200078e02ae */
[----:B------:R-:W-:Y:S01]  /*cfb30*/  ISETP.LT.AND P6, PT, R111, c[0x0][0x178], !P5 ;  /* 0x00005e006f007a0c */ /* 0x000fe20006fc1270 */
[----:B------:R-:W2:Y:S01]  /*cfb40*/  LDL.LU R185, [R1+0x108] ;  /* 0x0001080001b97983 */ /* 0x000ea20000300800 */
[----:B------:R-:W-:Y:S01]  /*cfb50*/  ISETP.GE.AND P4, PT, R178, c[0x0][0x17c], PT ;  /* 0x00005f00b2007a0c */ /* 0x000fe20003f86270 */
[----:B------:R-:W-:Y:S01]  /*cfb60*/  IMAD.WIDE R2, R180, 0x4, R6 ;  /* 0x00000004b4027825 */ /* 0x000fe200078e0206 */
[----:B------:R-:W-:Y:S01]  /*cfb70*/  ISETP.LT.AND P5, PT, R186, c[0x0][0x178], !P5 ;  /* 0x00005e00ba007a0c */ /* 0x000fe20006fa1270 */
[----:B------:R1:W-:Y:S01]  /*cfb80*/  @P1 STG.E [R176.64], R249 ;  /* 0x000000f9b0001986 */ /* 0x0003e2000c101904 */
[----:B------:R-:W-:-:S02]  /*cfb90*/  ISETP.LT.AND P1, PT, R150, c[0x0][0x178], !P4 ;  /* 0x00005e0096007a0c */ /* 0x000fc40006721270 */
[----:B------:R-:W-:Y:S02]  /*cfba0*/  IADD3 R178, R252, 0x16, RZ ;  /* 0x00000016fcb27810 */ /* 0x000fe40007ffe0ff */
[C---:B------:R-:W-:Y:S01]  /*cfbb0*/  IADD3 R181, R180.reuse, c[0x0][0x198], RZ ;  /* 0x00006600b4b57a10 */ /* 0x040fe20007ffe0ff */
[----:B-1----:R-:W-:Y:S01]  /*cfbc0*/  IMAD.WIDE R176, R180, 0x4, R172 ;  /* 0x00000004b4b07825 */ /* 0x002fe200078e02ac */
[----:B------:R-:W-:-:S04]  /*cfbd0*/  ISETP.GE.AND P2, PT, R178, c[0x0][0x17c], PT ;  /* 0x00005f00b2007a0c */ /* 0x000fc80003f46270 */
[----:B------:R1:W-:Y:S01]  /*cfbe0*/  @P3 STG.E [R176.64], R187 ;  /* 0x000000bbb0003986 */ /* 0x0003e2000c101904 */
[----:B------:R-:W-:Y:S01]  /*cfbf0*/  ISETP.LT.AND P3, PT, R151, c[0x0][0x178], !P4 ;  /* 0x00005e0097007a0c */ /* 0x000fe20006761270 */
[----:B------:R-:W-:Y:S02]  /*cfc00*/  IMAD.WIDE R178, R180, 0x4, R4 ;  /* 0x00000004b4b27825 */ /* 0x000fe400078e0204 */
[----:B------:R1:W-:Y:S01]  /*cfc10*/  @P6 STG.E [R2.64], R243 ;  /* 0x000000f302006986 */ /* 0x0003e2000c101904 */
[----:B------:R-:W-:-:S03]  /*cfc20*/  ISETP.LT.AND P6, PT, R111, c[0x0][0x178], !P4 ;  /* 0x00005e006f007a0c */ /* 0x000fc600067c1270 */
[----:B-1----:R-:W2:Y:S04]  /*cfc30*/  LDL.LU R187, [R1+0xa8] ;  /* 0x0000a80001bb7983 */ /* 0x002ea80000300800 */
[----:B------:R-:W2:Y:S01]  /*cfc40*/  LDL.LU R243, [R1+0x48] ;  /* 0x0000480001f37983 */ /* 0x000ea20000300800 */
[----:B------:R-:W-:-:S03]  /*cfc50*/  IMAD.WIDE R2, R181, 0x4, R174 ;  /* 0x00000004b5027825 */ /* 0x000fc600078e02ae */
[----:B------:R1:W-:Y:S01]  /*cfc60*/  @P5 STG.E [R178.64], R247 ;  /* 0x000000f7b2005986 */ /* 0x0003e2000c101904 */
[----:B------:R-:W-:-:S03]  /*cfc70*/  IMAD.WIDE R176, R181, 0x4, R172 ;  /* 0x00000004b5b07825 */ /* 0x000fc600078e02ac */
[----:B-1----:R-:W2:Y:S01]  /*cfc80*/  LDL.LU R247, [R1+0x18c] ;  /* 0x00018c0001f77983 */ /* 0x002ea20000300800 */
[----:B------:R-:W-:Y:S02]  /*cfc90*/  ISETP.LT.AND P4, PT, R186, c[0x0][0x178], !P4 ;  /* 0x00005e00ba007a0c */ /* 0x000fe40006781270 */
[----:B------:R-:W-:Y:S01]  /*cfca0*/  IADD3 R178, R252, 0x17, RZ ;  /* 0x00000017fcb27810 */ /* 0x000fe20007ffe0ff */
[----:B----4-:R1:W-:Y:S04]  /*cfcb0*/  @P1 STG.E [R2.64], R245 ;  /* 0x000000f502001986 */ /* 0x0103e8000c101904 */
[----:B------:R-:W-:Y:S04]  /*cfcc0*/  @P3 STG.E [R176.64], R248 ;  /* 0x000000f8b0003986 */ /* 0x000fe8000c101904 */
[----:B-1----:R-:W4:Y:S01]  /*cfcd0*/  LDL.LU R245, [R1+0x10c] ;  /* 0x00010c0001f57983 */ /* 0x002f220000300800 */
[----:B------:R-:W-:-:S05]  /*cfce0*/  IMAD.WIDE R2, R181, 0x4, R6 ;  /* 0x00000004b5027825 */ /* 0x000fca00078e0206 */
[----:B---3--:R1:W-:Y:S04]  /*cfcf0*/  @P6 STG.E [R2.64], R246 ;  /* 0x000000f602006986 */ /* 0x0083e8000c101904 */
[----:B-1----:R-:W3:Y:S01]  /*cfd00*/  LDL.LU R246, [R1+0xac] ;  /* 0x0000ac0001f67983 */ /* 0x002ee20000300800 */
[----:B------:R-:W-:Y:S01]  /*cfd10*/  ISETP.GE.AND P1, PT, R178, c[0x0][0x17c], PT ;  /* 0x00005f00b2007a0c */ /* 0x000fe20003f26270 */
[----:B------:R-:W-:-:S05]  /*cfd20*/  IMAD.WIDE R178, R181, 0x4, R4 ;  /* 0x00000004b5b27825 */ /* 0x000fca00078e0204 */
[----:B--2---:R1:W-:Y:S04]  /*cfd30*/  @P4 STG.E [R178.64], R244 ;  /* 0x000000f4b2004986 */ /* 0x0043e8000c101904 */
[----:B-1----:R-:W2:Y:S01]  /*cfd40*/  LDL.LU R244, [R1+0x4c] ;  /* 0x00004c0001f47983 */ /* 0x002ea20000300800 */
[----:B------:R-:W-:Y:S02]  /*cfd50*/  ISETP.LT.AND P5, PT, R150, c[0x0][0x178], !P2 ;  /* 0x00005e0096007a0c */ /* 0x000fe400057a1270 */
[----:B------:R-:W-:Y:S01]  /*cfd60*/  IADD3 R180, R181, c[0x0][0x198], RZ ;  /* 0x00006600b5b47a10 */ /* 0x000fe20007ffe0ff */
[----:B------:R-:W2:Y:S01]  /*cfd70*/  LDL.LU R251, [R1+0x168] ;  /* 0x0001680001fb7983 */ /* 0x000ea20000300800 */
[----:B------:R-:W-:Y:S02]  /*cfd80*/  ISETP.LT.AND P3, PT, R151, c[0x0][0x178], !P2 ;  /* 0x00005e0097007a0c */ /* 0x000fe40005761270 */
[----:B------:R-:W-:Y:S01]  /*cfd90*/  ISETP.LT.AND P4, PT, R111, c[0x0][0x178], !P2 ;  /* 0x00005e006f007a0c */ /* 0x000fe20005781270 */
[----:B------:R-:W-:Y:S01]  /*cfda0*/  IMAD.WIDE R176, R180, 0x4, R174 ;  /* 0x00000004b4b07825 */ /* 0x000fe200078e02ae */
[----:B------:R-:W-:-:S02]  /*cfdb0*/  ISETP.LT.AND P2, PT, R186, c[0x0][0x178], !P2 ;  /* 0x00005e00ba007a0c */ /* 0x000fc40005741270 */
[----:B------:R-:W-:Y:S01]  /*cfdc0*/  ISETP.LT.AND P6, PT, R151, c[0x0][0x178], !P1 ;  /* 0x00005e0097007a0c */ /* 0x000fe20004fc1270 */
[----:B------:R-:W-:Y:S02]  /*cfdd0*/  IMAD.WIDE R2, R180, 0x4, R6 ;  /* 0x00000004b4027825 */ /* 0x000fe400078e0206 */
[----:B------:R1:W-:Y:S01]  /*cfde0*/  @P5 STG.E [R176.64], R184 ;  /* 0x000000b8b0005986 */ /* 0x0003e2000c101904 */
[----:B------:R-:W-:Y:S01]  /*cfdf0*/  ISETP.LT.AND P5, PT, R150, c[0x0][0x178], !P1 ;  /* 0x00005e0096007a0c */ /* 0x000fe20004fa1270 */
[C---:B------:R-:W-:Y:S01]  /*cfe00*/  IMAD.WIDE R178, R180.reuse, 0x4, R4 ;  /* 0x00000004b4b27825 */ /* 0x040fe200078e0204 */
[----:B------:R-:W-:-:S03]  /*cfe10*/  IADD3 R181, R180, c[0x0][0x198], RZ ;  /* 0x00006600b4b57a10 */ /* 0x000fc60007ffe0ff */
[----:B-1----:R-:W-:Y:S01]  /*cfe20*/  IMAD.WIDE R176, R180, 0x4, R172 ;  /* 0x00000004b4b07825 */ /* 0x002fe200078e02ac */
[----:B------:R-:W2:Y:S04]  /*cfe30*/  LDL.LU R184, [R1+0xd8] ;  /* 0x0000d80001b87983 */ /* 0x000ea80000300800 */
[----:B------:R1:W-:Y:S04]  /*cfe40*/  @P3 STG.E [R176.64], R185 ;  /* 0x000000b9b0003986 */ /* 0x0003e8000c101904 */
[----:B------:R1:W-:Y:S04]  /*cfe50*/  @P4 STG.E [R2.64], R187 ;  /* 0x000000bb02004986 */ /* 0x0003e8000c101904 */
[----:B------:R-:W-:Y:S01]  /*cfe60*/  @P2 STG.E [R178.64], R243 ;  /* 0x000000f3b2002986 */ /* 0x000fe2000c101904 */
[----:B------:R-:W-:Y:S01]  /*cfe70*/  ISETP.LT.AND P2, PT, R111, c[0x0][0x178], !P1 ;  /* 0x00005e006f007a0c */ /* 0x000fe20004f41270 */
[----:B-1----:R-:W-:-:S02]  /*cfe80*/  IMAD.WIDE R176, R181, 0x4, R174 ;  /* 0x00000004b5b07825 */ /* 0x002fc400078e02ae */
[----:B------:R-:W2:Y:S02]  /*cfe90*/  LDL.LU R248, [R1+0x68] ;  /* 0x0000680001f87983 */ /* 0x000ea40000300800 */
[C---:B------:R-:W-:Y:S02]  /*cfea0*/  IMAD.WIDE R2, R181.reuse, 0x4, R172 ;  /* 0x00000004b5027825 */ /* 0x040fe400078e02ac */
[----:B------:R1:W-:Y:S04]  /*cfeb0*/  @P5 STG.E [R176.64], R247 ;  /* 0x000000f7b0005986 */ /* 0x0003e8000c101904 */
[----:B------:R-:W2:Y:S04]  /*cfec0*/  LDL.LU R185, [R1+0x1cc] ;  /* 0x0001cc0001b97983 */ /* 0x000ea80000300800 */
[----:B-1----:R-:W2:Y:S01]  /*cfed0*/  LDL.LU R247, [R1+0x16c] ;  /* 0x00016c0001f77983 */ /* 0x002ea20000300800 */
[----:B------:R-:W-:Y:S01]  /*cfee0*/  ISETP.LT.AND P1, PT, R186, c[0x0][0x178], !P1 ;  /* 0x00005e00ba007a0c */ /* 0x000fe20004f21270 */
[----:B------:R-:W-:-:S02]  /*cfef0*/  IMAD.WIDE R176, R181, 0x4, R4 ;  /* 0x00000004b5b07825 */ /* 0x000fc400078e0204 */
[----:B----4-:R1:W-:Y:S02]  /*cff00*/  @P6 STG.E [R2.64], R245 ;  /* 0x000000f502006986 */ /* 0x0103e4000c101904 */
[----:B-1----:R-:W-:Y:S02]  /*cff10*/  IMAD.WIDE R2, R181, 0x4, R6 ;  /* 0x00000004b5027825 */ /* 0x002fe400078e0206 */
[----:B------:R-:W4:Y:S04]  /*cff20*/  LDL.LU R245, [R1+0xdc] ;  /* 0x0000dc0001f57983 */ /* 0x000f280000300800 */
[----:B---3--:R1:W-:Y:S04]  /*cff30*/  @P2 STG.E [R2.64], R246 ;  /* 0x000000f602002986 */ /* 0x0083e8000c101904 */
[----:B-1----:R-:W3:Y:S04]  /*cff40*/  LDL.LU R3, [R1+0x1c8] ;  /* 0x0001c80001037983 */ /* 0x002ee80000300800 */
[----:B--2---:R1:W-:Y:S04]  /*cff50*/  @P1 STG.E [R176.64], R244 ;  /* 0x000000f4b0001986 */ /* 0x0043e8000c101904 */
[----:B-1----:R-:W2:Y:S01]  /*cff60*/  LDL.LU R244, [R1+0x6c] ;  /* 0x00006c0001f47983 */ /* 0x002ea20000300800 */
[----:B------:R-:W-:-:S02]  /*cff70*/  IADD3 R182, R252, 0x18, RZ ;  /* 0x00000018fcb67810 */ /* 0x000fc40007ffe0ff */
[----:B------:R-:W-:Y:S01]  /*cff80*/  IADD3 R183, R252, 0x19, RZ ;  /* 0x00000019fcb77810 */ /* 0x000fe20007ffe0ff */
[----:B------:R-:W2:Y:S01]  /*cff90*/  LDL.LU R250, [R1+0x1e8] ;  /* 0x0001e80001fa7983 */ /* 0x000ea20000300800 */
[----:B------:R-:W-:Y:S02]  /*cffa0*/  ISETP.GE.AND P3, PT, R182, c[0x0][0x17c], PT ;  /* 0x00005f00b6007a0c */ /* 0x000fe40003f66270 */
[----:B------:R-:W-:Y:S01]  /*cffb0*/  ISETP.GE.AND P2, PT, R183, c[0x0][0x17c], PT ;  /* 0x00005f00b7007a0c */ /* 0x000fe20003f46270 */
[----:B------:R-:W2:Y:S01]  /*cffc0*/  LDL.LU R249, [R1+0x198] ;  /* 0x0001980001f97983 */ /* 0x000ea20000300800 */
[----:B------:R-:W-:Y:S02]  /*cffd0*/  ISETP.LT.AND P5, PT, R150, c[0x0][0x178], !P3 ;  /* 0x00005e0096007a0c */ /* 0x000fe40005fa1270 */
[----:B------:R-:W-:Y:S01]  /*cffe0*/  ISETP.LT.AND P4, PT, R151, c[0x0][0x178], !P3 ;  /* 0x00005e0097007a0c */ /* 0x000fe20005f81270 */
[----:B------:R-:W2:Y:S01]  /*cfff0*/  LDL.LU R187, [R1+0x158] ;  /* 0x0001580001bb7983 */ /* 0x000ea20000300800 */
[----:B------:R-:W-:-:S02]  /*d0000*/  IADD3 R182, R181, c[0x0][0x198], RZ ;  /* 0x00006600b5b67a10 */ /* 0x000fc40007ffe0ff */
[----:B------:R-:W-:Y:S01]  /*d0010*/  ISETP.LT.AND P6, PT, R111, c[0x0][0x178], !P3 ;  /* 0x00005e006f007a0c */ /* 0x000fe20005fc1270 */
[----:B------:R-:W2:Y:S02]  /*d0020*/  LDL.LU R243, [R1+0xb8] ;  /* 0x0000b80001f37983 */ /* 0x000ea40000300800 */
[----:B------:R-:W-:-:S04]  /*d0030*/  IMAD.WIDE R178, R182, 0x4, R174 ;  /* 0x00000004b6b27825 */ /* 0x000fc800078e02ae */
[----:B------:R-:W-:Y:S01]  /*d0040*/  IMAD.WIDE R180, R182, 0x4, R172 ;  /* 0x00000004b6b47825 */ /* 0x000fe200078e02ac */
[----:B------:R-:W-:Y:S01]  /*d0050*/  ISETP.LT.AND P3, PT, R186, c[0x0][0x178], !P3 ;  /* 0x00005e00ba007a0c */ /* 0x000fe20005f61270 */
[----:B------:R-:W2:Y:S01]  /*d0060*/  LDL.LU R246, [R1+0x1ec] ;  /* 0x0001ec0001f67983 */ /* 0x000ea20000300800 */
[----:B------:R-:W-:Y:S02]  /*d0070*/  IADD3 R183, R182, c[0x0][0x198], RZ ;  /* 0x00006600b6b77a10 */ /* 0x000fe40007ffe0ff */
[----:B------:R-:W-:-:S03]  /*d0080*/  ISETP.LT.AND P1, PT, R111, c[0x0][0x178], !P2 ;  /* 0x00005e006f007a0c */ /* 0x000fc60005721270 */
[----:B------:R-:W-:Y:S01]  /*d0090*/  IMAD.WIDE R176, R183, 0x4, R174 ;  /* 0x00000004b7b07825 */ /* 0x000fe200078e02ae */
[----:B---3--:R1:W-:Y:S01]  /*d00a0*/  @P5 STG.E [R178.64], R3 ;  /* 0x00000003b2005986 */ /* 0x0083e2000c101904 */
[----:B------:R-:W-:-:S03]  /*d00b0*/  ISETP.LT.AND P5, PT, R150, c[0x0][0x178], !P2 ;  /* 0x00005e0096007a0c */ /* 0x000fc600057a1270 */
[----:B------:R3:W-:Y:S01]  /*d00c0*/  @P4 STG.E [R180.64], R251 ;  /* 0x000000fbb4004986 */ /* 0x0007e2000c101904 */
[----:B------:R-:W-:Y:S01]  /*d00d0*/  ISETP.LT.AND P4, PT, R151, c[0x0][0x178], !P2 ;  /* 0x00005e0097007a0c */ /* 0x000fe20005781270 */
[----:B-1----:R-:W-:-:S05]  /*d00e0*/  IMAD.WIDE R2, R182, 0x4, R6 ;  /* 0x00000004b6027825 */ /* 0x002fca00078e0206 */
[----:B------:R1:W-:Y:S01]  /*d00f0*/  @P6 STG.E [R2.64], R184 ;  /* 0x000000b802006986 */ /* 0x0003e2000c101904 */
[----:B------:R-:W-:Y:S01]  /*d0100*/  IMAD.WIDE R178, R183, 0x4, R172 ;  /* 0x00000004b7b27825 */ /* 0x000fe200078e02ac */
[----:B------:R-:W-:-:S03]  /*d0110*/  ISETP.LT.AND P2, PT, R186, c[0x0][0x178], !P2 ;  /* 0x00005e00ba007a0c */ /* 0x000fc60005741270 */
[----:B---3--:R-:W-:-:S04]  /*d0120*/  IMAD.WIDE R180, R183, 0x4, R6 ;  /* 0x00000004b7b47825 */ /* 0x008fc800078e0206 */
[----:B-1----:R-:W-:-:S05]  /*d0130*/  IMAD.WIDE R2, R182, 0x4, R4 ;  /* 0x00000004b6027825 */ /* 0x002fca00078e0204 */
[----:B------:R1:W-:Y:S04]  /*d0140*/  @P3 STG.E [R2.64], R248 ;  /* 0x000000f802003986 */ /* 0x0003e8000c101904 */
[----:B------:R-:W-:Y:S04]  /*d0150*/  @P5 STG.E [R176.64], R185 ;  /* 0x000000b9b0005986 */ /* 0x000fe8000c101904 */
[----:B------:R3:W-:Y:S04]  /*d0160*/  @P4 STG.E [R178.64], R247 ;  /* 0x000000f7b2004986 */ /* 0x0007e8000c101904 */
[----:B----4-:R4:W-:Y:S01]  /*d0170*/  @P1 STG.E [R180.64], R245 ;  /* 0x000000f5b4001986 */ /* 0x0109e2000c101904 */
[----:B-1----:R-:W-:-:S03]  /*d0180*/  IMAD.WIDE R2, R183, 0x4, R4 ;  /* 0x00000004b7027825 */ /* 0x002fc600078e0204 */
[----:B---3--:R-:W3:Y:S04]  /*d0190*/  LDL.LU R247, [R1+0x19c] ;  /* 0x00019c0001f77983 */ /* 0x008ee80000300800 */
[----:B----4-:R-:W4:Y:S04]  /*d01a0*/  LDL.LU R245, [R1+0x15c] ;  /* 0x00015c0001f57983 */ /* 0x010f280000300800 */
[----:B--2---:R1:W-:Y:S04]  /*d01b0*/  @P2 STG.E [R2.64], R244 ;  /* 0x000000f402002986 */ /* 0x0043e8000c101904 */
[----:B-1----:R-:W2:Y:S01]  /*d01c0*/  LDL.LU R244, [R1+0xbc] ;  /* 0x0000bc0001f47983 */ /* 0x002ea20000300800 */
[----:B------:R-:W-:-:S02]  /*d01d0*/  IADD3 R184, R252, 0x1a, RZ ;  /* 0x0000001afcb87810 */ /* 0x000fc40007ffe0ff */
[----:B------:R-:W-:Y:S01]  /*d01e0*/  IADD3 R176, R183, c[0x0][0x198], RZ ;  /* 0x00006600b7b07a10 */ /* 0x000fe20007ffe0ff */
[----:B------:R-:W2:Y:S01]  /*d01f0*/  LDL.LU R248, [R1+0x218] ;  /* 0x0002180001f87983 */ /* 0x000ea20000300800 */
[----:B------:R-:W-:Y:S02]  /*d0200*/  ISETP.GE.AND P6, PT, R184, c[0x0][0x17c], PT ;  /* 0x00005f00b8007a0c */ /* 0x000fe40003fc6270 */
[----:B------:R-:W-:Y:S01]  /*d0210*/  ISETP.LT.AND P2, PT, R150, c[0x0][0x178], !P0 ;  /* 0x00005e0096007a0c */ /* 0x000fe20004741270 */
[----:B------:R-:W-:Y:S01]  /*d0220*/  IMAD.WIDE R182, R176, 0x4, R174 ;  /* 0x00000004b0b67825 */ /* 0x000fe200078e02ae */
[----:B------:R-:W-:Y:S01]  /*d0230*/  ISETP.LT.AND P3, PT, R150, c[0x0][0x178], !P6 ;  /* 0x00005e0096007a0c */ /* 0x000fe20007761270 */
[----:B------:R-:W2:Y:S01]  /*d0240*/  LDL.LU R185, [R1+0x1d8] ;  /* 0x0001d80001b97983 */ /* 0x000ea20000300800 */
[----:B------:R-:W-:Y:S02]  /*d0250*/  ISETP.LT.AND P1, PT, R151, c[0x0][0x178], !P6 ;  /* 0x00005e0097007a0c */ /* 0x000fe40007721270 */
[----:B------:R-:W-:-:S02]  /*d0260*/  ISETP.LT.AND P5, PT, R111, c[0x0][0x178], !P6 ;  /* 0x00005e006f007a0c */ /* 0x000fc400077a1270 */
[----:B------:R-:W-:Y:S02]  /*d0270*/  ISETP.LT.AND P6, PT, R186, c[0x0][0x178], !P6 ;  /* 0x00005e00ba007a0c */ /* 0x000fe400077c1270 */
[----:B------:R-:W-:Y:S02]  /*d0280*/  IADD3 R177, R252, 0x1c, RZ ;  /* 0x0000001cfcb17810 */ /* 0x000fe40007ffe0ff */
[C---:B------:R-:W-:Y:S01]  /*d0290*/  IADD3 R2, R176.reuse, c[0x0][0x198], RZ ;  /* 0x00006600b0027a10 */ /* 0x040fe20007ffe0ff */
[C---:B------:R-:W-:Y:S01]  /*d02a0*/  IMAD.WIDE R180, R176.reuse, 0x4, R172 ;  /* 0x00000004b0b47825 */ /* 0x040fe200078e02ac */
[----:B------:R-:W-:Y:S01]  /*d02b0*/  ISETP.GE.AND P4, PT, R177, c[0x0][0x17c], PT ;  /* 0x00005f00b1007a0c */ /* 0x000fe20003f86270 */
[----:B------:R1:W-:Y:S02]  /*d02c0*/  @P3 STG.E [R182.64], R250 ;  /* 0x000000fab6003986 */ /* 0x0003e4000c101904 */
[----:B------:R-:W-:Y:S01]  /*d02d0*/  IMAD.WIDE R178, R176, 0x4, R6 ;  /* 0x00000004b0b27825 */ /* 0x000fe200078e0206 */
[----:B------:R-:W-:-:S03]  /*d02e0*/  ISETP.LT.AND P3, PT, R151, c[0x0][0x178], !P0 ;  /* 0x00005e0097007a0c */ /* 0x000fc60004761270 */
[----:B------:R-:W-:Y:S01]  /*d02f0*/  IMAD.WIDE R176, R176, 0x4, R4 ;  /* 0x00000004b0b07825 */ /* 0x000fe200078e0204 */
[----:B------:R-:W-:Y:S03]  /*d0300*/  @P1 STG.E [R180.64], R249 ;  /* 0x000000f9b4001986 */ /* 0x000fe6000c101904 */
[----:B-1----:R-:W-:Y:S01]  /*d0310*/  IMAD.WIDE R182, R2, 0x4, R174 ;  /* 0x0000000402b67825 */ /* 0x002fe200078e02ae */
[----:B------:R1:W-:Y:S04]  /*d0320*/  @P5 STG.E [R178.64], R187 ;  /* 0x000000bbb2005986 */ /* 0x0003e8000c101904 */
[----:B------:R1:W-:Y:S04]  /*d0330*/  @P6 STG.E [R176.64], R243 ;  /* 0x000000f3b0006986 */ /* 0x0003e8000c101904 */
[----:B------:R1:W-:Y:S01]  /*d0340*/  @P2 STG.E [R182.64], R246 ;  /* 0x000000f6b6002986 */ /* 0x0003e2000c101904 */
[----:B------:R-:W-:-:S03]  /*d0350*/  ISETP.LT.AND P2, PT, R111, c[0x0][0x178], !P0 ;  /* 0x00005e006f007a0c */ /* 0x000fc60004741270 */
[----:B-1----:R-:W2:Y:S01]  /*d0360*/  LDL.LU R187, [R1+0x178] ;  /* 0x0001780001bb7983 */ /* 0x002ea20000300800 */
[----:B------:R-:W-:Y:S01]  /*d0370*/  IMAD.WIDE R178, R2, 0x4, R172 ;  /* 0x0000000402b27825 */ /* 0x000fe200078e02ac */
[----:B------:R-:W-:Y:S02]  /*d0380*/  ISETP.LT.AND P0, PT, R186, c[0x0][0x178], !P0 ;  /* 0x00005e00ba007a0c */ /* 0x000fe40004701270 */
[----:B------:R-:W2:Y:S01]  /*d0390*/  LDL.LU R243, [R1+0xf8] ;  /* 0x0000f80001f37983 */ /* 0x000ea20000300800 */
[----:B------:R-:W-:Y:S01]  /*d03a0*/  IMAD.WIDE R176, R2, 0x4, R6 ;  /* 0x0000000402b07825 */ /* 0x000fe200078e0206 */
[----:B------:R-:W-:Y:S02]  /*d03b0*/  IADD3 R3, R252, 0x1d, RZ ;  /* 0x0000001dfc037810 */ /* 0x000fe40007ffe0ff */
[----:B------:R-:W2:Y:S01]  /*d03c0*/  LDL.LU R246, [R1+0x21c] ;  /* 0x00021c0001f67983 */ /* 0x000ea20000300800 */
[C---:B------:R-:W-:Y:S02]  /*d03d0*/  IADD3 R182, R2.reuse, c[0x0][0x198], RZ ;  /* 0x0000660002b67a10 */ /* 0x040fe40007ffe0ff */
[----:B------:R-:W-:Y:S01]  /*d03e0*/  ISETP.GE.AND P1, PT, R3, c[0x0][0x17c], PT ;  /* 0x00005f0003007a0c */ /* 0x000fe20003f26270 */
[----:B------:R-:W-:Y:S01]  /*d03f0*/  IMAD.WIDE R2, R2, 0x4, R4 ;  /* 0x0000000402027825 */ /* 0x000fe200078e0204 */
[----:B---3--:R1:W-:Y:S04]  /*d0400*/  @P3 STG.E [R178.64], R247 ;  /* 0x000000f7b2003986 */ /* 0x0083e8000c101904 */
[----:B----4-:R3:W-:Y:S04]  /*d0410*/  @P2 STG.E [R176.64], R245 ;  /* 0x000000f5b0002986 */ /* 0x0107e8000c101904 */
[----:B-1----:R-:W4:Y:S04]  /*d0420*/  LDL.LU R247, [R1+0x1dc] ;  /* 0x0001dc0001f77983 */ /* 0x002f280000300800 */
[----:B---3--:R-:W3:Y:S04]  /*d0430*/  LDL.LU R245, [R1+0x17c] ;  /* 0x00017c0001f57983 */ /* 0x008ee80000300800 */
[----:B--2---:R1:W-:Y:S04]  /*d0440*/  @P0 STG.E [R2.64], R244 ;  /* 0x000000f402000986 */ /* 0x0043e8000c101904 */
[----:B-1----:R-:W2:Y:S01]  /*d0450*/  LDL.LU R244, [R1+0xfc] ;  /* 0x0000fc0001f47983 */ /* 0x002ea20000300800 */
[----:B------:R-:W-:-:S02]  /*d0460*/  ISETP.LT.AND P6, PT, R150, c[0x0][0x178], !P4 ;  /* 0x00005e0096007a0c */ /* 0x000fc400067c1270 */
[----:B------:R-:W-:Y:S01]  /*d0470*/  ISETP.LT.AND P5, PT, R151, c[0x0][0x178], !P4 ;  /* 0x00005e0097007a0c */ /* 0x000fe200067a1270 */
[C---:B------:R-:W-:Y:S01]  /*d0480*/  IMAD.WIDE R180, R182.reuse, 0x4, R174 ;  /* 0x00000004b6b47825 */ /* 0x040fe200078e02ae */
[----:B------:R-:W2:Y:S03]  /*d0490*/  LDL.LU R251, [R1+0x248] ;  /* 0x0002480001fb7983 */ /* 0x000ea60000300800 */
[----:B------:R-:W-:Y:S01]  /*d04a0*/  IMAD.WIDE R178, R182, 0x4, R172 ;  /* 0x00000004b6b27825 */ /* 0x000fe200078e02ac */
[----:B------:R-:W2:Y:S05]  /*d04b0*/  LDL.LU R249, [R1+0x1f8] ;  /* 0x0001f80001f97983 */ /* 0x000eaa0000300800 */
[----:B------:R1:W-:Y:S01]  /*d04c0*/  @P6 STG.E [R180.64], R248 ;  /* 0x000000f8b4006986 */ /* 0x0003e2000c101904 */
[----:B------:R-:W-:-:S02]  /*d04d0*/  ISETP.LT.AND P6, PT, R111, c[0x0][0x178], !P4 ;  /* 0x00005e006f007a0c */ /* 0x000fc400067c1270 */
[----:B------:R-:W-:Y:S01]  /*d04e0*/  ISETP.LT.AND P4, PT, R186, c[0x0][0x178], !P4 ;  /* 0x00005e00ba007a0c */ /* 0x000fe20006781270 */
[----:B------:R1:W-:Y:S01]  /*d04f0*/  @P5 STG.E [R178.64], R185 ;  /* 0x000000b9b2005986 */ /* 0x0003e2000c101904 */
[----:B------:R-:W-:Y:S02]  /*d0500*/  ISETP.LT.AND P5, PT, R150, c[0x0][0x178], !P1 ;  /* 0x00005e0096007a0c */ /* 0x000fe40004fa1270 */
[----:B------:R-:W-:Y:S01]  /*d0510*/  ISETP.LT.AND P3, PT, R151, c[0x0][0x178], !P1 ;  /* 0x00005e0097007a0c */ /* 0x000fe20004f61270 */
[C---:B------:R-:W-:Y:S01]  /*d0520*/  IMAD.WIDE R2, R182.reuse, 0x4, R6 ;  /* 0x00000004b6027825 */ /* 0x040fe200078e0206 */
[----:B------:R-:W-:Y:S02]  /*d0530*/  ISETP.LT.AND P0, PT, R111, c[0x0][0x178], !P1 ;  /* 0x00005e006f007a0c */ /* 0x000fe40004f01270 */
[C---:B-1----:R-:W-:Y:S01]  /*d0540*/  IADD3 R180, R182.reuse, c[0x0][0x198], RZ ;  /* 0x00006600b6b47a10 */ /* 0x042fe20007ffe0ff */
[----:B------:R-:W-:Y:S01]  /*d0550*/  IMAD.WIDE R176, R182, 0x4, R4 ;  /* 0x00000004b6b07825 */ /* 0x000fe200078e0204 */
[----:B------:R-:W2:Y:S03]  /*d0560*/  LDL.LU R248, [R1+0x1b8] ;  /* 0x0001b80001f87983 */ /* 0x000ea60000300800 */
[----:B------:R-:W-:Y:S01]  /*d0570*/  IMAD.WIDE R178, R180, 0x4, R174 ;  /* 0x00000004b4b27825 */ /* 0x000fe200078e02ae */
[----:B------:R-:W2:Y:S04]  /*d0580*/  LDL.LU R185, [R1+0x118] ;  /* 0x0001180001b97983 */ /* 0x000ea80000300800 */
[----:B------:R1:W-:Y:S01]  /*d0590*/  @P6 STG.E [R2.64], R187 ;  /* 0x000000bb02006986 */ /* 0x0003e2000c101904 */
[----:B------:R-:W-:-:S03]  /*d05a0*/  ISETP.LT.AND P1, PT, R186, c[0x0][0x178], !P1 ;  /* 0x00005e00ba007a0c */ /* 0x000fc60004f21270 */
[----:B------:R1:W-:Y:S04]  /*d05b0*/  @P4 STG.E [R176.64], R243 ;  /* 0x000000f3b0004986 */ /* 0x0003e8000c101904 */
[----:B------:R-:W-:Y:S01]  /*d05c0*/  @P5 STG.E [R178.64], R246 ;  /* 0x000000f6b2005986 */ /* 0x000fe2000c101904 */
[----:B-1----:R-:W-:-:S04]  /*d05d0*/  IMAD.WIDE R2, R180, 0x4, R172 ;  /* 0x00000004b4027825 */ /* 0x002fc800078e02ac */
[C---:B------:R-:W-:Y:S01]  /*d05e0*/  IMAD.WIDE R176, R180.reuse, 0x4, R6 ;  /* 0x00000004b4b07825 */ /* 0x040fe200078e0206 */
[----:B----4-:R1:W-:Y:S04]  /*d05f0*/  @P3 STG.E [R2.64], R247 ;  /* 0x000000f702003986 */ /* 0x0103e8000c101904 */
[----:B---3--:R3:W-:Y:S04]  /*d0600*/  @P0 STG.E [R176.64], R245 ;  /* 0x000000f5b0000986 */ /* 0x0087e8000c101904 */
[----:B-1----:R-:W4:Y:S01]  /*d0610*/  LDL.LU R247, [R1+0x24c] ;  /* 0x00024c0001f77983 */ /* 0x002f220000300800 */
[----:B------:R-:W-:-:S03]  /*d0620*/  IMAD.WIDE R2, R180, 0x4, R4 ;  /* 0x00000004b4027825 */ /* 0x000fc600078e0204 */
[----:B---3--:R-:W3:Y:S04]  /*d0630*/  LDL.LU R245, [R1+0x1fc] ;  /* 0x0001fc0001f57983 */ /* 0x008ee80000300800 */
[----:B------:R-:W3:Y:S04]  /*d0640*/  LDL.LU R246, [R1+0x1bc] ;  /* 0x0001bc0001f67983 */ /* 0x000ee80000300800 */
        /* <DEDUP_REMOVED lines=12> */
[----:B------:R-:W-:-:S03]  /*d0710*/  ISETP.LT.AND P0, PT, R111, c[0x0][0x178], !P6 ;  /* 0x00005e006f007a0c */ /* 0x000fc60007701270 */
[----:B------:R-:W-:-:S04]  /*d0720*/  IMAD.WIDE R176, R181, 0x4, R174 ;  /* 0x00000004b5b07825 */ /* 0x000fc800078e02ae */
[C---:B------:R-:W-:Y:S01]  /*d0730*/  IMAD.WIDE R178, R181.reuse, 0x4, R172 ;  /* 0x00000004b5b27825 */ /* 0x040fe200078e02ac */
[----:B------:R-:W-:Y:S01]  /*d0740*/  ISETP.LT.AND P6, PT, R186, c[0x0][0x178], !P6 ;  /* 0x00005e00ba007a0c */ /* 0x000fe200077c1270 */
[----:B------:R1:W-:Y:S04]  /*d0750*/  @P4 STG.E [R176.64], R251 ;  /* 0x000000fbb0004986 */ /* 0x0003e8000c101904 */
[----:B------:R1:W-:Y:S01]  /*d0760*/  @P5 STG.E [R178.64], R249 ;  /* 0x000000f9b2005986 */ /* 0x0003e2000c101904 */
[----:B------:R-:W-:Y:S01]  /*d0770*/  ISETP.LT.AND P5, PT, R150, c[0x0][0x178], !P3 ;  /* 0x00005e0096007a0c */ /* 0x000fe20005fa1270 */
[----:B------:R-:W-:Y:S01]  /*d0780*/  IMAD.WIDE R2, R181, 0x4, R6 ;  /* 0x00000004b5027825 */ /* 0x000fe200078e0206 */
[----:B------:R-:W-:-:S03]  /*d0790*/  ISETP.LT.AND P1, PT, R151, c[0x0][0x178], !P3 ;  /* 0x00005e0097007a0c */ /* 0x000fc60005f21270 */
[C---:B-1----:R-:W-:Y:S01]  /*d07a0*/  IMAD.WIDE R176, R181.reuse, 0x4, R4 ;  /* 0x00000004b5b07825 */ /* 0x042fe200078e0204 */
[----:B------:R-:W-:Y:S01]  /*d07b0*/  IADD3 R181, R181, c[0x0][0x198], RZ ;  /* 0x00006600b5b57a10 */ /* 0x000fe20007ffe0ff */
[----:B------:R1:W-:Y:S01]  /*d07c0*/  @P0 STG.E [R2.64], R248 ;  /* 0x000000f802000986 */ /* 0x0003e2000c101904 */
[----:B------:R-:W-:Y:S02]  /*d07d0*/  ISETP.LT.AND P4, PT, R111, c[0x0][0x178], !P3 ;  /* 0x00005e006f007a0c */ /* 0x000fe40005f81270 */
[----:B------:R-:W-:Y:S01]  /*d07e0*/  IADD3 R178, R252, 0x23, RZ ;  /* 0x00000023fcb27810 */ /* 0x000fe20007ffe0ff */
[----:B------:R1:W-:Y:S01]  /*d07f0*/  @P6 STG.E [R176.64], R185 ;  /* 0x000000b9b0006986 */ /* 0x0003e2000c101904 */
[----:B------:R-:W-:Y:S02]  /*d0800*/  ISETP.LT.AND P3, PT, R186, c[0x0][0x178], !P3 ;  /* 0x00005e00ba007a0c */ /* 0x000fe40005f61270 */
[----:B------:R-:W-:Y:S01]  /*d0810*/  ISETP.GE.AND P0, PT, R178, c[0x0][0x17c], PT ;  /* 0x00005f00b2007a0c */ /* 0x000fe20003f06270 */
[----:B-1----:R-:W-:-:S04]  /*d0820*/  IMAD.WIDE R2, R181, 0x4, R174 ;  /* 0x00000004b5027825 */ /* 0x002fc800078e02ae */
[----:B------:R-:W-:-:S04]  /*d0830*/  IMAD.WIDE R176, R181, 0x4, R172 ;  /* 0x00000004b5b07825 */ /* 0x000fc800078e02ac */
[C---:B------:R-:W-:Y:S01]  /*d0840*/  IMAD.WIDE R178, R181.reuse, 0x4, R6 ;  /* 0x00000004b5b27825 */ /* 0x040fe200078e0206 */
[----:B----4-:R1:W-:Y:S04]  /*d0850*/  @P5 STG.E [R2.64], R247 ;  /* 0x000000f702005986 */ /* 0x0103e8000c101904 */
[----:B---3--:R3:W-:Y:S04]  /*d0860*/  @P1 STG.E [R176.64], R245 ;  /* 0x000000f5b0001986 */ /* 0x0087e8000c101904 */
[----:B-1----:R-:W4:Y:S01]  /*d0870*/  LDL.LU R247, [R1+0x1a0] ;  /* 0x0001a00001f77983 */ /* 0x002f220000300800 */
[----:B------:R-:W-:-:S03]  /*d0880*/  IMAD.WIDE R2, R181, 0x4, R4 ;  /* 0x00000004b5027825 */ /* 0x000fc600078e0204 */
[----:B---3--:R-:W3:Y:S04]  /*d0890*/  LDL.LU R245, [R1+0x2b4] ;  /* 0x0002b40001f57983 */ /* 0x008ee80000300800 */
[----:B------:R1:W-:Y:S04]  /*d08a0*/  @P4 STG.E [R178.64], R246 ;  /* 0x000000f6b2004986 */ /* 0x0003e8000c101904 */
[----:B------:R-:W3:Y:S04]  /*d08b0*/  LDL.LU R248, [R1+0x274] ;  /* 0x0002740001f87983 */ /* 0x000ee80000300800 */
[----:B-1----:R-:W3:Y:S04]  /*d08c0*/  LDL.LU R246, [R1+0x224] ;  /* 0x0002240001f67983 */ /* 0x002ee80000300800 */
[----:B--2---:R1:W-:Y:S04]  /*d08d0*/  @P3 STG.E [R2.64], R244 ;  /* 0x000000f402003986 */ /* 0x0043e8000c101904 */
[----:B-1----:R-:W2:Y:S01]  /*d08e0*/  LDL.LU R244, [R1+0x1a4] ;  /* 0x0001a40001f47983 */ /* 0x002ea20000300800 */
[----:B------:R-:W-:-:S02]  /*d08f0*/  IADD3 R183, R252, 0x20, RZ ;  /* 0x00000020fcb77810 */ /* 0x000fc40007ffe0ff */
[----:B------:R-:W-:Y:S01]  /*d0900*/  IADD3 R180, R181, c[0x0][0x198], RZ ;  /* 0x00006600b5b47a10 */ /* 0x000fe20007ffe0ff */
[----:B------:R-:W2:Y:S01]  /*d0910*/  LDL.LU R249, [R1+0x310] ;  /* 0x0003100001f97983 */ /* 0x000ea20000300800 */
[----:B------:R-:W-:Y:S02]  /*d0920*/  ISETP.GE.AND P2, PT, R183, c[0x0][0x17c], PT ;  /* 0x00005f00b7007a0c */ /* 0x000fe40003f46270 */
[----:B------:R-:W-:Y:S01]  /*d0930*/  IADD3 R182, R252, 0x21, RZ ;  /* 0x00000021fcb67810 */ /* 0x000fe20007ffe0ff */
[----:B------:R-:W-:Y:S01]  /*d0940*/  IMAD.WIDE R176, R180, 0x4, R174 ;  /* 0x00000004b4b07825 */ /* 0x000fe200078e02ae */
[----:B------:R-:W-:Y:S01]  /*d0950*/  ISETP.LT.AND P6, PT, R150, c[0x0][0x178], !P2 ;  /* 0x00005e0096007a0c */ /* 0x000fe200057c1270 */
[----:B------:R-:W2:Y:S01]  /*d0960*/  LDL.LU R185, [R1+0x2a0] ;  /* 0x0002a00001b97983 */ /* 0x000ea20000300800 */
[----:B------:R-:W-:Y:S02]  /*d0970*/  ISETP.LT.AND P5, PT, R151, c[0x0][0x178], !P2 ;  /* 0x00005e0097007a0c */ /* 0x000fe400057a1270 */
[----:B------:R-:W-:Y:S01]  /*d0980*/  ISETP.LT.AND P1, PT, R111, c[0x0][0x178], !P2 ;  /* 0x00005e006f007a0c */ /* 0x000fe20005721270 */
[----:B------:R-:W-:Y:S01]  /*d0990*/  IMAD.WIDE R178, R180, 0x4, R172 ;  /* 0x00000004b4b27825 */ /* 0x000fe200078e02ac */
[----:B------:R-:W-:-:S02]  /*d09a0*/  ISETP.GE.AND P4, PT, R182, c[0x0][0x17c], PT ;  /* 0x00005f00b6007a0c */ /* 0x000fc40003f86270 */
[----:B------:R-:W-:Y:S01]  /*d09b0*/  ISETP.LT.AND P2, PT, R186, c[0x0][0x178], !P2 ;  /* 0x00005e00ba007a0c */ /* 0x000fe20005741270 */
[----:B------:R-:W-:Y:S01]  /*d09c0*/  IMAD.WIDE R2, R180, 0x4, R6 ;  /* 0x00000004b4027825 */ /* 0x000fe200078e0206 */
[----:B------:R-:W-:-:S03]  /*d09d0*/  ISETP.LT.AND P3, PT, R151, c[0x0][0x178], !P4 ;  /* 0x00005e0097007a0c */ /* 0x000fc60006761270 */
[----:B------:R1:W-:Y:S01]  /*d09e0*/  @P6 STG.E [R176.64], R250 ;  /* 0x000000fab0006986 */ /* 0x0003e2000c101904 */
[----:B------:R-:W-:-:S03]  /*d09f0*/  ISETP.LT.AND P6, PT, R150, c[0x0][0x178], !P4 ;  /* 0x00005e0096007a0c */ /* 0x000fc600067c1270 */
[----:B------:R1:W-:Y:S01]  /*d0a00*/  @P5 STG.E [R178.64], R187 ;  /* 0x000000bbb2005986 */ /* 0x0003e2000c101904 */
[----:B------:R-:W-:Y:S02]  /*d0a10*/  ISETP.LT.AND P5, PT, R111, c[0x0][0x178], !P4 ;  /* 0x00005e006f007a0c */ /* 0x000fe400067a1270 */
[C---:B------:R-:W-:Y:S01]  /*d0a20*/  IADD3 R181, R180.reuse, c[0x0][0x198], RZ ;  /* 0x00006600b4b57a10 */ /* 0x040fe20007ffe0ff */
[----:B------:R1:W-:Y:S02]  /*d0a30*/  @P1 STG.E [R2.64], R243 ;  /* 0x000000f302001986 */ /* 0x0003e4000c101904 */
[----:B-1----:R-:W-:Y:S01]  /*d0a40*/  IMAD.WIDE R176, R180, 0x4, R4 ;  /* 0x00000004b4b07825 */ /* 0x002fe200078e0204 */
[----:B------:R-:W-:Y:S01]  /*d0a50*/  IADD3 R178, R252, 0x22, RZ ;  /* 0x00000022fcb27810 */ /* 0x000fe20007ffe0ff */
[----:B------:R-:W2:Y:S01]  /*d0a60*/  LDL.LU R187, [R1+0x250] ;  /* 0x0002500001bb7983 */ /* 0x000ea20000300800 */
[----:B------:R-:W-:Y:S01]  /*d0a70*/  ISETP.LT.AND P4, PT, R186, c[0x0][0x178], !P4 ;  /* 0x00005e00ba007a0c */ /* 0x000fe20006781270 */
[C---:B------:R-:W-:Y:S01]  /*d0a80*/  IMAD.WIDE R2, R181.reuse, 0x4, R174 ;  /* 0x00000004b5027825 */ /* 0x040fe200078e02ae */
[----:B------:R-:W-:Y:S01]  /*d0a90*/  ISETP.GE.AND P1, PT, R178, c[0x0][0x17c], PT ;  /* 0x00005f00b2007a0c */ /* 0x000fe20003f26270 */
[----:B------:R-:W2:Y:S02]  /*d0aa0*/  LDL.LU R243, [R1+0x200] ;  /* 0x0002000001f37983 */ /* 0x000ea40000300800 */
[----:B------:R-:W-:-:S02]  /*d0ab0*/  IMAD.WIDE R178, R181, 0x4, R172 ;  /* 0x00000004b5b27825 */ /* 0x000fc400078e02ac */
[----:B----4-:R1:W-:Y:S04]  /*d0ac0*/  @P2 STG.E [R176.64], R247 ;  /* 0x000000f7b0002986 */ /* 0x0103e8000c101904 */
[----:B---3--:R3:W-:Y:S01]  /*d0ad0*/  @P6 STG.E [R2.64], R245 ;  /* 0x000000f502006986 */ /* 0x0087e2000c101904 */
[----:B-1----:R-:W-:-:S03]  /*d0ae0*/  IMAD.WIDE R176, R181, 0x4, R6 ;  /* 0x00000004b5b07825 */ /* 0x002fc600078e0206 */
[----:B------:R-:W4:Y:S04]  /*d0af0*/  LDL.LU R247, [R1+0x314] ;  /* 0x0003140001f77983 */ /* 0x000f280000300800 */
[----:B------:R-:W-:Y:S01]  /*d0b00*/  @P3 STG.E [R178.64], R248 ;  /* 0x000000f8b2003986 */ /* 0x000fe2000c101904 */
[----:B---3--:R-:W-:-:S03]  /*d0b10*/  IMAD.WIDE R2, R181, 0x4, R4 ;  /* 0x00000004b5027825 */ /* 0x008fc600078e0204 */
[----:B------:R-:W3:Y:S04]  /*d0b20*/  LDL.LU R245, [R1+0x2a4] ;  /* 0x0002a40001f57983 */ /* 0x000ee80000300800 */
[----:B------:R1:W-:Y:S04]  /*d0b30*/  @P5 STG.E [R176.64], R246 ;  /* 0x000000f6b0005986 */ /* 0x0003e8000c101904 */
[----:B-1----:R-:W3:Y:S04]  /*d0b40*/  LDL.LU R246, [R1+0x254] ;  /* 0x0002540001f67983 */ /* 0x002ee80000300800 */
[----:B--2---:R1:W-:Y:S04]  /*d0b50*/  @P4 STG.E [R2.64], R244 ;  /* 0x000000f402004986 */ /* 0x0043e8000c101904 */
[----:B-1----:R-:W2:Y:S01]  /*d0b60*/  LDL.LU R244, [R1+0x204] ;  /* 0x0002040001f47983 */ /* 0x002ea20000300800 */
[----:B------:R-:W-:-:S02]  /*d0b70*/  ISETP.LT.AND P2, PT, R150, c[0x0][0x178], !P1 ;  /* 0x00005e0096007a0c */ /* 0x000fc40004f41270 */
[----:B------:R-:W-:Y:S01]  /*d0b80*/  ISETP.LT.AND P3, PT, R151, c[0x0][0x178], !P1 ;  /* 0x00005e0097007a0c */ /* 0x000fe20004f61270 */
[----:B------:R-:W2:Y:S01]  /*d0b90*/  LDL.LU R251, [R1+0x330] ;  /* 0x0003300001fb7983 */ /* 0x000ea20000300800 */
[----:B------:R-:W-:Y:S02]  /*d0ba0*/  IADD3 R178, R181, c[0x0][0x198], RZ ;  /* 0x00006600b5b27a10 */ /* 0x000fe40007ffe0ff */
[----:B------:R-:W-:Y:S01]  /*d0bb0*/  ISETP.LT.AND P4, PT, R111, c[0x0][0x178], !P1 ;  /* 0x00005e006f007a0c */ /* 0x000fe20004f81270 */
[----:B------:R-:W2:Y:S01]  /*d0bc0*/  LDL.LU R250, [R1+0x2e0] ;  /* 0x0002e00001fa7983 */ /* 0x000ea20000300800 */
[----:B------:R-:W-:Y:S01]  /*d0bd0*/  ISETP.LT.AND P1, PT, R186, c[0x0][0x178], !P1 ;  /* 0x00005e00ba007a0c */ /* 0x000fe20004f21270 */
[----:B------:R-:W-:Y:S01]  /*d0be0*/  IMAD.WIDE R2, R178, 0x4, R174 ;  /* 0x00000004b2027825 */ /* 0x000fe200078e02ae */
[----:B------:R-:W-:Y:S01]  /*d0bf0*/  ISETP.LT.AND P6, PT, R150, c[0x0][0x178], !P0 ;  /* 0x00005e0096007a0c */ /* 0x000fe200047c1270 */
[----:B------:R-:W2:Y:S02]  /*d0c00*/  LDL.LU R248, [R1+0x280] ;  /* 0x0002800001f87983 */ /* 0x000ea40000300800 */
[----:B------:R-:W-:Y:S01]  /*d0c10*/  IMAD.WIDE R176, R178, 0x4, R172 ;  /* 0x00000004b2b07825 */ /* 0x000fe200078e02ac */
[----:B------:R-:W-:Y:S01]  /*d0c20*/  ISETP.LT.AND P5, PT, R151, c[0x0][0x178], !P0 ;  /* 0x00005e0097007a0c */ /* 0x000fe200047a1270 */
[----:B------:R1:W-:Y:S01]  /*d0c30*/  @P2 STG.E [R2.64], R249 ;  /* 0x000000f902002986 */ /* 0x0003e2000c101904 */
[----:B------:R-:W-:-:S03]  /*d0c40*/  IADD3 R179, R252, 0x24, RZ ;  /* 0x00000024fcb37810 */ /* 0x000fc60007ffe0ff */
[----:B------:R1:W-:Y:S01]  /*d0c50*/  @P3 STG.E [R176.64], R185 ;  /* 0x000000b9b0003986 */ /* 0x0003e2000c101904 */
[----:B------:R-:W-:Y:S02]  /*d0c60*/  ISETP.LT.AND P3, PT, R111, c[0x0][0x178], !P0 ;  /* 0x00005e006f007a0c */ /* 0x000fe40004761270 */
[C---:B------:R-:W-:Y:S01]  /*d0c70*/  IADD3 R182, R178.reuse, c[0x0][0x198], RZ ;  /* 0x00006600b2b67a10 */ /* 0x040fe20007ffe0ff */
[----:B-1----:R-:W-:-:S04]  /*d0c80*/  IMAD.WIDE R2, R178, 0x4, R6 ;  /* 0x00000004b2027825 */ /* 0x002fc800078e0206 */
[----:B------:R-:W-:Y:S01]  /*d0c90*/  IMAD.WIDE R176, R178, 0x4, R4 ;  /* 0x00000004b2b07825 */ /* 0x000fe200078e0204 */
[----:B------:R1:W-:Y:S01]  /*d0ca0*/  @P4 STG.E [R2.64], R187 ;  /* 0x000000bb02004986 */ /* 0x0003e2000c101904 */
[----:B------:R-:W-:Y:S02]  /*d0cb0*/  ISETP.GE.AND P2, PT, R179, c[0x0][0x17c], PT ;  /* 0x00005f00b3007a0c */ /* 0x000fe40003f46270 */
[----:B------:R-:W-:Y:S01]  /*d0cc0*/  IMAD.WIDE R178, R182, 0x4, R174 ;  /* 0x00000004b6b27825 */ /* 0x000fe200078e02ae */
[----:B------:R1:W-:Y:S01]  /*d0cd0*/  @P1 STG.E [R176.64], R243 ;  /* 0x000000f3b0001986 */ /* 0x0003e2000c101904 */
[----:B------:R-:W-:Y:S02]  /*d0ce0*/  ISETP.LT.AND P1, PT, R186, c[0x0][0x178], !P0 ;  /* 0x00005e00ba007a0c */ /* 0x000fe40004721270 */
[----:B------:R-:W-:-:S04]  /*d0cf0*/  IMAD.WIDE R180, R182, 0x4, R172 ;  /* 0x00000004b6b47825 */ /* 0x000fc800078e02ac */
[C---:B-1----:R-:W-:Y:S01]  /*d0d00*/  IMAD.WIDE R2, R182.reuse, 0x4, R6 ;  /* 0x00000004b6027825 */ /* 0x042fe200078e0206 */
[----:B------:R-:W2:Y:S04]  /*d0d10*/  LDL.LU R243, [R1+0x230] ;  /* 0x0002300001f37983 */ /* 0x000ea80000300800 */
[----:B----4-:R1:W-:Y:S04]  /*d0d20*/  @P6 STG.E [R178.64], R247 ;  /* 0x000000f7b2006986 */ /* 0x0103e8000c101904 */
[----:B---3--:R3:W-:Y:S04]  /*d0d30*/  @P5 STG.E [R180.64], R245 ;  /* 0x000000f5b4005986 */ /* 0x0087e8000c101904 */
[----:B-1----:R-:W4:Y:S04]  /*d0d40*/  LDL.LU R247, [R1+0x334] ;  /* 0x0003340001f77983 */ /* 0x002f280000300800 */
[----:B---3--:R-:W3:Y:S04]  /*d0d50*/  LDL.LU R245, [R1+0x2e4] ;  /* 0x0002e40001f57983 */ /* 0x008ee80000300800 */
[----:B------:R1:W-:Y:S02]  /*d0d60*/  @P3 STG.E [R2.64], R246 ;  /* 0x000000f602003986 */ /* 0x0003e4000c101904 */
[----:B-1----:R-:W-:-:S02]  /*d0d70*/  IMAD.WIDE R2, R182, 0x4, R4 ;  /* 0x00000004b6027825 */ /* 0x002fc400078e0204 */
[----:B------:R-:W3:Y:S04]  /*d0d80*/  LDL.LU R246, [R1+0x284] ;  /* 0x0002840001f67983 */ /* 0x000ee80000300800 */
[----:B--2---:R1:W-:Y:S04]  /*d0d90*/  @P1 STG.E [R2.64], R244 ;  /* 0x000000f402001986 */ /* 0x0043e8000c101904 */
[----:B-1----:R-:W2:Y:S01]  /*d0da0*/  LDL.LU R244, [R1+0x234] ;  /* 0x0002340001f47983 */ /* 0x002ea20000300800 */
[----:B------:R-:W-:Y:S02]  /*d0db0*/  ISETP.LT.AND P6, PT, R150, c[0x0][0x178], !P2 ;  /* 0x00005e0096007a0c */ /* 0x000fe400057c1270 */
[----:B------:R-:W-:Y:S01]  /*d0dc0*/  ISETP.LT.AND P5, PT, R151, c[0x0][0x178], !P2 ;  /* 0x00005e0097007a0c */ /* 0x000fe200057a1270 */
[----:B------:R-:W2:Y:S01]  /*d0dd0*/  LDL.LU R249, [R1+0x380] ;  /* 0x0003800001f97983 */ /* 0x000ea20000300800 */
[----:B------:R-:W-:-:S02]  /*d0de0*/  ISETP.LT.AND P4, PT, R111, c[0x0][0x178], !P2 ;  /* 0x00005e006f007a0c */ /* 0x000fc40005781270 */
[----:B------:R-:W-:Y:S01]  /*d0df0*/  IADD3 R176, R252, 0x26, RZ ;  /* 0x00000026fcb07810 */ /* 0x000fe20007ffe0ff */
[----:B------:R-:W2:Y:S01]  /*d0e00*/  LDL.LU R185, [R1+0x320] ;  /* 0x0003200001b97983 */ /* 0x000ea20000300800 */
[----:B------:R-:W-:Y:S02]  /*d0e10*/  IADD3 R183, R182, c[0x0][0x198], RZ ;  /* 0x00006600b6b77a10 */ /* 0x000fe40007ffe0ff */
[----:B------:R-:W-:Y:S01]  /*d0e20*/  IADD3 R178, R252, 0x25, RZ ;  /* 0x00000025fcb27810 */ /* 0x000fe20007ffe0ff */
[----:B------:R-:W2:Y:S01]  /*d0e30*/  LDL.LU R187, [R1+0x2c0] ;  /* 0x0002c00001bb7983 */ /* 0x000ea20000300800 */
[----:B------:R-:W-:Y:S01]  /*d0e40*/  ISETP.GE.AND P0, PT, R176, c[0x0][0x17c], PT ;  /* 0x00005f00b0007a0c */ /* 0x000fe20003f06270 */
[----:B------:R-:W-:Y:S01]  /*d0e50*/  IMAD.WIDE R176, R183, 0x4, R174 ;  /* 0x00000004b7b07825 */ /* 0x000fe200078e02ae */
[----:B------:R-:W-:-:S03]  /*d0e60*/  ISETP.GE.AND P3, PT, R178, c[0x0][0x17c], PT ;  /* 0x00005f00b2007a0c */ /* 0x000fc60003f66270 */
[C---:B------:R-:W-:Y:S01]  /*d0e70*/  IMAD.WIDE R178, R183.reuse, 0x4, R172 ;  /* 0x00000004b7b27825 */ /* 0x040fe200078e02ac */
[----:B------:R-:W-:Y:S03]  /*d0e80*/  @P6 STG.E [R176.64], R251 ;  /* 0x000000fbb0006986 */ /* 0x000fe6000c101904 */
[----:B------:R-:W-:Y:S01]  /*d0e90*/  IMAD.WIDE R180, R183, 0x4, R6 ;  /* 0x00000004b7b47825 */ /* 0x000fe200078e0206 */
[----:B------:R1:W-:Y:S01]  /*d0ea0*/  @P5 STG.E [R178.64], R250 ;  /* 0x000000fab2005986 */ /* 0x0003e2000c101904 */
[----:B------:R-:W-:-:S03]  /*d0eb0*/  ISETP.LT.AND P2, PT, R186, c[0x0][0x178], !P2 ;  /* 0x00005e00ba007a0c */ /* 0x000fc60005741270 */
[----:B------:R1:W-:Y:S01]  /*d0ec0*/  @P4 STG.E [R180.64], R248 ;  /* 0x000000f8b4004986 */ /* 0x0003e2000c101904 */
[----:B------:R-:W-:Y:S02]  /*d0ed0*/  ISETP.LT.AND P4, PT, R150, c[0x0][0x178], !P3 ;  /* 0x00005e0096007a0c */ /* 0x000fe40005f81270 */
[----:B------:R-:W-:Y:S02]  /*d0ee0*/  ISETP.LT.AND P6, PT, R151, c[0x0][0x178], !P3 ;  /* 0x00005e0097007a0c */ /* 0x000fe40005fc1270 */
[----:B------:R-:W-:Y:S02]  /*d0ef0*/  ISETP.LT.AND P1, PT, R186, c[0x0][0x178], !P3 ;  /* 0x00005e00ba007a0c */ /* 0x000fe40005f21270 */
[----:B------:R-:W-:Y:S01]  /*d0f00*/  ISETP.LT.AND P3, PT, R111, c[0x0][0x178], !P3 ;  /* 0x00005e006f007a0c */ /* 0x000fe20005f61270 */
[C---:B-1----:R-:W-:Y:S01]  /*d0f10*/  IMAD.WIDE R178, R183.reuse, 0x4, R4 ;  /* 0x00000004b7b27825 */ /* 0x042fe200078e0204 */
[----:B------:R-:W-:-:S04]  /*d0f20*/  IADD3 R181, R183, c[0x0][0x198], RZ ;  /* 0x00006600b7b57a10 */ /* 0x000fc80007ffe0ff */
[----:B------:R1:W-:Y:S01]  /*d0f30*/  @P2 STG.E [R178.64], R243 ;  /* 0x000000f3b2002986 */ /* 0x0003e2000c101904 */
[----:B------:R-:W-:-:S04]  /*d0f40*/  IMAD.WIDE R2, R181, 0x4, R174 ;  /* 0x00000004b5027825 */ /* 0x000fc800078e02ae */
[C---:B------:R-:W-:Y:S01]  /*d0f50*/  IMAD.WIDE R176, R181.reuse, 0x4, R172 ;  /* 0x00000004b5b07825 */ /* 0x040fe200078e02ac */
[----:B-1----:R-:W2:Y:S04]  /*d0f60*/  LDL.LU R243, [R1+0x260] ;  /* 0x0002600001f37983 */ /* 0x002ea80000300800 */
[----:B----4-:R1:W-:Y:S04]  /*d0f70*/  @P4 STG.E [R2.64], R247 ;  /* 0x000000f702004986 */ /* 0x0103e8000c101904 */
[----:B---3--:R3:W-:Y:S04]  /*d0f80*/  @P6 STG.E [R176.64], R245 ;  /* 0x000000f5b0006986 */ /* 0x0087e8000c101904 */
[----:B-1----:R-:W4:Y:S01]  /*d0f90*/  LDL.LU R247, [R1+0x384] ;  /* 0x0003840001f77983 */ /* 0x002f220000300800 */
[----:B------:R-:W-:-:S04]  /*d0fa0*/  IMAD.WIDE R2, R181, 0x4, R6 ;  /* 0x00000004b5027825 */ /* 0x000fc800078e0206 */
[----:B---3--:R-:W-:Y:S01]  /*d0fb0*/  IMAD.WIDE R176, R181, 0x4, R4 ;  /* 0x00000004b5b07825 */ /* 0x008fe200078e0204 */
[----:B------:R-:W3:Y:S04]  /*d0fc0*/  LDL.LU R245, [R1+0x324] ;  /* 0x0003240001f57983 */ /* 0x000ee80000300800 */
[----:B------:R-:W-:Y:S04]  /*d0fd0*/  @P3 STG.E [R2.64], R246 ;  /* 0x000000f602003986 */ /* 0x000fe8000c101904 */
[----:B--2---:R1:W-:Y:S04]  /*d0fe0*/  @P1 STG.E [R176.64], R244 ;  /* 0x000000f4b0001986 */ /* 0x0043e8000c101904 */
[----:B-1----:R-:W2:Y:S01]  /*d0ff0*/  LDL.LU R244, [R1+0x2c4] ;  /* 0x0002c40001f47983 */ /* 0x002ea20000300800 */
[----:B------:R-:W-:-:S02]  /*d1000*/  IADD3 R180, R252, 0x27, RZ ;  /* 0x00000027fcb47810 */ /* 0x000fc40007ffe0ff */
[----:B------:R-:W-:Y:S01]  /*d1010*/  ISETP.LT.AND P5, PT, R150, c[0x0][0x178], !P0 ;  /* 0x00005e0096007a0c */ /* 0x000fe200047a1270 */
[----:B------:R-:W2:Y:S01]  /*d1020*/  LDL.LU R246, [R1+0x264] ;  /* 0x0002640001f67983 */ /* 0x000ea20000300800 */
[----:B------:R-:W-:Y:S02]  /*d1030*/  ISETP.LT.AND P6, PT, R151, c[0x0][0x178], !P0 ;  /* 0x00005e0097007a0c */ /* 0x000fe400047c1270 */
[----:B------:R-:W-:Y:S01]  /*d1040*/  ISETP.GE.AND P2, PT, R180, c[0x0][0x17c], PT ;  /* 0x00005f00b4007a0c */ /* 0x000fe20003f46270 */
[----:B------:R-:W2:Y:S01]  /*d1050*/  LDL.LU R183, [R1+0x3b0] ;  /* 0x0003b00001b77983 */ /* 0x000ea20000300800 */
[----:B------:R-:W-:Y:S02]  /*d1060*/  ISETP.LT.AND P4, PT, R111, c[0x0][0x178], !P0 ;  /* 0x00005e006f007a0c */ /* 0x000fe40004781270 */
[----:B------:R-:W-:Y:S01]  /*d1070*/  IADD3 R180, R181, c[0x0][0x198], RZ ;  /* 0x00006600b5b47a10 */ /* 0x000fe20007ffe0ff */
[----:B------:R-:W2:Y:S01]  /*d1080*/  LDL.LU R184, [R1+0x350] ;  /* 0x0003500001b87983 */ /* 0x000ea20000300800 */
[----:B------:R-:W-:-:S03]  /*d1090*/  ISETP.LT.AND P1, PT, R186, c[0x0][0x178], !P0 ;  /* 0x00005e00ba007a0c */ /* 0x000fc60004721270 */
[----:B------:R-:W-:Y:S01]  /*d10a0*/  IMAD.WIDE R178, R180, 0x4, R174 ;  /* 0x00000004b4b27825 */ /* 0x000fe200078e02ae */
[----:B------:R-:W-:Y:S01]  /*d10b0*/  ISETP.LT.AND P3, PT, R150, c[0x0][0x178], !P2 ;  /* 0x00005e0096007a0c */ /* 0x000fe20005761270 */
[----:B------:R-:W2:Y:S02]  /*d10c0*/  LDL.LU R248, [R1+0x2f0] ;  /* 0x0002f00001f87983 */ /* 0x000ea40000300800 */
[----:B------:R-:W-:-:S04]  /*d10d0*/  IMAD.WIDE R176, R180, 0x4, R172 ;  /* 0x00000004b4b07825 */ /* 0x000fc800078e02ac */
[C---:B------:R-:W-:Y:S01]  /*d10e0*/  IMAD.WIDE R2, R180.reuse, 0x4, R6 ;  /* 0x00000004b4027825 */ /* 0x040fe200078e0206 */
[----:B------:R1:W-:Y:S01]  /*d10f0*/  @P5 STG.E [R178.64], R249 ;  /* 0x000000f9b2005986 */ /* 0x0003e2000c101904 */
[----:B------:R-:W-:-:S03]  /*d1100*/  IADD3 R181, R180, c[0x0][0x198], RZ ;  /* 0x00006600b4b57a10 */ /* 0x000fc60007ffe0ff */
[----:B------:R1:W-:Y:S01]  /*d1110*/  @P6 STG.E [R176.64], R185 ;  /* 0x000000b9b0006986 */ /* 0x0003e2000c101904 */
[----:B------:R-:W-:-:S03]  /*d1120*/  ISETP.LT.AND P5, PT, R151, c[0x0][0x178], !P2 ;  /* 0x00005e0097007a0c */ /* 0x000fc600057a1270 */
[----:B------:R1:W-:Y:S01]  /*d1130*/  @P4 STG.E [R2.64], R187 ;  /* 0x000000bb02004986 */ /* 0x0003e2000c101904 */
[----:B------:R-:W-:Y:S02]  /*d1140*/  ISETP.LT.AND P6, PT, R111, c[0x0][0x178], !P2 ;  /* 0x00005e006f007a0c */ /* 0x000fe400057c1270 */
[----:B-1----:R-:W-:Y:S01]  /*d1150*/  IADD3 R178, R252, 0x2a, RZ ;  /* 0x0000002afcb27810 */ /* 0x002fe20007ffe0ff */
[----:B------:R-:W-:Y:S01]  /*d1160*/  IMAD.WIDE R176, R181, 0x4, R174 ;  /* 0x00000004b5b07825 */ /* 0x000fe200078e02ae */
[----:B------:R-:W2:Y:S03]  /*d1170*/  LDL.LU R187, [R1+0x290] ;  /* 0x0002900001bb7983 */ /* 0x000ea60000300800 */
[----:B------:R-:W-:Y:S01]  /*d1180*/  IMAD.WIDE R2, R180, 0x4, R4 ;  /* 0x00000004b4027825 */ /* 0x000fe200078e0204 */
[----:B------:R-:W-:-:S04]  /*d1190*/  ISETP.GE.AND P0, PT, R178, c[0x0][0x17c], PT ;  /* 0x00005f00b2007a0c */ /* 0x000fc80003f06270 */
[----:B------:R1:W-:Y:S01]  /*d11a0*/  @P1 STG.E [R2.64], R243 ;  /* 0x000000f302001986 */ /* 0x0003e2000c101904 */
[----:B------:R-:W-:-:S04]  /*d11b0*/  IMAD.WIDE R178, R181, 0x4, R172 ;  /* 0x00000004b5b27825 */ /* 0x000fc800078e02ac */
[----:B-1----:R-:W-:Y:S01]  /*d11c0*/  IMAD.WIDE R2, R181, 0x4, R6 ;  /* 0x00000004b5027825 */ /* 0x002fe200078e0206 */
[----:B----4-:R1:W-:Y:S04]  /*d11d0*/  @P3 STG.E [R176.64], R247 ;  /* 0x000000f7b0003986 */ /* 0x0103e8000c101904 */
[----:B-1----:R-:W4:Y:S04]  /*d11e0*/  LDL.LU R247, [R1+0x3b4] ;  /* 0x0003b40001f77983 */ /* 0x002f280000300800 */
[----:B---3--:R1:W-:Y:S04]  /*d11f0*/  @P5 STG.E [R178.64], R245 ;  /* 0x000000f5b2005986 */ /* 0x0083e8000c101904 */
[----:B------:R-:W3:Y:S04]  /*d1200*/  LDL.LU R243, [R1+0x354] ;  /* 0x0003540001f37983 */ /* 0x000ee80000300800 */
[----:B-1----:R-:W3:Y:S04]  /*d1210*/  LDL.LU R245, [R1+0x2f4] ;  /* 0x0002f40001f57983 */ /* 0x002ee80000300800 */
[----:B--2---:R1:W-:Y:S04]  /*d1220*/  @P6 STG.E [R2.64], R244 ;  /* 0x000000f402006986 */ /* 0x0043e8000c101904 */
[----:B-1----:R-:W2:Y:S01]  /*d1230*/  LDL.LU R244, [R1+0x294] ;  /* 0x0002940001f47983 */ /* 0x002ea20000300800 */
[----:B------:R-:W-:-:S02]  /*d1240*/  IADD3 R182, R252, 0x28, RZ ;  /* 0x00000028fcb67810 */ /* 0x000fc40007ffe0ff */
[----:B------:R-:W-:Y:S01]  /*d1250*/  ISETP.LT.AND P2, PT, R186, c[0x0][0x178], !P2 ;  /* 0x00005e00ba007a0c */ /* 0x000fe20005741270 */
[----:B------:R-:W2:Y:S01]  /*d1260*/  LDL.LU R251, [R1+0x3e0] ;  /* 0x0003e00001fb7983 */ /* 0x000ea20000300800 */
[----:B------:R-:W-:Y:S02]  /*d1270*/  ISETP.GE.AND P4, PT, R182, c[0x0][0x17c], PT ;  /* 0x00005f00b6007a0c */ /* 0x000fe40003f86270 */
[----:B------:R-:W-:Y:S01]  /*d1280*/  IADD3 R176, R252, 0x29, RZ ;  /* 0x00000029fcb07810 */ /* 0x000fe20007ffe0ff */
[----:B------:R-:W2:Y:S01]  /*d1290*/  LDL.LU R250, [R1+0x390] ;  /* 0x0003900001fa7983 */ /* 0x000ea20000300800 */
[----:B------:R-:W-:Y:S02]  /*d12a0*/  ISETP.LT.AND P5, PT, R150, c[0x0][0x178], !P4 ;  /* 0x00005e0096007a0c */ /* 0x000fe400067a1270 */
[----:B------:R-:W-:Y:S01]  /*d12b0*/  ISETP.LT.AND P3, PT, R151, c[0x0][0x178], !P4 ;  /* 0x00005e0097007a0c */ /* 0x000fe20006761270 */
[----:B------:R-:W2:Y:S01]  /*d12c0*/  LDL.LU R249, [R1+0x340] ;  /* 0x0003400001f97983 */ /* 0x000ea20000300800 */
[----:B------:R-:W-:-:S02]  /*d12d0*/  ISETP.LT.AND P1, PT, R111, c[0x0][0x178], !P4 ;  /* 0x00005e006f007a0c */ /* 0x000fc40006721270 */
[C---:B------:R-:W-:Y:S01]  /*d12e0*/  IADD3 R182, R181.reuse, c[0x0][0x198], RZ ;  /* 0x00006600b5b67a10 */ /* 0x040fe20007ffe0ff */
[----:B------:R-:W2:Y:S01]  /*d12f0*/  LDL.LU R185, [R1+0x2d0] ;  /* 0x0002d00001b97983 */ /* 0x000ea20000300800 */
[----:B------:R-:W-:Y:S01]  /*d1300*/  ISETP.LT.AND P4, PT, R186, c[0x0][0x178], !P4 ;  /* 0x00005e00ba007a0c */ /* 0x000fe20006781270 */
[----:B------:R-:W-:Y:S01]  /*d1310*/  IMAD.WIDE R180, R181, 0x4, R4 ;  /* 0x00000004b5b47825 */ /* 0x000fe200078e0204 */
[----:B------:R-:W-:-:S03]  /*d1320*/  ISETP.GE.AND P6, PT, R176, c[0x0][0x17c], PT ;  /* 0x00005f00b0007a0c */ /* 0x000fc60003fc6270 */
[C---:B------:R-:W-:Y:S01]  /*d1330*/  IMAD.WIDE R2, R182.reuse, 0x4, R174 ;  /* 0x00000004b6027825 */ /* 0x040fe200078e02ae */
[----:B------:R1:W-:Y:S03]  /*d1340*/  @P2 STG.E [R180.64], R246 ;  /* 0x000000f6b4002986 */ /* 0x0003e6000c101904 */
[----:B------:R-:W-:Y:S01]  /*d1350*/  IMAD.WIDE R176, R182, 0x4, R172 ;  /* 0x00000004b6b07825 */ /* 0x000fe200078e02ac */
[----:B------:R-:W-:-:S03]  /*d1360*/  ISETP.LT.AND P2, PT, R150, c[0x0][0x178], !P6 ;  /* 0x00005e0096007a0c */ /* 0x000fc60007741270 */
[C---:B------:R-:W-:Y:S01]  /*d1370*/  IMAD.WIDE R178, R182.reuse, 0x4, R6 ;  /* 0x00000004b6b27825 */ /* 0x040fe200078e0206 */
[----:B------:R1:W-:Y:S03]  /*d1380*/  @P5 STG.E [R2.64], R183 ;  /* 0x000000b702005986 */ /* 0x0003e6000c101904 */
[C---:B-1----:R-:W-:Y:S01]  /*d1390*/  IMAD.WIDE R180, R182.reuse, 0x4, R4 ;  /* 0x00000004b6b47825 */ /* 0x042fe200078e0204 */
[----:B------:R-:W-:Y:S01]  /*d13a0*/  @P3 STG.E [R176.64], R184 ;  /* 0x000000b8b0003986 */ /* 0x000fe2000c101904 */
[----:B------:R-:W-:-:S03]  /*d13b0*/  IADD3 R182, R182, c[0x0][0x198], RZ ;  /* 0x00006600b6b67a10 */ /* 0x000fc60007ffe0ff */
[----:B------:R1:W-:Y:S01]  /*d13c0*/  @P1 STG.E [R178.64], R248 ;  /* 0x000000f8b2001986 */ /* 0x0003e2000c101904 */
[----:B------:R-:W-:-:S03]  /*d13d0*/  ISETP.LT.AND P3, PT, R111, c[0x0][0x178], !P6 ;  /* 0x00005e006f007a0c */ /* 0x000fc60007761270 */
[----:B------:R-:W-:Y:S01]  /*d13e0*/  @P4 STG.E [R180.64], R187 ;  /* 0x000000bbb4004986 */ /* 0x000fe2000c101904 */
[----:B------:R-:W-:Y:S02]  /*d13f0*/  ISETP.LT.AND P4, PT, R151, c[0x0][0x178], !P6 ;  /* 0x00005e0097007a0c */ /* 0x000fe40007781270 */
[----:B------:R-:W-:Y:S01]  /*d1400*/  ISETP.LT.AND P6, PT, R186, c[0x0][0x178], !P6 ;  /* 0x00005e00ba007a0c */ /* 0x000fe200077c1270 */
[----:B------:R-:W2:Y:S01]  /*d1410*/  LDL.LU R246, [R1+0x3e4] ;  /* 0x0003e40001f67983 */ /* 0x000ea20000300800 */
[----:B------:R-:W-:Y:S01]  /*d1420*/  IADD3 R2, R252, 0x2b, RZ ;  /* 0x0000002bfc027810 */ /* 0x000fe20007ffe0ff */
[----:B-1----:R-:W-:-:S03]  /*d1430*/  IMAD.WIDE R178, R182, 0x4, R174 ;  /* 0x00000004b6b27825 */ /* 0x002fc600078e02ae */
[----:B------:R-:W-:Y:S01]  /*d1440*/  ISETP.GE.AND P1, PT, R2, c[0x0][0x17c], PT ;  /* 0x00005f0002007a0c */ /* 0x000fe20003f26270 */
[----:B------:R-:W-:-:S04]  /*d1450*/  IMAD.WIDE R2, R182, 0x4, R172 ;  /* 0x00000004b6027825 */ /* 0x000fc800078e02ac */
[C---:B------:R-:W-:Y:S01]  /*d1460*/  IMAD.WIDE R176, R182.reuse, 0x4, R6 ;  /* 0x00000004b6b07825 */ /* 0x040fe200078e0206 */
[----:B----4-:R1:W-:Y:S04]  /*d1470*/  @P2 STG.E [R178.64], R247 ;  /* 0x000000f7b2002986 */ /* 0x0103e8000c101904 */
[----:B---3--:R-:W-:Y:S04]  /*d1480*/  @P4 STG.E [R2.64], R243 ;  /* 0x000000f302004986 */ /* 0x008fe8000c101904 */
[----:B-1----:R-:W3:Y:S01]  /*d1490*/  LDL.LU R247, [R1+0x394] ;  /* 0x0003940001f77983 */ /* 0x002ee20000300800 */
[----:B------:R-:W-:-:S03]  /*d14a0*/  IMAD.WIDE R178, R182, 0x4, R4 ;  /* 0x00000004b6b27825 */ /* 0x000fc600078e0204 */
[----:B------:R1:W-:Y:S04]  /*d14b0*/  @P3 STG.E [R176.64], R245 ;  /* 0x000000f5b0003986 */ /* 0x0003e8000c101904 */
[----:B-1----:R-:W4:Y:S04]  /*d14c0*/  LDL.LU R245, [R1+0x344] ;  /* 0x0003440001f57983 */ /* 0x002f280000300800 */
[----:B--2---:R1:W-:Y:S04]  /*d14d0*/  @P6 STG.E [R178.64], R244 ;  /* 0x000000f4b2006986 */ /* 0x0043e8000c101904 */
[----:B-1----:R-:W2:Y:S01]  /*d14e0*/  LDL.LU R244, [R1+0x2d4] ;  /* 0x0002d40001f47983 */ /* 0x002ea20000300800 */
[----:B------:R-:W-:-:S02]  /*d14f0*/  ISETP.LT.AND P5, PT, R150, c[0x0][0x178], !P0 ;  /* 0x00005e0096007a0c */ /* 0x000fc400047a1270 */
[----:B------:R-:W-:Y:S01]  /*d1500*/  IADD3 R180, R182, c[0x0][0x198], RZ ;  /* 0x00006600b6b47a10 */ /* 0x000fe20007ffe0ff */
[----:B------:R-:W2:Y:S04]  /*d1510*/  LDL.LU R248, [R1+0x410] ;  /* 0x0004100001f87983 */ /* 0x000ea80000300800 */
[----:B------:R-:W-:Y:S01]  /*d1520*/  IMAD.WIDE R2, R180, 0x4, R174 ;  /* 0x00000004b4027825 */ /* 0x000fe200078e02ae */
[----:B------:R-:W-:Y:S01]  /*d1530*/  ISETP.LT.AND P3, PT, R151, c[0x0][0x178], !P0 ;  /* 0x00005e0097007a0c */ /* 0x000fe20004761270 */
[----:B------:R-:W2:Y:S01]  /*d1540*/  LDL.LU R187, [R1+0x3d0] ;  /* 0x0003d00001bb7983 */ /* 0x000ea20000300800 */
[----:B------:R-:W-:-:S03]  /*d1550*/  ISETP.LT.AND P4, PT, R111, c[0x0][0x178], !P0 ;  /* 0x00005e006f007a0c */ /* 0x000fc60004781270 */
[----:B------:R1:W-:Y:S01]  /*d1560*/  @P5 STG.E [R2.64], R251 ;  /* 0x000000fb02005986 */ /* 0x0003e2000c101904 */
[----:B------:R-:W-:Y:S02]  /*d1570*/  ISETP.LT.AND P5, PT, R186, c[0x0][0x178], !P0 ;  /* 0x00005e00ba007a0c */ /* 0x000fe400047a1270 */
[----:B------:R-:W-:Y:S01]  /*d1580*/  IADD3 R178, R252, 0x2c, RZ ;  /* 0x0000002cfcb27810 */ /* 0x000fe20007ffe0ff */
[----:B------:R-:W-:Y:S01]  /*d1590*/  IMAD.WIDE R176, R180, 0x4, R172 ;  /* 0x00000004b4b07825 */ /* 0x000fe200078e02ac */
[----:B------:R-:W-:Y:S01]  /*d15a0*/  ISETP.LT.AND P6, PT, R150, c[0x0][0x178], !P1 ;  /* 0x00005e0096007a0c */ /* 0x000fe20004fc1270 */
[----:B------:R-:W2:Y:S01]  /*d15b0*/  LDL.LU R243, [R1+0x370] ;  /* 0x0003700001f37983 */ /* 0x000ea20000300800 */
[----:B------:R-:W-:Y:S01]  /*d15c0*/  ISETP.GE.AND P2, PT, R178, c[0x0][0x17c], PT ;  /* 0x00005f00b2007a0c */ /* 0x000fe20003f46270 */
[----:B------:R-:W-:Y:S01]  /*d15d0*/  IMAD.WIDE R178, R180, 0x4, R4 ;  /* 0x00000004b4b27825 */ /* 0x000fe200078e0204 */
[----:B------:R-:W-:-:S03]  /*d15e0*/  ISETP.LT.AND P0, PT, R151, c[0x0][0x178], !P1 ;  /* 0x00005e0097007a0c */ /* 0x000fc60004f01270 */
[C---:B-1----:R-:W-:Y:S01]  /*d15f0*/  IMAD.WIDE R2, R180.reuse, 0x4, R6 ;  /* 0x00000004b4027825 */ /* 0x042fe200078e0206 */
[----:B------:R-:W-:Y:S01]  /*d1600*/  IADD3 R181, R180, c[0x0][0x198], RZ ;  /* 0x00006600b4b57a10 */ /* 0x000fe20007ffe0ff */
[----:B------:R1:W-:Y:S04]  /*d1610*/  @P3 STG.E [R176.64], R250 ;  /* 0x000000fab0003986 */ /* 0x0003e8000c101904 */
[----:B------:R1:W-:Y:S04]  /*d1620*/  @P4 STG.E [R2.64], R249 ;  /* 0x000000f902004986 */ /* 0x0003e8000c101904 */
[----:B------:R-:W-:Y:S01]  /*d1630*/  @P5 STG.E [R178.64], R185 ;  /* 0x000000b9b2005986 */ /* 0x000fe2000c101904 */
[----:B------:R-:W-:-:S02]  /*d1640*/  ISETP.LT.AND P5, PT, R111, c[0x0][0x178], !P1 ;  /* 0x00005e006f007a0c */ /* 0x000fc40004fa1270 */
[----:B------:R-:W-:Y:S01]  /*d1650*/  ISETP.LT.AND P1, PT, R186, c[0x0][0x178], !P1 ;  /* 0x00005e00ba007a0c */ /* 0x000fe20004f21270 */
[----:B-1----:R-:W-:-:S04]  /*d1660*/  IMAD.WIDE R176, R181, 0x4, R174 ;  /* 0x00000004b5b07825 */ /* 0x002fc800078e02ae */
[C---:B------:R-:W-:Y:S01]  /*d1670*/  IMAD.WIDE R2, R181.reuse, 0x4, R172 ;  /* 0x00000004b5027825 */ /* 0x040fe200078e02ac */
[----:B------:R1:W-:Y:S04]  /*d1680*/  @P6 STG.E [R176.64], R246 ;  /* 0x000000f6b0006986 */ /* 0x0003e8000c101904 */
[----:B-1----:R-:W2:Y:S01]  /*d1690*/  LDL.LU R246, [R1+0x300] ;  /* 0x0003000001f67983 */ /* 0x002ea20000300800 */
[----:B------:R-:W-:-:S03]  /*d16a0*/  IMAD.WIDE R176, R181, 0x4, R4 ;  /* 0x00000004b5b07825 */ /* 0x000fc600078e0204 */
[----:B---3--:R1:W-:Y:S04]  /*d16b0*/  @P0 STG.E [R2.64], R247 ;  /* 0x000000f702000986 */ /* 0x0083e8000c101904 */
[----:B-1----:R-:W3:Y:S01]  /*d16c0*/  LDL.LU R247, [R1+0x414] ;  /* 0x0004140001f77983 */ /* 0x002ee20000300800 */
[----:B------:R-:W-:-:S03]  /*d16d0*/  IMAD.WIDE R2, R181, 0x4, R6 ;  /* 0x00000004b5027825 */ /* 0x000fc600078e0206 */
[----:B------:R-:W3:Y:S04]  /*d16e0*/  LDL.LU R185, [R1+0x3d4] ;  /* 0x0003d40001b97983 */ /* 0x000ee80000300800 */
[----:B----4-:R1:W-:Y:S04]  /*d16f0*/  @P5 STG.E [R2.64], R245 ;  /* 0x000000f502005986 */ /* 0x0103e8000c101904 */
[----:B-1----:R-:W4:Y:S04]  /*d1700*/  LDL.LU R245, [R1+0x374] ;  /* 0x0003740001f57983 */ /* 0x002f280000300800 */
[----:B--2---:R1:W-:Y:S04]  /*d1710*/  @P1 STG.E [R176.64], R244 ;  /* 0x000000f4b0001986 */ /* 0x0043e8000c101904 */
[----:B-1----:R-:W2:Y:S01]  /*d1720*/  LDL.LU R244, [R1+0x304] ;  /* 0x0003040001f47983 */ /* 0x002ea20000300800 */
[----:B------:R-:W-:-:S02]  /*d1730*/  ISETP.LT.AND P4, PT, R150, c[0x0][0x178], !P2 ;  /* 0x00005e0096007a0c */ /* 0x000fc40005781270 */
[----:B------:R-:W-:Y:S01]  /*d1740*/  ISETP.LT.AND P6, PT, R151, c[0x0][0x178], !P2 ;  /* 0x00005e0097007a0c */ /* 0x000fe200057c1270 */
[----:B------:R-:W2:Y:S01]  /*d1750*/  LDL.LU R250, [R1+0x440] ;  /* 0x0004400001fa7983 */ /* 0x000ea20000300800 */
[----:B------:R-:W-:Y:S02]  /*d1760*/  ISETP.LT.AND P3, PT, R111, c[0x0][0x178], !P2 ;  /* 0x00005e006f007a0c */ /* 0x000fe40005761270 */
[C---:B------:R-:W-:Y:S02]  /*d1770*/  IADD3 R178, R252.reuse, 0x2d, RZ ;  /* 0x0000002dfcb27810 */ /* 0x040fe40007ffe0ff */
[----:B------:R-:W-:Y:S02]  /*d1780*/  IADD3 R180, R181, c[0x0][0x198], RZ ;  /* 0x00006600b5b47a10 */ /* 0x000fe40007ffe0ff */
[----:B------:R-:W-:Y:S02]  /*d1790*/  IADD3 R179, R252, 0x34, RZ ;  /* 0x00000034fcb37810 */ /* 0x000fe40007ffe0ff */
[----:B------:R-:W-:Y:S01]  /*d17a0*/  ISETP.GE.AND P5, PT, R178, c[0x0][0x17c], PT ;  /* 0x00005f00b2007a0c */ /* 0x000fe20003fa6270 */
[----:B------:R-:W-:Y:S01]  /*d17b0*/  IMAD.WIDE R2, R180, 0x4, R174 ;  /* 0x00000004b4027825 */ /* 0x000fe200078e02ae */
[----:B------:R-:W-:-:S02]  /*d17c0*/  ISETP.GE.AND P0, PT, R179, c[0x0][0x17c], PT ;  /* 0x00005f00b3007a0c */ /* 0x000fc40003f06270 */
[----:B------:R-:W-:Y:S01]  /*d17d0*/  ISETP.LT.AND P2, PT, R186, c[0x0][0x178], !P2 ;  /* 0x00005e00ba007a0c */ /* 0x000fe20005741270 */
[----:B------:R-:W-:Y:S01]  /*d17e0*/  IMAD.WIDE R176, R180, 0x4, R172 ;  /* 0x00000004b4b07825 */ /* 0x000fe200078e02ac */
[----:B------:R-:W-:-:S03]  /*d17f0*/  ISETP.LT.AND P1, PT, R150, c[0x0][0x178], !P5 ;  /* 0x00005e0096007a0c */ /* 0x000fc60006f21270 */
[C---:B------:R-:W-:Y:S01]  /*d1800*/  IMAD.WIDE R178, R180.reuse, 0x4, R6 ;  /* 0x00000004b4b27825 */ /* 0x040fe200078e0206 */
[----:B------:R1:W-:Y:S01]  /*d1810*/  @P4 STG.E [R2.64], R248 ;  /* 0x000000f802004986 */ /* 0x0003e2000c101904 */
[----:B------:R-:W-:-:S03]  /*d1820*/  IADD3 R181, R180, c[0x0][0x198], RZ ;  /* 0x00006600b4b57a10 */ /* 0x000fc60007ffe0ff */
[----:B------:R1:W-:Y:S01]  /*d1830*/  @P6 STG.E [R176.64], R187 ;  /* 0x000000bbb0006986 */ /* 0x0003e2000c101904 */
[----:B------:R-:W-:-:S03]  /*d1840*/  ISETP.LT.AND P6, PT, R111, c[0x0][0x178], !P5 ;  /* 0x00005e006f007a0c */ /* 0x000fc60006fc1270 */
[----:B------:R1:W-:Y:S01]  /*d1850*/  @P3 STG.E [R178.64], R243 ;  /* 0x000000f3b2003986 */ /* 0x0003e2000c101904 */
[----:B------:R-:W-:Y:S02]  /*d1860*/  ISETP.LT.AND P3, PT, R151, c[0x0][0x178], !P5 ;  /* 0x00005e0097007a0c */ /* 0x000fe40006f61270 */
[----:B------:R-:W-:Y:S01]  /*d1870*/  ISETP.LT.AND P5, PT, R186, c[0x0][0x178], !P5 ;  /* 0x00005e00ba007a0c */ /* 0x000fe20006fa1270 */
[----:B-1----:R-:W-:Y:S01]  /*d1880*/  IMAD.WIDE R2, R180, 0x4, R4 ;  /* 0x00000004b4027825 */ /* 0x002fe200078e0204 */
[----:B------:R-:W2:Y:S03]  /*d1890*/  LDL.LU R187, [R1+0x3f0] ;  /* 0x0003f00001bb7983 */ /* 0x000ea60000300800 */
[----:B------:R-:W-:Y:S01]  /*d18a0*/  IMAD.WIDE R176, R181, 0x4, R174 ;  /* 0x00000004b5b07825 */ /* 0x000fe200078e02ae */
[----:B------:R-:W-:Y:S01]  /*d18b0*/  IADD3 R178, R252, 0x2e, RZ ;  /* 0x0000002efcb27810 */ /* 0x000fe20007ffe0ff */
[----:B------:R-:W2:Y:S03]  /*d18c0*/  LDL.LU R243, [R1+0x3a0] ;  /* 0x0003a00001f37983 */ /* 0x000ea60000300800 */
[----:B------:R-:W-:Y:S01]  /*d18d0*/  ISETP.GE.AND P4, PT, R178, c[0x0][0x17c], PT ;  /* 0x00005f00b2007a0c */ /* 0x000fe20003f86270 */
[----:B------:R1:W-:Y:S01]  /*d18e0*/  @P2 STG.E [R2.64], R246 ;  /* 0x000000f602002986 */ /* 0x0003e2000c101904 */
[----:B------:R-:W-:-:S04]  /*d18f0*/  IADD3 R178, R252, 0x2f, RZ ;  /* 0x0000002ffcb27810 */ /* 0x000fc80007ffe0ff */
[----:B------:R-:W-:Y:S01]  /*d1900*/  ISETP.GE.AND P2, PT, R178, c[0x0][0x17c], PT ;  /* 0x00005f00b2007a0c */ /* 0x000fe20003f46270 */
[C---:B------:R-:W-:Y:S01]  /*d1910*/  IMAD.WIDE R178, R181.reuse, 0x4, R4 ;  /* 0x00000004b5b27825 */ /* 0x040fe200078e0204 */
[----:B-1----:R-:W2:Y:S03]  /*d1920*/  LDL.LU R246, [R1+0x360] ;  /* 0x0003600001f67983 */ /* 0x002ea60000300800 */
[C---:B------:R-:W-:Y:S01]  /*d1930*/  IMAD.WIDE R2, R181.reuse, 0x4, R172 ;  /* 0x00000004b5027825 */ /* 0x040fe200078e02ac */
[----:B---3--:R1:W-:Y:S04]  /*d1940*/  @P1 STG.E [R176.64], R247 ;  /* 0x000000f7b0001986 */ /* 0x0083e8000c101904 */
[----:B------:R-:W-:Y:S01]  /*d1950*/  @P3 STG.E [R2.64], R185 ;  /* 0x000000b902003986 */ /* 0x000fe2000c101904 */
[----:B-1----:R-:W-:-:S03]  /*d1960*/  IMAD.WIDE R176, R181, 0x4, R6 ;  /* 0x00000004b5b07825 */ /* 0x002fc600078e0206 */
[----:B------:R-:W3:Y:S04]  /*d1970*/  LDL.LU R247, [R1+0x444] ;  /* 0x0004440001f77983 */ /* 0x000ee80000300800 */
[----:B----4-:R-:W-:Y:S04]  /*d1980*/  @P6 STG.E [R176.64], R245 ;  /* 0x000000f5b0006986 */ /* 0x010fe8000c101904 */
[----:B--2---:R1:W-:Y:S04]  /*d1990*/  @P5 STG.E [R178.64], R244 ;  /* 0x000000f4b2005986 */ /* 0x0043e8000c101904 */
[----:B-1----:R-:W2:Y:S04]  /*d19a0*/  LDL.LU R244, [R1+0x3f4] ;  /* 0x0003f40001f47983 */ /* 0x002ea80000300800 */
[----:B------:R-:W4:Y:S04]  /*d19b0*/  LDL.LU R249, [R1+0x3a4] ;  /* 0x0003a40001f97983 */ /* 0x000f280000300800 */
[----:B------:R-:W4:Y:S01]  /*d19c0*/  LDL.LU R245, [R1+0x364] ;  /* 0x0003640001f57983 */ /* 0x000f220000300800 */
[----:B------:R-:W-:-:S02]  /*d19d0*/  ISETP.LT.AND P1, PT, R150, c[0x0][0x178], !P4 ;  /* 0x00005e0096007a0c */ /* 0x000fc40006721270 */
[----:B------:R-:W-:Y:S01]  /*d19e0*/  ISETP.LT.AND P3, PT, R151, c[0x0][0x178], !P4 ;  /* 0x00005e0097007a0c */ /* 0x000fe20006761270 */
[----:B------:R-:W4:Y:S01]  /*d19f0*/  LDL.LU R248, [R1+0x2b8] ;  /* 0x0002b80001f87983 */ /* 0x000f220000300800 */
[----:B------:R-:W-:Y:S02]  /*d1a00*/  IADD3 R180, R181, c[0x0][0x198], RZ ;  /* 0x00006600b5b47a10 */ /* 0x000fe40007ffe0ff */
[----:B------:R-:W-:Y:S01]  /*d1a10*/  ISETP.LT.AND P6, PT, R111, c[0x0][0x178], !P4 ;  /* 0x00005e006f007a0c */ /* 0x000fe200067c1270 */
[----:B------:R-:W4:Y:S01]  /*d1a20*/  LDL.LU R185, [R1+0x278] ;  /* 0x0002780001b97983 */ /* 0x000f220000300800 */
[----:B------:R-:W-:Y:S01]  /*d1a30*/  ISETP.LT.AND P4, PT, R186, c[0x0][0x178], !P4 ;  /* 0x00005e00ba007a0c */ /* 0x000fe20006781270 */
[----:B------:R-:W-:Y:S01]  /*d1a40*/  IMAD.WIDE R2, R180, 0x4, R174 ;  /* 0x00000004b4027825 */ /* 0x000fe200078e02ae */
[----:B------:R-:W-:Y:S02]  /*d1a50*/  IADD3 R178, R252, 0x30, RZ ;  /* 0x00000030fcb27810 */ /* 0x000fe40007ffe0ff */
[----:B------:R-:W-:Y:S01]  /*d1a60*/  ISETP.LT.AND P5, PT, R150, c[0x0][0x178], !P2 ;  /* 0x00005e0096007a0c */ /* 0x000fe200057a1270 */
[C---:B------:R-:W-:Y:S01]  /*d1a70*/  IMAD.WIDE R176, R180.reuse, 0x4, R172 ;  /* 0x00000004b4b07825 */ /* 0x040fe200078e02ac */
[----:B------:R1:W-:Y:S01]  /*d1a80*/  @P1 STG.E [R2.64], R250 ;  /* 0x000000fa02001986 */ /* 0x0003e2000c101904 */
[----:B------:R-:W-:-:S02]  /*d1a90*/  IADD3 R181, R180, c[0x0][0x198], RZ ;  /* 0x00006600b4b57a10 */ /* 0x000fc40007ffe0ff */
[----:B------:R-:W-:Y:S01]  /*d1aa0*/  ISETP.GE.AND P1, PT, R178, c[0x0][0x17c], PT ;  /* 0x00005f00b2007a0c */ /* 0x000fe20003f26270 */
[C---:B------:R-:W-:Y:S01]  /*d1ab0*/  IMAD.WIDE R178, R180.reuse, 0x4, R4 ;  /* 0x00000004b4b27825 */ /* 0x040fe200078e0204 */
[----:B------:R1:W-:Y:S01]  /*d1ac0*/  @P3 STG.E [R176.64], R187 ;  /* 0x000000bbb0003986 */ /* 0x0003e2000c101904 */
[----:B------:R-:W-:Y:S02]  /*d1ad0*/  ISETP.LT.AND P3, PT, R151, c[0x0][0x178], !P2 ;  /* 0x00005e0097007a0c */ /* 0x000fe40005761270 */
[----:B-1----:R-:W-:-:S04]  /*d1ae0*/  IMAD.WIDE R2, R180, 0x4, R6 ;  /* 0x00000004b4027825 */ /* 0x002fc800078e0206 */
[----:B------:R-:W-:Y:S01]  /*d1af0*/  IMAD.WIDE R176, R181, 0x4, R174 ;  /* 0x00000004b5b07825 */ /* 0x000fe200078e02ae */
[----:B------:R1:W-:Y:S04]  /*d1b00*/  @P6 STG.E [R2.64], R243 ;  /* 0x000000f302006986 */ /* 0x0003e8000c101904 */
[----:B------:R-:W4:Y:S04]  /*d1b10*/  LDL.LU R187, [R1+0x228] ;  /* 0x0002280001bb7983 */ /* 0x000f280000300800 */
[----:B------:R1:W-:Y:S01]  /*d1b20*/  @P4 STG.E [R178.64], R246 ;  /* 0x000000f6b2004986 */ /* 0x0003e2000c101904 */
[----:B------:R-:W-:-:S02]  /*d1b30*/  ISETP.LT.AND P4, PT, R111, c[0x0][0x178], !P2 ;  /* 0x00005e006f007a0c */ /* 0x000fc40005781270 */
[----:B------:R-:W-:Y:S01]  /*d1b40*/  ISETP.LT.AND P2, PT, R186, c[0x0][0x178], !P2 ;  /* 0x00005e00ba007a0c */ /* 0x000fe20005741270 */
[----:B-1----:R-:W4:Y:S01]  /*d1b50*/  LDL.LU R243, [R1+0x1a8] ;  /* 0x0001a80001f37983 */ /* 0x002f220000300800 */
[----:B------:R-:W-:-:S03]  /*d1b60*/  IMAD.WIDE R2, R181, 0x4, R6 ;  /* 0x00000004b5027825 */ /* 0x000fc600078e0206 */
[----:B------:R-:W4:Y:S01]  /*d1b70*/  LDL.LU R246, [R1+0x2bc] ;  /* 0x0002bc0001f67983 */ /* 0x000f220000300800 */
[----:B------:R-:W-:-:S03]  /*d1b80*/  IMAD.WIDE R178, R181, 0x4, R4 ;  /* 0x00000004b5b27825 */ /* 0x000fc600078e0204 */
[----:B---3--:R1:W-:Y:S02]  /*d1b90*/  @P5 STG.E [R176.64], R247 ;  /* 0x000000f7b0005986 */ /* 0x0083e4000c101904 */
[----:B-1----:R-:W-:Y:S02]  /*d1ba0*/  IMAD.WIDE R176, R181, 0x4, R172 ;  /* 0x00000004b5b07825 */ /* 0x002fe400078e02ac */
[----:B------:R-:W3:Y:S04]  /*d1bb0*/  LDL.LU R247, [R1+0x27c] ;  /* 0x00027c0001f77983 */ /* 0x000ee80000300800 */
[----:B--2---:R1:W-:Y:S04]  /*d1bc0*/  @P3 STG.E [R176.64], R244 ;  /* 0x000000f4b0003986 */ /* 0x0043e8000c101904 */
[----:B----4-:R-:W-:Y:S04]  /*d1bd0*/  @P4 STG.E [R2.64], R249 ;  /* 0x000000f902004986 */ /* 0x010fe8000c101904 */
[----:B-1----:R-:W2:Y:S04]  /*d1be0*/  LDL.LU R244, [R1+0x22c] ;  /* 0x00022c0001f47983 */ /* 0x002ea80000300800 */
[----:B------:R1:W-:Y:S04]  /*d1bf0*/  @P2 STG.E [R178.64], R245 ;  /* 0x000000f5b2002986 */ /* 0x0003e8000c101904 */
[----:B-1----:R-:W4:Y:S01]  /*d1c00*/  LDL.LU R245, [R1+0x1ac] ;  /* 0x0001ac0001f57983 */ /* 0x002f220000300800 */
[----:B------:R-:W-:-:S02]  /*d1c10*/  ISETP.LT.AND P5, PT, R150, c[0x0][0x178], !P1 ;  /* 0x00005e0096007a0c */ /* 0x000fc40004fa1270 */
[----:B------:R-:W-:Y:S01]  /*d1c20*/  ISETP.LT.AND P6, PT, R151, c[0x0][0x178], !P1 ;  /* 0x00005e0097007a0c */ /* 0x000fe20004fc1270 */
[----:B------:R-:W4:Y:S01]  /*d1c30*/  LDL.LU R251, [R1+0x208] ;  /* 0x0002080001fb7983 */ /* 0x000f220000300800 */
[----:B------:R-:W-:Y:S02]  /*d1c40*/  IADD3 R180, R181, c[0x0][0x198], RZ ;  /* 0x00006600b5b47a10 */ /* 0x000fe40007ffe0ff */
[----:B------:R-:W-:Y:S01]  /*d1c50*/  IADD3 R182, R252, 0x31, RZ ;  /* 0x00000031fcb67810 */ /* 0x000fe20007ffe0ff */
[----:B------:R-:W4:Y:S02]  /*d1c60*/  LDL.LU R250, [R1+0x31c] ;  /* 0x00031c0001fa7983 */ /* 0x000f240000300800 */
[----:B------:R-:W-:Y:S01]  /*d1c70*/  IMAD.WIDE R176, R180, 0x4, R174 ;  /* 0x00000004b4b07825 */ /* 0x000fe200078e02ae */
[----:B------:R-:W-:Y:S01]  /*d1c80*/  ISETP.GE.AND P3, PT, R182, c[0x0][0x17c], PT ;  /* 0x00005f00b6007a0c */ /* 0x000fe20003f66270 */
[----:B------:R-:W4:Y:S01]  /*d1c90*/  LDL.LU R249, [R1+0x2ac] ;  /* 0x0002ac0001f97983 */ /* 0x000f220000300800 */
[----:B------:R-:W-:Y:S01]  /*d1ca0*/  ISETP.LT.AND P2, PT, R111, c[0x0][0x178], !P1 ;  /* 0x00005e006f007a0c */ /* 0x000fe20004f41270 */
[----:B------:R-:W-:Y:S01]  /*d1cb0*/  IMAD.WIDE R2, R180, 0x4, R172 ;  /* 0x00000004b4027825 */ /* 0x000fe200078e02ac */
[----:B------:R-:W-:Y:S01]  /*d1cc0*/  ISETP.LT.AND P1, PT, R186, c[0x0][0x178], !P1 ;  /* 0x00005e00ba007a0c */ /* 0x000fe20004f21270 */
[----:B------:R1:W-:Y:S01]  /*d1cd0*/  @P5 STG.E [R176.64], R248 ;  /* 0x000000f8b0005986 */ /* 0x0003e2000c101904 */
[----:B------:R-:W-:-:S02]  /*d1ce0*/  ISETP.LT.AND P5, PT, R150, c[0x0][0x178], !P3 ;  /* 0x00005e0096007a0c */ /* 0x000fc40005fa1270 */
[----:B------:R-:W-:Y:S01]  /*d1cf0*/  ISETP.LT.AND P4, PT, R151, c[0x0][0x178], !P3 ;  /* 0x00005e0097007a0c */ /* 0x000fe20005f81270 */
[----:B------:R1:W-:Y:S01]  /*d1d00*/  @P6 STG.E [R2.64], R185 ;  /* 0x000000b902006986 */ /* 0x0003e2000c101904 */
[----:B------:R-:W-:Y:S02]  /*d1d10*/  ISETP.LT.AND P6, PT, R111, c[0x0][0x178], !P3 ;  /* 0x00005e006f007a0c */ /* 0x000fe40005fc1270 */
[----:B------:R-:W-:Y:S02]  /*d1d20*/  IADD3 R182, R180, c[0x0][0x198], RZ ;  /* 0x00006600b4b67a10 */ /* 0x000fe40007ffe0ff */
[----:B------:R-:W-:Y:S01]  /*d1d30*/  ISETP.LT.AND P3, PT, R186, c[0x0][0x178], !P3 ;  /* 0x00005e00ba007a0c */ /* 0x000fe20005f61270 */
[----:B-1----:R-:W-:-:S04]  /*d1d40*/  IMAD.WIDE R176, R180, 0x4, R4 ;  /* 0x00000004b4b07825 */ /* 0x002fc800078e0204 */
[----:B------:R-:W-:-:S04]  /*d1d50*/  IMAD.WIDE R2, R180, 0x4, R6 ;  /* 0x00000004b4027825 */ /* 0x000fc800078e0206 */
[C---:B------:R-:W-:Y:S01]  /*d1d60*/  IMAD.WIDE R178, R182.reuse, 0x4, R174 ;  /* 0x00000004b6b27825 */ /* 0x040fe200078e02ae */
[----:B------:R1:W-:Y:S03]  /*d1d70*/  @P2 STG.E [R2.64], R187 ;  /* 0x000000bb02002986 */ /* 0x0003e6000c101904 */
[----:B------:R-:W-:Y:S01]  /*d1d80*/  IMAD.WIDE R180, R182, 0x4, R172 ;  /* 0x00000004b6b47825 */ /* 0x000fe200078e02ac */
[----:B------:R-:W-:Y:S01]  /*d1d90*/  @P1 STG.E [R176.64], R243 ;  /* 0x000000f3b0001986 */ /* 0x000fe2000c101904 */
[----:B------:R-:W-:-:S03]  /*d1da0*/  IADD3 R183, R252, 0x32, RZ ;  /* 0x00000032fcb77810 */ /* 0x000fc60007ffe0ff */
[----:B------:R1:W-:Y:S02]  /*d1db0*/  @P5 STG.E [R178.64], R246 ;  /* 0x000000f6b2005986 */ /* 0x0003e4000c101904 */
[----:B-1----:R-:W-:Y:S01]  /*d1dc0*/  IMAD.WIDE R2, R182, 0x4, R6 ;  /* 0x00000004b6027825 */ /* 0x002fe200078e0206 */
[----:B------:R-:W-:Y:S02]  /*d1dd0*/  IADD3 R184, R252, 0x33, RZ ;  /* 0x00000033fcb87810 */ /* 0x000fe40007ffe0ff */
[----:B------:R-:W-:Y:S02]  /*d1de0*/  ISETP.GE.AND P2, PT, R183, c[0x0][0x17c], PT ;  /* 0x00005f00b7007a0c */ /* 0x000fe40003f46270 */
[----:B------:R-:W-:Y:S01]  /*d1df0*/  IADD3 R183, R182, c[0x0][0x198], RZ ;  /* 0x00006600b6b77a10 */ /* 0x000fe20007ffe0ff */
[----:B------:R-:W4:Y:S04]  /*d1e00*/  LDL.LU R246, [R1+0x25c] ;  /* 0x00025c0001f67983 */ /* 0x000f280000300800 */
[----:B---3--:R-:W-:Y:S04]  /*d1e10*/  @P4 STG.E [R180.64], R247 ;  /* 0x000000f7b4004986 */ /* 0x008fe8000c101904 */
[----:B--2---:R1:W-:Y:S01]  /*d1e20*/  @P6 STG.E [R2.64], R244 ;  /* 0x000000f402006986 */ /* 0x0043e2000c101904 */
[----:B------:R-:W-:Y:S01]  /*d1e30*/  ISETP.GE.AND P6, PT, R184, c[0x0][0x17c], PT ;  /* 0x00005f00b8007a0c */ /* 0x000fe20003fc6270 */
[----:B-1----:R-:W-:-:S02]  /*d1e40*/  IMAD.WIDE R2, R182, 0x4, R4 ;  /* 0x00000004b6027825 */ /* 0x002fc400078e0204 */
[----:B------:R-:W2:Y:S04]  /*d1e50*/  LDL.LU R244, [R1+0x20c] ;  /* 0x00020c0001f47983 */ /* 0x000ea80000300800 */
[----:B------:R-:W3:Y:S04]  /*d1e60*/  LDL.LU R182, [R1+0x258] ;  /* 0x0002580001b67983 */ /* 0x000ee80000300800 */
[----:B------:R-:W2:Y:S04]  /*d1e70*/  LDL.LU R184, [R1+0x2a8] ;  /* 0x0002a80001b87983 */ /* 0x000ea80000300800 */
[----:B----4-:R1:W-:Y:S04]  /*d1e80*/  @P3 STG.E [R2.64], R245 ;  /* 0x000000f502003986 */ /* 0x0103e8000c101904 */
[----:B-1----:R-:W4:Y:S04]  /*d1e90*/  LDL.LU R3, [R1+0x318] ;  /* 0x0003180001037983 */ /* 0x002f280000300800 */
[----:B------:R-:W2:Y:S04]  /*d1ea0*/  LDL.LU R248, [R1+0x338] ;  /* 0x0003380001f87983 */ /* 0x000ea80000300800 */
[----:B------:R-:W3:Y:S04]  /*d1eb0*/  LDL.LU R185, [R1+0x2e8] ;  /* 0x0002e80001b97983 */ /* 0x000ee80000300800 */
[----:B------:R-:W3:Y:S01]  /*d1ec0*/  LDL.LU R187, [R1+0x288] ;  /* 0x0002880001bb7983 */ /* 0x000ee20000300800 */
[----:B------:R-:W-:-:S03]  /*d1ed0*/  ISETP.LT.AND P5, PT, R150, c[0x0][0x178], !P2 ;  /* 0x00005e0096007a0c */ /* 0x000fc600057a1270 */
[----:B------:R-:W3:Y:S01]  /*d1ee0*/  LDL.LU R243, [R1+0x238] ;  /* 0x0002380001f37983 */ /* 0x000ee20000300800 */
[----:B------:R-:W-:-:S03]  /*d1ef0*/  ISETP.LT.AND P4, PT, R151, c[0x0][0x178], !P2 ;  /* 0x00005e0097007a0c */ /* 0x000fc60005781270 */
[----:B------:R-:W3:Y:S01]  /*d1f00*/  LDL.LU R247, [R1+0x33c] ;  /* 0x00033c0001f77983 */ /* 0x000ee20000300800 */
[----:B------:R-:W-:-:S03]  /*d1f10*/  ISETP.LT.AND P1, PT, R111, c[0x0][0x178], !P2 ;  /* 0x00005e006f007a0c */ /* 0x000fc60005721270 */
[----:B------:R-:W3:Y:S01]  /*d1f20*/  LDL.LU R245, [R1+0x2ec] ;  /* 0x0002ec0001f57983 */ /* 0x000ee20000300800 */
[----:B------:R-:W-:Y:S01]  /*d1f30*/  IMAD.WIDE R176, R183, 0x4, R174 ;  /* 0x00000004b7b07825 */ /* 0x000fe200078e02ae */
[----:B------:R-:W-:-:S03]  /*d1f40*/  ISETP.LT.AND P2, PT, R186, c[0x0][0x178], !P2 ;  /* 0x00005e00ba007a0c */ /* 0x000fc60005741270 */
[----:B------:R-:W-:-:S04]  /*d1f50*/  IMAD.WIDE R178, R183, 0x4, R172 ;  /* 0x00000004b7b27825 */ /* 0x000fc800078e02ac */
[----:B------:R-:W-:Y:S01]  /*d1f60*/  IMAD.WIDE R180, R183, 0x4, R6 ;  /* 0x00000004b7b47825 */ /* 0x000fe200078e0206 */
[----:B------:R-:W-:Y:S01]  /*d1f70*/  ISETP.LT.AND P3, PT, R150, c[0x0][0x178], !P6 ;  /* 0x00005e0096007a0c */ /* 0x000fe20007761270 */
[----:B----4-:R1:W-:Y:S01]  /*d1f80*/  @P5 STG.E [R176.64], R3 ;  /* 0x00000003b0005986 */ /* 0x0103e2000c101904 */
[----:B------:R-:W-:-:S03]  /*d1f90*/  ISETP.LT.AND P5, PT, R111, c[0x0][0x178], !P6 ;  /* 0x00005e006f007a0c */ /* 0x000fc600077a1270 */
[----:B--2---:R2:W-:Y:S04]  /*d1fa0*/  @P4 STG.E [R178.64], R184 ;  /* 0x000000b8b2004986 */ /* 0x0045e8000c101904 */
[----:B---3--:R3:W-:Y:S01]  /*d1fb0*/  @P1 STG.E [R180.64], R182 ;  /* 0x000000b6b4001986 */ /* 0x0087e2000c101904 */
[----:B------:R-:W-:Y:S02]  /*d1fc0*/  ISETP.LT.AND P1, PT, R151, c[0x0][0x178], !P6 ;  /* 0x00005e0097007a0c */ /* 0x000fe40007721270 */
[----:B------:R-:W-:Y:S01]  /*d1fd0*/  ISETP.LT.AND P6, PT, R186, c[0x0][0x178], !P6 ;  /* 0x00005e00ba007a0c */ /* 0x000fe200077c1270 */
[C---:B-1----:R-:W-:Y:S01]  /*d1fe0*/  IMAD.WIDE R2, R183.reuse, 0x4, R4 ;  /* 0x00000004b7027825 */ /* 0x042fe200078e0204 */
[----:B------:R-:W-:Y:S02]  /*d1ff0*/  IADD3 R176, R183, c[0x0][0x198], RZ ;  /* 0x00006600b7b07a10 */ /* 0x000fe40007ffe0ff */
[----:B------:R-:W-:-:S02]  /*d2000*/  IADD3 R177, R252, 0x35, RZ ;  /* 0x00000035fcb17810 */ /* 0x000fc40007ffe0ff */
[----:B------:R1:W-:Y:S01]  /*d2010*/  @P2 STG.E [R2.64], R251 ;  /* 0x000000fb02002986 */ /* 0x0003e2000c101904 */
[----:B--2---:R-:W-:Y:S01]  /*d2020*/  IMAD.WIDE R178, R176, 0x4, R6 ;  /* 0x00000004b0b27825 */ /* 0x004fe200078e0206 */
[----:B------:R-:W-:-:S03]  /*d2030*/  ISETP.GE.AND P4, PT, R177, c[0x0][0x17c], PT ;  /* 0x00005f00b1007a0c */ /* 0x000fc60003f86270 */
[----:B---3--:R-:W-:-:S04]  /*d2040*/  IMAD.WIDE R182, R176, 0x4, R174 ;  /* 0x00000004b0b67825 */ /* 0x008fc800078e02ae */
[C---:B------:R-:W-:Y:S01]  /*d2050*/  IMAD.WIDE R180, R176.reuse, 0x4, R172 ;  /* 0x00000004b0b47825 */ /* 0x040fe200078e02ac */
[----:B-1----:R-:W-:-:S03]  /*d2060*/  IADD3 R2, R176, c[0x0][0x198], RZ ;  /* 0x00006600b0027a10 */ /* 0x002fc60007ffe0ff */
[----:B------:R-:W-:Y:S01]  /*d2070*/  IMAD.WIDE R176, R176, 0x4, R4 ;  /* 0x00000004b0b07825 */ /* 0x000fe200078e0204 */
[----:B------:R-:W-:Y:S04]  /*d2080*/  @P3 STG.E [R182.64], R250 ;  /* 0x000000fab6003986 */ /* 0x000fe8000c101904 */
[----:B------:R-:W-:Y:S04]  /*d2090*/  @P1 STG.E [R180.64], R249 ;  /* 0x000000f9b4001986 */ /* 0x000fe8000c101904 */
[----:B------:R1:W-:Y:S04]  /*d20a0*/  @P5 STG.E [R178.64], R246 ;  /* 0x000000f6b2005986 */ /* 0x0003e8000c101904 */
[----:B------:R2:W-:Y:S04]  /*d20b0*/  @P6 STG.E [R176.64], R244 ;  /* 0x000000f4b0006986 */ /* 0x0005e8000c101904 */
[----:B-1----:R-:W3:Y:S04]  /*d20c0*/  LDL.LU R246, [R1+0x28c] ;  /* 0x00028c0001f67983 */ /* 0x002ee80000300800 */
[----:B--2---:R-:W2:Y:S01]  /*d20d0*/  LDL.LU R244, [R1+0x23c] ;  /* 0x00023c0001f47983 */ /* 0x004ea20000300800 */
[----:B------:R-:W-:Y:S01]  /*d20e0*/  ISETP.LT.AND P2, PT, R150, c[0x0][0x178], !P0 ;  /* 0x00005e0096007a0c */ /* 0x000fe20004741270 */
[----:B------:R-:W-:Y:S01]  /*d20f0*/  IMAD.WIDE R182, R2, 0x4, R174 ;  /* 0x0000000402b67825 */ /* 0x000fe200078e02ae */
[----:B------:R-:W-:Y:S01]  /*d2100*/  ISETP.LT.AND P3, PT, R151, c[0x0][0x178], !P0 ;  /* 0x00005e0097007a0c */ /* 0x000fe20004761270 */
[----:B------:R-:W4:Y:S01]  /*d2110*/  LDL.LU R251, [R1+0x388] ;  /* 0x0003880001fb7983 */ /* 0x000f220000300800 */
[----:B------:R-:W-:Y:S01]  /*d2120*/  ISETP.LT.AND P6, PT, R150, c[0x0][0x178], !P4 ;  /* 0x00005e0096007a0c */ /* 0x000fe200067c1270 */
[----:B------:R-:W-:-:S08]  /*d2130*/  IMAD.WIDE R178, R2, 0x4, R172 ;  /* 0x0000000402b27825 */ /* 0x000fd000078e02ac */
[----:B------:R1:W-:Y:S01]  /*d2140*/  @P2 STG.E [R182.64], R248 ;  /* 0x000000f8b6002986 */ /* 0x0003e2000c101904 */
[----:B------:R-:W-:Y:S02]  /*d2150*/  ISETP.LT.AND P2, PT, R111, c[0x0][0x178], !P0 ;  /* 0x00005e006f007a0c */ /* 0x000fe40004741270 */
[----:B------:R-:W-:Y:S01]  /*d2160*/  ISETP.LT.AND P0, PT, R186, c[0x0][0x178], !P0 ;  /* 0x00005e00ba007a0c */ /* 0x000fe20004701270 */
[----:B------:R-:W-:Y:S01]  /*d2170*/  IMAD.WIDE R176, R2, 0x4, R6 ;  /* 0x0000000402b07825 */ /* 0x000fe200078e0206 */
[----:B------:R-:W-:Y:S02]  /*d2180*/  ISETP.LT.AND P5, PT, R151, c[0x0][0x178], !P4 ;  /* 0x00005e0097007a0c */ /* 0x000fe400067a1270 */
[----:B------:R-:W-:Y:S01]  /*d2190*/  IADD3 R3, R252, 0x36, RZ ;  /* 0x00000036fc037810 */ /* 0x000fe20007ffe0ff */
[----:B------:R1:W-:Y:S02]  /*d21a0*/  @P3 STG.E [R178.64], R185 ;  /* 0x000000b9b2003986 */ /* 0x0003e4000c101904 */
[----:B-1----:R-:W-:-:S02]  /*d21b0*/  IADD3 R182, R2, c[0x0][0x198], RZ ;  /* 0x0000660002b67a10 */ /* 0x002fc40007ffe0ff */
[----:B------:R-:W4:Y:S01]  /*d21c0*/  LDL.LU R248, [R1+0x328] ;  /* 0x0003280001f87983 */ /* 0x000f220000300800 */
[----:B------:R-:W-:Y:S01]  /*d21d0*/  ISETP.GE.AND P1, PT, R3, c[0x0][0x17c], PT ;  /* 0x00005f0003007a0c */ /* 0x000fe20003f26270 */
[----:B------:R-:W-:Y:S02]  /*d21e0*/  IMAD.WIDE R2, R2, 0x4, R4 ;  /* 0x0000000402027825 */ /* 0x000fe400078e0204 */
[----:B------:R1:W-:Y:S02]  /*d21f0*/  @P2 STG.E [R176.64], R187 ;  /* 0x000000bbb0002986 */ /* 0x0003e4000c101904 */
[----:B------:R-:W-:-:S04]  /*d2200*/  IMAD.WIDE R180, R182, 0x4, R174 ;  /* 0x00000004b6b47825 */ /* 0x000fc800078e02ae */
[----:B------:R-:W-:Y:S01]  /*d2210*/  IMAD.WIDE R178, R182, 0x4, R172 ;  /* 0x00000004b6b27825 */ /* 0x000fe200078e02ac */
[----:B------:R1:W-:Y:S04]  /*d2220*/  @P0 STG.E [R2.64], R243 ;  /* 0x000000f302000986 */ /* 0x0003e8000c101904 */
[----:B-1----:R-:W4:Y:S04]  /*d2230*/  LDL.LU R187, [R1+0x2c8] ;  /* 0x0002c80001bb7983 */ /* 0x002f280000300800 */
[----:B------:R1:W-:Y:S04]  /*d2240*/  @P6 STG.E [R180.64], R247 ;  /* 0x000000f7b4006986 */ /* 0x0003e8000c101904 */
[----:B------:R-:W4:Y:S04]  /*d2250*/  LDL.LU R243, [R1+0x268] ;  /* 0x0002680001f37983 */ /* 0x000f280000300800 */
[----:B------:R1:W-:Y:S04]  /*d2260*/  @P5 STG.E [R178.64], R245 ;  /* 0x000000f5b2005986 */ /* 0x0003e8000c101904 */
[----:B-1----:R-:W4:Y:S04]  /*d2270*/  LDL.LU R247, [R1+0x38c] ;  /* 0x00038c0001f77983 */ /* 0x002f280000300800 */
[----:B------:R-:W4:Y:S01]  /*d2280*/  LDL.LU R245, [R1+0x32c] ;  /* 0x00032c0001f57983 */ /* 0x000f220000300800 */
[----:B------:R-:W-:-:S02]  /*d2290*/  ISETP.LT.AND P6, PT, R111, c[0x0][0x178], !P4 ;  /* 0x00005e006f007a0c */ /* 0x000fc400067c1270 */
[----:B------:R-:W-:Y:S01]  /*d22a0*/  ISETP.LT.AND P4, PT, R186, c[0x0][0x178], !P4 ;  /* 0x00005e00ba007a0c */ /* 0x000fe20006781270 */
[----:B------:R-:W-:-:S04]  /*d22b0*/  IMAD.WIDE R2, R182, 0x4, R6 ;  /* 0x00000004b6027825 */ /* 0x000fc800078e0206 */
[----:B------:R-:W-:-:S06]  /*d22c0*/  IMAD.WIDE R176, R182, 0x4, R4 ;  /* 0x00000004b6b07825 */ /* 0x000fcc00078e0204 */
[----:B---3--:R1:W-:Y:S04]  /*d22d0*/  @P6 STG.E [R2.64], R246 ;  /* 0x000000f602006986 */ /* 0x0083e8000c101904 */
[----:B--2---:R2:W-:Y:S04]  /*d22e0*/  @P4 STG.E [R176.64], R244 ;  /* 0x000000f4b0004986 */ /* 0x0045e8000c101904 */
[----:B-1----:R-:W3:Y:S04]  /*d22f0*/  LDL.LU R246, [R1+0x2cc] ;  /* 0x0002cc0001f67983 */ /* 0x002ee80000300800 */
[----:B--2---:R-:W2:Y:S01]  /*d2300*/  LDL.LU R244, [R1+0x26c] ;  /* 0x00026c0001f47983 */ /* 0x004ea20000300800 */
[----:B------:R-:W-:-:S02]  /*d2310*/  ISETP.LT.AND P5, PT, R150, c[0x0][0x178], !P1 ;  /* 0x00005e0096007a0c */ /* 0x000fc40004fa1270 */
[----:B------:R-:W-:Y:S01]  /*d2320*/  IADD3 R180, R182, c[0x0][0x198], RZ ;  /* 0x00006600b6b47a10 */ /* 0x000fe20007ffe0ff */
[----:B------:R-:W2:Y:S01]  /*d2330*/  LDL.LU R250, [R1+0x3b8] ;  /* 0x0003b80001fa7983 */ /* 0x000ea20000300800 */
[----:B------:R-:W-:Y:S02]  /*d2340*/  IADD3 R181, R252, 0x37, RZ ;  /* 0x00000037fcb57810 */ /* 0x000fe40007ffe0ff */
[----:B------:R-:W-:Y:S02]  /*d2350*/  ISETP.LT.AND P3, PT, R151, c[0x0][0x178], !P1 ;  /* 0x00005e0097007a0c */ /* 0x000fe40004f61270 */
[----:B------:R-:W-:Y:S01]  /*d2360*/  ISETP.LT.AND P0, PT, R111, c[0x0][0x178], !P1 ;  /* 0x00005e006f007a0c */ /* 0x000fe20004f01270 */
[----:B------:R-:W-:Y:S01]  /*d2370*/  IMAD.WIDE R178, R180, 0x4, R174 ;  /* 0x00000004b4b27825 */ /* 0x000fe200078e02ae */
[----:B------:R-:W-:Y:S01]  /*d2380*/  ISETP.GE.AND P6, PT, R181, c[0x0][0x17c], PT ;  /* 0x00005f00b5007a0c */ /* 0x000fe20003fc6270 */
[----:B------:R-:W2:Y:S01]  /*d2390*/  LDL.LU R249, [R1+0x358] ;  /* 0x0003580001f97983 */ /* 0x000ea20000300800 */
[----:B------:R-:W-:Y:S01]  /*d23a0*/  ISETP.LT.AND P1, PT, R186, c[0x0][0x178], !P1 ;  /* 0x00005e00ba007a0c */ /* 0x000fe20004f21270 */
[----:B------:R-:W-:Y:S01]  /*d23b0*/  IMAD.WIDE R176, R180, 0x4, R172 ;  /* 0x00000004b4b07825 */ /* 0x000fe200078e02ac */
[----:B------:R-:W-:Y:S01]  /*d23c0*/  ISETP.LT.AND P4, PT, R150, c[0x0][0x178], !P6 ;  /* 0x00005e0096007a0c */ /* 0x000fe20007781270 */
[----:B----4-:R1:W-:Y:S01]  /*d23d0*/  @P5 STG.E [R178.64], R251 ;  /* 0x000000fbb2005986 */ /* 0x0103e2000c101904 */
[----:B------:R-:W-:Y:S01]  /*d23e0*/  ISETP.LT.AND P5, PT, R151, c[0x0][0x178], !P6 ;  /* 0x00005e0097007a0c */ /* 0x000fe200077a1270 */
[C---:B------:R-:W-:Y:S01]  /*d23f0*/  IMAD.WIDE R2, R180.reuse, 0x4, R6 ;  /* 0x00000004b4027825 */ /* 0x040fe200078e0206 */
[----:B------:R-:W-:Y:S01]  /*d2400*/  IADD3 R181, R180, c[0x0][0x198], RZ ;  /* 0x00006600b4b57a10 */ /* 0x000fe20007ffe0ff */
[----:B------:R4:W-:Y:S04]  /*d2410*/  @P3 STG.E [R176.64], R248 ;  /* 0x000000f8b0003986 */ /* 0x0009e8000c101904 */
[----:B------:R-:W2:Y:S01]  /*d2420*/  LDL.LU R185, [R1+0x2f8] ;  /* 0x0002f80001b97983 */ /* 0x000ea20000300800 */
[----:B-1----:R-:W-:-:S03]  /*d2430*/  IMAD.WIDE R178, R181, 0x4, R172 ;  /* 0x00000004b5b27825 */ /* 0x002fc600078e02ac */
[----:B------:R1:W-:Y:S01]  /*d2440*/  @P0 STG.E [R2.64], R187 ;  /* 0x000000bb02000986 */ /* 0x0003e2000c101904 */
[----:B----4-:R-:W-:-:S04]  /*d2450*/  IMAD.WIDE R176, R181, 0x4, R174 ;  /* 0x00000004b5b07825 */ /* 0x010fc800078e02ae */
[----:B-1----:R-:W-:Y:S01]  /*d2460*/  IMAD.WIDE R2, R180, 0x4, R4 ;  /* 0x00000004b4027825 */ /* 0x002fe200078e0204 */
[----:B------:R-:W4:Y:S04]  /*d2470*/  LDL.LU R187, [R1+0x298] ;  /* 0x0002980001bb7983 */ /* 0x000f280000300800 */
[----:B------:R-:W-:Y:S04]  /*d2480*/  @P1 STG.E [R2.64], R243 ;  /* 0x000000f302001986 */ /* 0x000fe8000c101904 */
[----:B------:R1:W-:Y:S04]  /*d2490*/  @P4 STG.E [R176.64], R247 ;  /* 0x000000f7b0004986 */ /* 0x0003e8000c101904 */
[----:B------:R1:W-:Y:S04]  /*d24a0*/  @P5 STG.E [R178.64], R245 ;  /* 0x000000f5b2005986 */ /* 0x0003e8000c101904 */
[----:B-1----:R-:W4:Y:S04]  /*d24b0*/  LDL.LU R247, [R1+0x3bc] ;  /* 0x0003bc0001f77983 */ /* 0x002f280000300800 */
[----:B------:R-:W4:Y:S01]  /*d24c0*/  LDL.LU R245, [R1+0x35c] ;  /* 0x00035c0001f57983 */ /* 0x000f220000300800 */
[----:B------:R-:W-:-:S02]  /*d24d0*/  ISETP.LT.AND P0, PT, R111, c[0x0][0x178], !P6 ;  /* 0x00005e006f007a0c */ /* 0x000fc40007701270 */
[----:B------:R-:W-:Y:S01]  /*d24e0*/  ISETP.LT.AND P6, PT, R186, c[0x0][0x178], !P6 ;  /* 0x00005e00ba007a0c */ /* 0x000fe200077c1270 */
[----:B------:R-:W-:-:S04]  /*d24f0*/  IMAD.WIDE R2, R181, 0x4, R6 ;  /* 0x00000004b5027825 */ /* 0x000fc800078e0206 */
[----:B------:R-:W-:-:S06]  /*d2500*/  IMAD.WIDE R176, R181, 0x4, R4 ;  /* 0x00000004b5b07825 */ /* 0x000fcc00078e0204 */
[----:B---3--:R-:W-:Y:S04]  /*d2510*/  @P0 STG.E [R2.64], R246 ;  /* 0x000000f602000986 */ /* 0x008fe8000c101904 */
[----:B--2---:R1:W-:Y:S04]  /*d2520*/  @P6 STG.E [R176.64], R244 ;  /* 0x000000f4b0006986 */ /* 0x0043e8000c101904 */
[----:B-1----:R-:W2:Y:S01]  /*d2530*/  LDL.LU R244, [R1+0x2fc] ;  /* 0x0002fc0001f47983 */ /* 0x002ea20000300800 */
[C---:B------:R-:W-:Y:S02]  /*d2540*/  IADD3 R182, R252.reuse, 0x38, RZ ;  /* 0x00000038fcb67810 */ /* 0x040fe40007ffe0ff */
[----:B------:R-:W-:Y:S01]  /*d2550*/  IADD3 R178, R252, 0x3c, RZ ;  /* 0x0000003cfcb27810 */ /* 0x000fe20007ffe0ff */
[----:B------:R-:W3:Y:S01]  /*d2560*/  LDL.LU R246, [R1+0x29c] ;  /* 0x00029c0001f67983 */ /* 0x000ee20000300800 */
[----:B------:R-:W-:-:S02]  /*d2570*/  ISETP.GE.AND P3, PT, R182, c[0x0][0x17c], PT ;  /* 0x00005f00b6007a0c */ /* 0x000fc40003f66270 */
[----:B------:R-:W-:Y:S01]  /*d2580*/  IADD3 R180, R181, c[0x0][0x198], RZ ;  /* 0x00006600b5b47a10 */ /* 0x000fe20007ffe0ff */
[----:B------:R-:W3:Y:S01]  /*d2590*/  LDL.LU R251, [R1+0x3e8] ;  /* 0x0003e80001fb7983 */ /* 0x000ee20000300800 */
[----:B------:R-:W-:Y:S02]  /*d25a0*/  ISETP.LT.AND P5, PT, R150, c[0x0][0x178], !P3 ;  /* 0x00005e0096007a0c */ /* 0x000fe40005fa1270 */
[----:B------:R-:W-:Y:S02]  /*d25b0*/  IADD3 R183, R252, 0x39, RZ ;  /* 0x00000039fcb77810 */ /* 0x000fe40007ffe0ff */
[----:B------:R-:W-:Y:S02]  /*d25c0*/  ISETP.LT.AND P1, PT, R151, c[0x0][0x178], !P3 ;  /* 0x00005e0097007a0c */ /* 0x000fe40005f21270 */
[----:B------:R-:W-:Y:S02]  /*d25d0*/  ISETP.LT.AND P4, PT, R111, c[0x0][0x178], !P3 ;  /* 0x00005e006f007a0c */ /* 0x000fe40005f81270 */
[----:B------:R-:W-:Y:S01]  /*d25e0*/  ISETP.GE.AND P0, PT, R178, c[0x0][0x17c], PT ;  /* 0x00005f00b2007a0c */ /* 0x000fe20003f06270 */
[----:B------:R-:W-:Y:S01]  /*d25f0*/  IMAD.WIDE R178, R180, 0x4, R174 ;  /* 0x00000004b4b27825 */ /* 0x000fe200078e02ae */
[----:B------:R-:W-:Y:S01]  /*d2600*/  ISETP.GE.AND P2, PT, R183, c[0x0][0x17c], PT ;  /* 0x00005f00b7007a0c */ /* 0x000fe20003f46270 */
[----:B------:R-:W3:Y:S01]  /*d2610*/  LDL.LU R248, [R1+0x398] ;  /* 0x0003980001f87983 */ /* 0x000ee20000300800 */
[----:B------:R-:W-:Y:S01]  /*d2620*/  ISETP.LT.AND P3, PT, R186, c[0x0][0x178], !P3 ;  /* 0x00005e00ba007a0c */ /* 0x000fe20005f61270 */
[----:B------:R-:W-:Y:S01]  /*d2630*/  IMAD.WIDE R2, R180, 0x4, R172 ;  /* 0x00000004b4027825 */ /* 0x000fe200078e02ac */
[----:B------:R-:W-:Y:S01]  /*d2640*/  ISETP.LT.AND P6, PT, R150, c[0x0][0x178], !P2 ;  /* 0x00005e0096007a0c */ /* 0x000fe200057c1270 */
[----:B------:R1:W-:Y:S01]  /*d2650*/  @P5 STG.E [R178.64], R250 ;  /* 0x000000fab2005986 */ /* 0x0003e2000c101904 */
[----:B------:R-:W-:Y:S01]  /*d2660*/  ISETP.LT.AND P5, PT, R151, c[0x0][0x178], !P2 ;  /* 0x00005e0097007a0c */ /* 0x000fe200057a1270 */
[C---:B------:R-:W-:Y:S01]  /*d2670*/  IMAD.WIDE R176, R180.reuse, 0x4, R6 ;  /* 0x00000004b4b07825 */ /* 0x040fe200078e0206 */
[----:B------:R-:W-:Y:S01]  /*d2680*/  IADD3 R181, R180, c[0x0][0x198], RZ ;  /* 0x00006600b4b57a10 */ /* 0x000fe20007ffe0ff */
[----:B------:R1:W-:Y:S04]  /*d2690*/  @P1 STG.E [R2.64], R249 ;  /* 0x000000f902001986 */ /* 0x0003e8000c101904 */
[----:B------:R4:W-:Y:S04]  /*d26a0*/  @P4 STG.E [R176.64], R185 ;  /* 0x000000b9b0004986 */ /* 0x0009e8000c101904 */
[----:B------:R-:W3:Y:S01]  /*d26b0*/  LDL.LU R243, [R1+0x348] ;  /* 0x0003480001f37983 */ /* 0x000ee20000300800 */
[----:B-1----:R-:W-:-:S04]  /*d26c0*/  IMAD.WIDE R178, R181, 0x4, R172 ;  /* 0x00000004b5b27825 */ /* 0x002fc800078e02ac */
[----:B------:R-:W-:-:S04]  /*d26d0*/  IMAD.WIDE R2, R180, 0x4, R4 ;  /* 0x00000004b4027825 */ /* 0x000fc800078e0204 */
[----:B----4-:R-:W-:Y:S01]  /*d26e0*/  IMAD.WIDE R176, R181, 0x4, R174 ;  /* 0x00000004b5b07825 */ /* 0x010fe200078e02ae */
[----:B------:R-:W-:Y:S04]  /*d26f0*/  @P3 STG.E [R2.64], R187 ;  /* 0x000000bb02003986 */ /* 0x000fe8000c101904 */
[----:B------:R1:W-:Y:S04]  /*d2700*/  @P6 STG.E [R176.64], R247 ;  /* 0x000000f7b0006986 */ /* 0x0003e8000c101904 */
[----:B------:R4:W-:Y:S04]  /*d2710*/  @P5 STG.E [R178.64], R245 ;  /* 0x000000f5b2005986 */ /* 0x0009e8000c101904 */
[----:B-1----:R-:W3:Y:S04]  /*d2720*/  LDL.LU R247, [R1+0x2d8] ;  /* 0x0002d80001f77983 */ /* 0x002ee80000300800 */
[----:B----4-:R-:W4:Y:S01]  /*d2730*/  LDL.LU R245, [R1+0x3ec] ;  /* 0x0003ec0001f57983 */ /* 0x010f220000300800 */
[----:B------:R-:W-:Y:S01]  /*d2740*/  ISETP.LT.AND P1, PT, R111, c[0x0][0x178], !P2 ;  /* 0x00005e006f007a0c */ /* 0x000fe20005721270 */
[----:B------:R-:W-:-:S12]  /*d2750*/  IMAD.WIDE R176, R181, 0x4, R6 ;  /* 0x00000004b5b07825 */ /* 0x000fd800078e0206 */
[----:B--2---:R1:W-:Y:S04]  /*d2760*/  @P1 STG.E [R176.64], R244 ;  /* 0x000000f4b0001986 */ /* 0x0043e8000c101904 */
[----:B-1----:R-:W2:Y:S01]  /*d2770*/  LDL.LU R244, [R1+0x39c] ;  /* 0x00039c0001f47983 */ /* 0x002ea20000300800 */
[----:B------:R-:W-:Y:S02]  /*d2780*/  IADD3 R182, R252, 0x3a, RZ ;  /* 0x0000003afcb67810 */ /* 0x000fe40007ffe0ff */
[----:B------:R-:W-:Y:S01]  /*d2790*/  ISETP.LT.AND P2, PT, R186, c[0x0][0x178], !P2 ;  /* 0x00005e00ba007a0c */ /* 0x000fe20005741270 */
[----:B------:R-:W-:Y:S01]  /*d27a0*/  IMAD.WIDE R2, R181, 0x4, R4 ;  /* 0x00000004b5027825 */ /* 0x000fe200078e0204 */
[----:B------:R-:W-:Y:S01]  /*d27b0*/  ISETP.GE.AND P4, PT, R182, c[0x0][0x17c], PT ;  /* 0x00005f00b6007a0c */ /* 0x000fe20003f86270 */
[----:B------:R-:W2:Y:S03]  /*d27c0*/  LDL.LU R185, [R1+0x34c] ;  /* 0x00034c0001b97983 */ /* 0x000ea60000300800 */
[----:B------:R-:W-:-:S02]  /*d27d0*/  ISETP.LT.AND P6, PT, R150, c[0x0][0x178], !P4 ;  /* 0x00005e0096007a0c */ /* 0x000fc400067c1270 */
[----:B------:R-:W-:Y:S02]  /*d27e0*/  IADD3 R180, R181, c[0x0][0x198], RZ ;  /* 0x00006600b5b47a10 */ /* 0x000fe40007ffe0ff */
[----:B------:R-:W-:Y:S02]  /*d27f0*/  IADD3 R182, R252, 0x3b, RZ ;  /* 0x0000003bfcb67810 */ /* 0x000fe40007ffe0ff */
[----:B------:R-:W-:Y:S01]  /*d2800*/  ISETP.LT.AND P3, PT, R151, c[0x0][0x178], !P4 ;  /* 0x00005e0097007a0c */ /* 0x000fe20006761270 */
[----:B---3--:R1:W-:Y:S01]  /*d2810*/  @P2 STG.E [R2.64], R246 ;  /* 0x000000f602002986 */ /* 0x0083e2000c101904 */
[----:B------:R-:W-:Y:S01]  /*d2820*/  ISETP.LT.AND P5, PT, R111, c[0x0][0x178], !P4 ;  /* 0x00005e006f007a0c */ /* 0x000fe200067a1270 */
[----:B------:R-:W-:Y:S01]  /*d2830*/  IMAD.WIDE R178, R180, 0x4, R174 ;  /* 0x00000004b4b27825 */ /* 0x000fe200078e02ae */
[----:B------:R-:W-:Y:S02]  /*d2840*/  ISETP.GE.AND P1, PT, R182, c[0x0][0x17c], PT ;  /* 0x00005f00b6007a0c */ /* 0x000fe40003f26270 */
[----:B------:R-:W-:Y:S01]  /*d2850*/  ISETP.LT.AND P4, PT, R186, c[0x0][0x178], !P4 ;  /* 0x00005e00ba007a0c */ /* 0x000fe20006781270 */
[----:B------:R-:W-:Y:S01]  /*d2860*/  IMAD.WIDE R176, R180, 0x4, R172 ;  /* 0x00000004b4b07825 */ /* 0x000fe200078e02ac */
[----:B------:R-:W-:Y:S01]  /*d2870*/  ISETP.LT.AND P2, PT, R150, c[0x0][0x178], !P1 ;  /* 0x00005e0096007a0c */ /* 0x000fe20004f41270 */
[----:B-1----:R-:W3:Y:S02]  /*d2880*/  LDL.LU R246, [R1+0x2dc] ;  /* 0x0002dc0001f67983 */ /* 0x002ee40000300800 */
[----:B------:R-:W-:-:S02]  /*d2890*/  IMAD.WIDE R2, R180, 0x4, R6 ;  /* 0x00000004b4027825 */ /* 0x000fc400078e0206 */
[----:B------:R-:W3:Y:S04]  /*d28a0*/  LDL.LU R250, [R1+0x418] ;  /* 0x0004180001fa7983 */ /* 0x000ee80000300800 */
[----:B------:R-:W3:Y:S04]  /*d28b0*/  LDL.LU R249, [R1+0x3d8] ;  /* 0x0003d80001f97983 */ /* 0x000ee80000300800 */
[----:B------:R1:W-:Y:S04]  /*d28c0*/  @P6 STG.E [R178.64], R251 ;  /* 0x000000fbb2006986 */ /* 0x0003e8000c101904 */
[----:B------:R-:W3:Y:S04]  /*d28d0*/  LDL.LU R187, [R1+0x378] ;  /* 0x0003780001bb7983 */ /* 0x000ee80000300800 */
[----:B------:R-:W-:Y:S01]  /*d28e0*/  @P3 STG.E [R176.64], R248 ;  /* 0x000000f8b0003986 */ /* 0x000fe2000c101904 */
[C---:B-1----:R-:W-:Y:S01]  /*d28f0*/  IMAD.WIDE R178, R180.reuse, 0x4, R4 ;  /* 0x00000004b4b27825 */ /* 0x042fe200078e0204 */
[----:B------:R-:W-:-:S02]  /*d2900*/  IADD3 R180, R180, c[0x0][0x198], RZ ;  /* 0x00006600b4b47a10 */ /* 0x000fc40007ffe0ff */
[----:B------:R1:W-:Y:S04]  /*d2910*/  @P5 STG.E [R2.64], R243 ;  /* 0x000000f302005986 */ /* 0x0003e8000c101904 */
[----:B------:R4:W-:Y:S01]  /*d2920*/  @P4 STG.E [R178.64], R247 ;  /* 0x000000f7b2004986 */ /* 0x0009e2000c101904 */
[----:B-1----:R-:W-:-:S03]  /*d2930*/  IMAD.WIDE R2, R180, 0x4, R174 ;  /* 0x00000004b4027825 */ /* 0x002fc600078e02ae */
[----:B------:R-:W3:Y:S04]  /*d2940*/  LDL.LU R243, [R1+0x308] ;  /* 0x0003080001f37983 */ /* 0x000ee80000300800 */
[----:B----4-:R1:W-:Y:S04]  /*d2950*/  @P2 STG.E [R2.64], R245 ;  /* 0x000000f502002986 */ /* 0x0103e8000c101904 */
[----:B------:R-:W4:Y:S04]  /*d2960*/  LDL.LU R247, [R1+0x41c] ;  /* 0x00041c0001f77983 */ /* 0x000f280000300800 */
[----:B-1----:R-:W4:Y:S01]  /*d2970*/  LDL.LU R245, [R1+0x3dc] ;  /* 0x0003dc0001f57983 */ /* 0x002f220000300800 */
[----:B------:R-:W-:Y:S01]  /*d2980*/  ISETP.LT.AND P3, PT, R151, c[0x0][0x178], !P1 ;  /* 0x00005e0097007a0c */ /* 0x000fe20004f61270 */
[----:B------:R-:W-:-:S12]  /*d2990*/  IMAD.WIDE R176, R180, 0x4, R172 ;  /* 0x00000004b4b07825 */ /* 0x000fd800078e02ac */
[----:B--2---:R1:W-:Y:S04]  /*d29a0*/  @P3 STG.E [R176.64], R244 ;  /* 0x000000f4b0003986 */ /* 0x0043e8000c101904 */
[----:B-1----:R-:W2:Y:S01]  /*d29b0*/  LDL.LU R244, [R1+0x37c] ;  /* 0x00037c0001f47983 */ /* 0x002ea20000300800 */
[----:B------:R-:W-:Y:S02]  /*d29c0*/  ISETP.LT.AND P4, PT, R111, c[0x0][0x178], !P1 ;  /* 0x00005e006f007a0c */ /* 0x000fe40004f81270 */
[----:B------:R-:W-:Y:S02]  /*d29d0*/  ISETP.LT.AND P1, PT, R186, c[0x0][0x178], !P1 ;  /* 0x00005e00ba007a0c */ /* 0x000fe40004f21270 */
[----:B------:R-:W-:Y:S02]  /*d29e0*/  ISETP.LT.AND P6, PT, R150, c[0x0][0x178], !P0 ;  /* 0x00005e0096007a0c */ /* 0x000fe400047c1270 */
[----:B------:R-:W-:Y:S01]  /*d29f0*/  ISETP.LT.AND P5, PT, R151, c[0x0][0x178], !P0 ;  /* 0x00005e0097007a0c */ /* 0x000fe200047a1270 */
[----:B------:R-:W-:Y:S01]  /*d2a00*/  IMAD.WIDE R2, R180, 0x4, R6 ;  /* 0x00000004b4027825 */ /* 0x000fe200078e0206 */
[----:B------:R-:W-:-:S02]  /*d2a10*/  IADD3 R178, R252, 0x3d, RZ ;  /* 0x0000003dfcb27810 */ /* 0x000fc40007ffe0ff */
[C---:B------:R-:W-:Y:S01]  /*d2a20*/  IADD3 R182, R180.reuse, c[0x0][0x198], RZ ;  /* 0x00006600b4b67a10 */ /* 0x040fe20007ffe0ff */
[----:B------:R-:W-:Y:S01]  /*d2a30*/  IMAD.WIDE R176, R180, 0x4, R4 ;  /* 0x00000004b4b07825 */ /* 0x000fe200078e0204 */
[----:B------:R-:W-:Y:S02]  /*d2a40*/  ISETP.GE.AND P2, PT, R178, c[0x0][0x17c], PT ;  /* 0x00005f00b2007a0c */ /* 0x000fe40003f46270 */
[----:B------:R-:W-:Y:S01]  /*d2a50*/  ISETP.LT.AND P3, PT, R111, c[0x0][0x178], !P0 ;  /* 0x00005e006f007a0c */ /* 0x000fe20004761270 */
[C---:B------:R-:W-:Y:S01]  /*d2a60*/  IMAD.WIDE R178, R182.reuse, 0x4, R174 ;  /* 0x00000004b6b27825 */ /* 0x040fe200078e02ae */
[----:B------:R-:W-:Y:S03]  /*d2a70*/  @P4 STG.E [R2.64], R185 ;  /* 0x000000b902004986 */ /* 0x000fe6000c101904 */
[----:B------:R-:W-:Y:S01]  /*d2a80*/  IMAD.WIDE R180, R182, 0x4, R172 ;  /* 0x00000004b6b47825 */ /* 0x000fe200078e02ac */
[----:B---3--:R1:W-:Y:S01]  /*d2a90*/  @P1 STG.E [R176.64], R246 ;  /* 0x000000f6b0001986 */ /* 0x0083e2000c101904 */
[----:B------:R-:W-:-:S03]  /*d2aa0*/  ISETP.LT.AND P1, PT, R186, c[0x0][0x178], !P0 ;  /* 0x00005e00ba007a0c */ /* 0x000fc60004721270 */
[----:B------:R3:W-:Y:S01]  /*d2ab0*/  @P6 STG.E [R178.64], R250 ;  /* 0x000000fab2006986 */ /* 0x0007e2000c101904 */
[----:B------:R-:W-:-:S03]  /*d2ac0*/  ISETP.LT.AND P6, PT, R150, c[0x0][0x178], !P2 ;  /* 0x00005e0096007a0c */ /* 0x000fc600057c1270 */
[----:B------:R-:W-:Y:S04]  /*d2ad0*/  @P5 STG.E [R180.64], R249 ;  /* 0x000000f9b4005986 */ /* 0x000fe8000c101904 */
[----:B-1----:R-:W2:Y:S01]  /*d2ae0*/  LDL.LU R246, [R1+0x30c] ;  /* 0x00030c0001f67983 */ /* 0x002ea20000300800 */
[----:B------:R-:W-:Y:S01]  /*d2af0*/  IMAD.WIDE R2, R182, 0x4, R6 ;  /* 0x00000004b6027825 */ /* 0x000fe200078e0206 */
[----:B------:R-:W-:Y:S02]  /*d2b00*/  ISETP.LT.AND P5, PT, R151, c[0x0][0x178], !P2 ;  /* 0x00005e0097007a0c */ /* 0x000fe400057a1270 */
[----:B------:R-:W2:Y:S01]  /*d2b10*/  LDL.LU R248, [R1+0x448] ;  /* 0x0004480001f87983 */ /* 0x000ea20000300800 */
[----:B------:R-:W-:-:S03]  /*d2b20*/  IADD3 R176, R252, 0x3f, RZ ;  /* 0x0000003ffcb07810 */ /* 0x000fc60007ffe0ff */
[----:B------:R-:W2:Y:S01]  /*d2b30*/  LDL.LU R185, [R1+0x3f8] ;  /* 0x0003f80001b97983 */ /* 0x000ea20000300800 */
[----:B------:R-:W-:Y:S02]  /*d2b40*/  IADD3 R183, R182, c[0x0][0x198], RZ ;  /* 0x00006600b6b77a10 */ /* 0x000fe40007ffe0ff */
[----:B---3--:R-:W-:Y:S01]  /*d2b50*/  IADD3 R178, R252, 0x3e, RZ ;  /* 0x0000003efcb27810 */ /* 0x008fe20007ffe0ff */
[----:B------:R1:W-:Y:S01]  /*d2b60*/  @P3 STG.E [R2.64], R187 ;  /* 0x000000bb02003986 */ /* 0x0003e2000c101904 */
[----:B------:R-:W-:Y:S01]  /*d2b70*/  ISETP.GE.AND P0, PT, R176, c[0x0][0x17c], PT ;  /* 0x00005f00b0007a0c */ /* 0x000fe20003f06270 */
[----:B------:R-:W-:Y:S01]  /*d2b80*/  IMAD.WIDE R176, R183, 0x4, R174 ;  /* 0x00000004b7b07825 */ /* 0x000fe200078e02ae */
[----:B------:R-:W-:-:S03]  /*d2b90*/  ISETP.GE.AND P3, PT, R178, c[0x0][0x17c], PT ;  /* 0x00005f00b2007a0c */ /* 0x000fc60003f66270 */
[----:B------:R-:W-:-:S04]  /*d2ba0*/  IMAD.WIDE R178, R183, 0x4, R172 ;  /* 0x00000004b7b27825 */ /* 0x000fc800078e02ac */
[----:B-1----:R-:W-:Y:S01]  /*d2bb0*/  IMAD.WIDE R2, R182, 0x4, R4 ;  /* 0x00000004b6027825 */ /* 0x002fe200078e0204 */
[----:B------:R-:W3:Y:S04]  /*d2bc0*/  LDL.LU R187, [R1+0x3a8] ;  /* 0x0003a80001bb7983 */ /* 0x000ee80000300800 */
[----:B------:R1:W-:Y:S04]  /*d2bd0*/  @P1 STG.E [R2.64], R243 ;  /* 0x000000f302001986 */ /* 0x0003e8000c101904 */
[----:B----4-:R4:W-:Y:S04]  /*d2be0*/  @P6 STG.E [R176.64], R247 ;  /* 0x000000f7b0006986 */ /* 0x0109e8000c101904 */
[----:B------:R4:W-:Y:S04]  /*d2bf0*/  @P5 STG.E [R178.64], R245 ;  /* 0x000000f5b2005986 */ /* 0x0009e8000c101904 */
[----:B-1----:R-:W3:Y:S04]  /*d2c00*/  LDL.LU R243, [R1+0x368] ;  /* 0x0003680001f37983 */ /* 0x002ee80000300800 */
[----:B----4-:R-:W4:Y:S04]  /*d2c10*/  LDL.LU R247, [R1+0x44c] ;  /* 0x00044c0001f77983 */ /* 0x010f280000300800 */
[----:B------:R-:W4:Y:S01]  /*d2c20*/  LDL.LU R245, [R1+0x3fc] ;  /* 0x0003fc0001f57983 */ /* 0x000f220000300800 */
[----:B------:R-:W-:Y:S01]  /*d2c30*/  ISETP.LT.AND P4, PT, R111, c[0x0][0x178], !P2 ;  /* 0x00005e006f007a0c */ /* 0x000fe20005781270 */
[----:B------:R-:W-:-:S12]  /*d2c40*/  IMAD.WIDE R180, R183, 0x4, R6 ;  /* 0x00000004b7b47825 */ /* 0x000fd800078e0206 */
[----:B--2---:R1:W-:Y:S04]  /*d2c50*/  @P4 STG.E [R180.64], R244 ;  /* 0x000000f4b4004986 */ /* 0x0043e8000c101904 */
[----:B-1----:R-:W2:Y:S01]  /*d2c60*/  LDL.LU R244, [R1+0x3ac] ;  /* 0x0003ac0001f47983 */ /* 0x002ea20000300800 */
[----:B------:R-:W-:Y:S02]  /*d2c70*/  ISETP.LT.AND P2, PT, R186, c[0x0][0x178], !P2 ;  /* 0x00005e00ba007a0c */ /* 0x000fe40005741270 */
[----:B------:R-:W-:Y:S02]  /*d2c80*/  ISETP.LT.AND P4, PT, R150, c[0x0][0x178], !P3 ;  /* 0x00005e0096007a0c */ /* 0x000fe40005f81270 */
[----:B------:R-:W-:Y:S02]  /*d2c90*/  ISETP.LT.AND P6, PT, R151, c[0x0][0x178], !P3 ;  /* 0x00005e0097007a0c */ /* 0x000fe40005fc1270 */
[C---:B------:R-:W-:Y:S01]  /*d2ca0*/  IADD3 R181, R183.reuse, c[0x0][0x198], RZ ;  /* 0x00006600b7b57a10 */ /* 0x040fe20007ffe0ff */
[----:B------:R-:W-:Y:S01]  /*d2cb0*/  IMAD.WIDE R2, R183, 0x4, R4 ;  /* 0x00000004b7027825 */ /* 0x000fe200078e0204 */
[----:B------:R-:W-:-:S02]  /*d2cc0*/  ISETP.LT.AND P1, PT, R186, c[0x0][0x178], !P3 ;  /* 0x00005e00ba007a0c */ /* 0x000fc40005f21270 */
[----:B------:R-:W-:Y:S01]  /*d2cd0*/  ISETP.LT.AND P3, PT, R111, c[0x0][0x178], !P3 ;  /* 0x00005e006f007a0c */ /* 0x000fe20005f61270 */
[----:B------:R-:W-:Y:S01]  /*d2ce0*/  IMAD.WIDE R176, R181, 0x4, R174 ;  /* 0x00000004b5b07825 */ /* 0x000fe200078e02ae */
[----:B------:R-:W-:-:S03]  /*d2cf0*/  IADD3 R180, R252, 0x40, RZ ;  /* 0x00000040fcb47810 */ /* 0x000fc60007ffe0ff */
[----:B------:R-:W-:Y:S01]  /*d2d00*/  IMAD.WIDE R178, R181, 0x4, R172 ;  /* 0x00000004b5b27825 */ /* 0x000fe200078e02ac */
[----:B------:R-:W-:Y:S01]  /*d2d10*/  ISETP.LT.AND P5, PT, R150, c[0x0][0x178], !P0 ;  /* 0x00005e0096007a0c */ /* 0x000fe200047a1270 */
[----:B------:R1:W-:Y:S01]  /*d2d20*/  @P2 STG.E [R2.64], R246 ;  /* 0x000000f602002986 */ /* 0x0003e2000c101904 */
[----:B------:R-:W-:-:S03]  /*d2d30*/  ISETP.GE.AND P2, PT, R180, c[0x0][0x17c], PT ;  /* 0x00005f00b4007a0c */ /* 0x000fc60003f46270 */
[----:B------:R3:W-:Y:S01]  /*d2d40*/  @P4 STG.E [R176.64], R248 ;  /* 0x000000f8b0004986 */ /* 0x0007e2000c101904 */
[----:B------:R-:W-:-:S03]  /*d2d50*/  IADD3 R180, R181, c[0x0][0x198], RZ ;  /* 0x00006600b5b47a10 */ /* 0x000fc60007ffe0ff */
[----:B------:R3:W-:Y:S04]  /*d2d60*/  @P6 STG.E [R178.64], R185 ;  /* 0x000000b9b2006986 */ /* 0x0007e8000c101904 */
[----:B-1----:R-:W2:Y:S01]  /*d2d70*/  LDL.LU R246, [R1+0x36c] ;  /* 0x00036c0001f67983 */ /* 0x002ea20000300800 */
[----:B------:R-:W-:-:S03]  /*d2d80*/  ISETP.LT.AND P6, PT, R151, c[0x0][0x178], !P0 ;  /* 0x00005e0097007a0c */ /* 0x000fc600047c1270 */
[----:B------:R-:W2:Y:S04]  /*d2d90*/  LDL.LU R183, [R1+0x650] ;  /* 0x0006500001b77983 */ /* 0x000ea80000300800 */
[----:B------:R-:W2:Y:S01]  /*d2da0*/  LDL.LU R184, [R1+0x470] ;  /* 0x0004700001b87983 */ /* 0x000ea20000300800 */
[----:B------:R-:W-:-:S03]  /*d2db0*/  IMAD.WIDE R2, R181, 0x4, R6 ;  /* 0x00000004b5027825 */ /* 0x000fc600078e0206 */
[----:B------:R-:W2:Y:S01]  /*d2dc0*/  LDL.LU R251, [R1+0x420] ;  /* 0x0004200001fb7983 */ /* 0x000ea20000300800 */
[----:B---3--:R-:W-:-:S03]  /*d2dd0*/  IMAD.WIDE R176, R181, 0x4, R4 ;  /* 0x00000004b5b07825 */ /* 0x008fc600078e0204 */
[----:B------:R1:W-:Y:S01]  /*d2de0*/  @P3 STG.E [R2.64], R187 ;  /* 0x000000bb02003986 */ /* 0x0003e2000c101904 */
[----:B------:R-:W-:-:S03]  /*d2df0*/  IMAD.WIDE R178, R180, 0x4, R174 ;  /* 0x00000004b4b27825 */ /* 0x000fc600078e02ae */
[----:B------:R-:W3:Y:S04]  /*d2e00*/  LDL.LU R250, [R1+0x3c0] ;  /* 0x0003c00001fa7983 */ /* 0x000ee80000300800 */
[----:B------:R-:W3:Y:S01]  /*d2e10*/  LDL.LU R249, [R1+0x654] ;  /* 0x0006540001f97983 */ /* 0x000ee20000300800 */
[----:B-1----:R-:W-:-:S03]  /*d2e20*/  IMAD.WIDE R2, R180, 0x4, R172 ;  /* 0x00000004b4027825 */ /* 0x002fc600078e02ac */
[----:B------:R-:W-:Y:S04]  /*d2e30*/  @P1 STG.E [R176.64], R243 ;  /* 0x000000f3b0001986 */ /* 0x000fe8000c101904 */
[----:B----4-:R1:W-:Y:S04]  /*d2e40*/  @P5 STG.E [R178.64], R247 ;  /* 0x000000f7b2005986 */ /* 0x0103e8000c101904 */
[----:B------:R4:W-:Y:S04]  /*d2e50*/  @P6 STG.E [R2.64], R245 ;  /* 0x000000f502006986 */ /* 0x0009e8000c101904 */
[----:B-1----:R-:W3:Y:S04]  /*d2e60*/  LDL.LU R247, [R1+0x474] ;  /* 0x0004740001f77983 */ /* 0x002ee80000300800 */
[----:B----4-:R-:W4:Y:S01]  /*d2e70*/  LDL.LU R245, [R1+0x424] ;  /* 0x0004240001f57983 */ /* 0x010f220000300800 */
[----:B------:R-:W-:Y:S01]  /*d2e80*/  ISETP.LT.AND P4, PT, R111, c[0x0][0x178], !P0 ;  /* 0x00005e006f007a0c */ /* 0x000fe20004781270 */
[----:B------:R-:W-:-:S12]  /*d2e90*/  IMAD.WIDE R176, R180, 0x4, R6 ;  /* 0x00000004b4b07825 */ /* 0x000fd800078e0206 */
[----:B--2---:R1:W-:Y:S04]  /*d2ea0*/  @P4 STG.E [R176.64], R244 ;  /* 0x000000f4b0004986 */ /* 0x0043e8000c101904 */
[----:B-1----:R-:W2:Y:S01]  /*d2eb0*/  LDL.LU R244, [R1+0x3c4] ;  /* 0x0003c40001f47983 */ /* 0x002ea20000300800 */
[----:B------:R-:W-:Y:S02]  /*d2ec0*/  ISETP.LT.AND P1, PT, R186, c[0x0][0x178], !P0 ;  /* 0x00005e00ba007a0c */ /* 0x000fe40004721270 */
[----:B------:R-:W-:Y:S02]  /*d2ed0*/  ISETP.LT.AND P3, PT, R150, c[0x0][0x178], !P2 ;  /* 0x00005e0096007a0c */ /* 0x000fe40005761270 */
[----:B------:R-:W-:Y:S02]  /*d2ee0*/  ISETP.LT.AND P5, PT, R151, c[0x0][0x178], !P2 ;  /* 0x00005e0097007a0c */ /* 0x000fe400057a1270 */
[----:B------:R-:W-:-:S02]  /*d2ef0*/  IADD3 R181, R180, c[0x0][0x198], RZ ;  /* 0x00006600b4b57a10 */ /* 0x000fc40007ffe0ff */
[----:B------:R-:W-:Y:S01]  /*d2f00*/  IADD3 R178, R252, 0x43, RZ ;  /* 0x00000043fcb27810 */ /* 0x000fe20007ffe0ff */
[----:B------:R-:W-:Y:S01]  /*d2f10*/  IMAD.WIDE R2, R180, 0x4, R4 ;  /* 0x00000004b4027825 */ /* 0x000fe200078e0204 */
[----:B------:R-:W-:Y:S01]  /*d2f20*/  IADD3 R182, R252, 0x41, RZ ;  /* 0x00000041fcb67810 */ /* 0x000fe20007ffe0ff */
[----:B------:R-:W2:Y:S01]  /*d2f30*/  LDL.LU R248, [R1+0x770] ;  /* 0x0007700001f87983 */ /* 0x000ea20000300800 */
[----:B------:R-:W-:Y:S01]  /*d2f40*/  ISETP.GE.AND P0, PT, R178, c[0x0][0x17c], PT ;  /* 0x00005f00b2007a0c */ /* 0x000fe20003f06270 */
[----:B------:R-:W-:Y:S01]  /*d2f50*/  IMAD.WIDE R176, R181, 0x4, R174 ;  /* 0x00000004b5b07825 */ /* 0x000fe200078e02ae */
[----:B------:R-:W-:Y:S01]  /*d2f60*/  ISETP.LT.AND P6, PT, R111, c[0x0][0x178], !P2 ;  /* 0x00005e006f007a0c */ /* 0x000fe200057c1270 */
[----:B------:R-:W2:Y:S02]  /*d2f70*/  LDL.LU R185, [R1+0x4a0] ;  /* 0x0004a00001b97983 */ /* 0x000ea40000300800 */
[----:B------:R-:W-:Y:S01]  /*d2f80*/  IMAD.WIDE R178, R181, 0x4, R172 ;  /* 0x00000004b5b27825 */ /* 0x000fe200078e02ac */
[----:B------:R-:W-:Y:S01]  /*d2f90*/  ISETP.GE.AND P4, PT, R182, c[0x0][0x17c], PT ;  /* 0x00005f00b6007a0c */ /* 0x000fe20003f86270 */
[----:B------:R-:W2:Y:S01]  /*d2fa0*/  LDL.LU R187, [R1+0x450] ;  /* 0x0004500001bb7983 */ /* 0x000ea20000300800 */
[----:B------:R-:W-:-:S03]  /*d2fb0*/  ISETP.LT.AND P2, PT, R186, c[0x0][0x178], !P2 ;  /* 0x00005e00ba007a0c */ /* 0x000fc60005741270 */
[----:B------:R1:W-:Y:S04]  /*d2fc0*/  @P1 STG.E [R2.64], R246 ;  /* 0x000000f602001986 */ /* 0x0003e8000c101904 */
[----:B------:R1:W-:Y:S01]  /*d2fd0*/  @P3 STG.E [R176.64], R183 ;  /* 0x000000b7b0003986 */ /* 0x0003e2000c101904 */
[----:B------:R-:W-:-:S03]  /*d2fe0*/  ISETP.LT.AND P3, PT, R151, c[0x0][0x178], !P4 ;  /* 0x00005e0097007a0c */ /* 0x000fc60006761270 */
[----:B------:R3:W-:Y:S01]  /*d2ff0*/  @P5 STG.E [R178.64], R184 ;  /* 0x000000b8b2005986 */ /* 0x0007e2000c101904 */
[----:B------:R-:W-:Y:S02]  /*d3000*/  ISETP.LT.AND P5, PT, R150, c[0x0][0x178], !P4 ;  /* 0x00005e0096007a0c */ /* 0x000fe400067a1270 */
[----:B------:R-:W-:Y:S01]  /*d3010*/  ISETP.LT.AND P1, PT, R111, c[0x0][0x178], !P4 ;  /* 0x00005e006f007a0c */ /* 0x000fe20006721270 */
[C---:B-1----:R-:W-:Y:S01]  /*d3020*/  IMAD.WIDE R2, R181.reuse, 0x4, R6 ;  /* 0x00000004b5027825 */ /* 0x042fe200078e0206 */
[C---:B------:R-:W-:Y:S01]  /*d3030*/  IADD3 R182, R181.reuse, c[0x0][0x198], RZ ;  /* 0x00006600b5b67a10 */ /* 0x040fe20007ffe0ff */
[----:B------:R-:W2:Y:S01]  /*d3040*/  LDL.LU R243, [R1+0x400] ;  /* 0x0004000001f37983 */ /* 0x000ea20000300800 */
[----:B------:R-:W-:Y:S01]  /*d3050*/  IADD3 R176, R252, 0x42, RZ ;  /* 0x00000042fcb07810 */ /* 0x000fe20007ffe0ff */
[----:B------:R-:W-:Y:S02]  /*d3060*/  IMAD.WIDE R180, R181, 0x4, R4 ;  /* 0x00000004b5b47825 */ /* 0x000fe400078e0204 */
[----:B------:R1:W-:Y:S01]  /*d3070*/  @P6 STG.E [R2.64], R251 ;  /* 0x000000fb02006986 */ /* 0x0003e2000c101904 */
[----:B------:R-:W-:Y:S01]  /*d3080*/  ISETP.GE.AND P6, PT, R176, c[0x0][0x17c], PT ;  /* 0x00005f00b0007a0c */ /* 0x000fe20003fc6270 */
[----:B------:R-:W-:-:S02]  /*d3090*/  IMAD.WIDE R176, R182, 0x4, R172 ;  /* 0x00000004b6b07825 */ /* 0x000fc400078e02ac */
[----:B------:R-:W2:Y:S02]  /*d30a0*/  LDL.LU R246, [R1+0x774] ;  /* 0x0007740001f67983 */ /* 0x000ea40000300800 */
[C---:B---3--:R-:W-:Y:S02]  /*d30b0*/  IMAD.WIDE R178, R182.reuse, 0x4, R6 ;  /* 0x00000004b6b27825 */ /* 0x048fe400078e0206 */
[----:B------:R-:W-:Y:S02]  /*d30c0*/  @P2 STG.E [R180.64], R250 ;  /* 0x000000fab4002986 */ /* 0x000fe4000c101904 */
[----:B-1----:R-:W-:-:S05]  /*d30d0*/  IMAD.WIDE R2, R182, 0x4, R174 ;  /* 0x00000004b6027825 */ /* 0x002fca00078e02ae */
[----:B------:R-:W-:Y:S04]  /*d30e0*/  @P5 STG.E [R2.64], R249 ;  /* 0x000000f902005986 */ /* 0x000fe8000c101904 */
[----:B------:R1:W-:Y:S04]  /*d30f0*/  @P3 STG.E [R176.64], R247 ;  /* 0x000000f7b0003986 */ /* 0x0003e8000c101904 */
[----:B----4-:R3:W-:Y:S04]  /*d3100*/  @P1 STG.E [R178.64], R245 ;  /* 0x000000f5b2001986 */ /* 0x0107e8000c101904 */
[----:B-1----:R-:W4:Y:S04]  /*d3110*/  LDL.LU R247, [R1+0x4a4] ;  /* 0x0004a40001f77983 */ /* 0x002f280000300800 */
[----:B---3--:R-:W3:Y:S01]  /*d3120*/  LDL.LU R245, [R1+0x454] ;  /* 0x0004540001f57983 */ /* 0x008ee20000300800 */
[----:B------:R-:W-:Y:S01]  /*d3130*/  ISETP.LT.AND P4, PT, R186, c[0x0][0x178], !P4 ;  /* 0x00005e00ba007a0c */ /* 0x000fe20006781270 */
[----:B------:R-:W-:-:S12]  /*d3140*/  IMAD.WIDE R180, R182, 0x4, R4 ;  /* 0x00000004b6b47825 */ /* 0x000fd800078e0204 */
[----:B--2---:R1:W-:Y:S04]  /*d3150*/  @P4 STG.E [R180.64], R244 ;  /* 0x000000f4b4004986 */ /* 0x0043e8000c101904 */
[----:B-1----:R-:W2:Y:S01]  /*d3160*/  LDL.LU R244, [R1+0x404] ;  /* 0x0004040001f47983 */ /* 0x002ea20000300800 */
[----:B------:R-:W-:Y:S02]  /*d3170*/  ISETP.LT.AND P2, PT, R150, c[0x0][0x178], !P6 ;  /* 0x00005e0096007a0c */ /* 0x000fe40007741270 */
[----:B------:R-:W-:Y:S01]  /*d3180*/  ISETP.LT.AND P4, PT, R151, c[0x0][0x178], !P6 ;  /* 0x00005e0097007a0c */ /* 0x000fe20007781270 */
[----:B------:R-:W2:Y:S01]  /*d3190*/  LDL.LU R184, [R1+0x7a0] ;  /* 0x0007a00001b87983 */ /* 0x000ea20000300800 */
[----:B------:R-:W-:Y:S02]  /*d31a0*/  ISETP.LT.AND P3, PT, R111, c[0x0][0x178], !P6 ;  /* 0x00005e006f007a0c */ /* 0x000fe40007761270 */
[----:B------:R-:W-:Y:S01]  /*d31b0*/  IADD3 R182, R182, c[0x0][0x198], RZ ;  /* 0x00006600b6b67a10 */ /* 0x000fe20007ffe0ff */
[----:B------:R-:W2:Y:S01]  /*d31c0*/  LDL.LU R251, [R1+0x690] ;  /* 0x0006900001fb7983 */ /* 0x000ea20000300800 */
[----:B------:R-:W-:-:S03]  /*d31d0*/  IADD3 R2, R252, 0x44, RZ ;  /* 0x00000044fc027810 */ /* 0x000fc60007ffe0ff */
[----:B------:R-:W-:Y:S01]  /*d31e0*/  IMAD.WIDE R178, R182, 0x4, R174 ;  /* 0x00000004b6b27825 */ /* 0x000fe200078e02ae */
[----:B------:R-:W-:Y:S01]  /*d31f0*/  ISETP.GE.AND P1, PT, R2, c[0x0][0x17c], PT ;  /* 0x00005f0002007a0c */ /* 0x000fe20003f26270 */
[----:B------:R-:W2:Y:S01]  /*d3200*/  LDL.LU R249, [R1+0x480] ;  /* 0x0004800001f97983 */ /* 0x000ea20000300800 */
        /* <DEDUP_REMOVED lines=9> */
[----:B------:R-:W-:Y:S01]  /*d32a0*/  ISETP.LT.AND P3, PT, R151, c[0x0][0x178], !P0 ;  /* 0x00005e0097007a0c */ /* 0x000fe20004761270 */
[----:B-1----:R-:W-:Y:S02]  /*d32b0*/  IMAD.WIDE R178, R182, 0x4, R4 ;  /* 0x00000004b6b27825 */ /* 0x002fe400078e0204 */
[----:B------:R-:W2:Y:S02]  /*d32c0*/  LDL.LU R248, [R1+0x430] ;  /* 0x0004300001f87983 */ /* 0x000ea40000300800 */
[C---:B------:R-:W-:Y:S02]  /*d32d0*/  IMAD.WIDE R2, R180.reuse, 0x4, R174 ;  /* 0x00000004b4027825 */ /* 0x040fe400078e02ae */
[----:B------:R-:W-:Y:S02]  /*d32e0*/  @P6 STG.E [R178.64], R243 ;  /* 0x000000f3b2006986 */ /* 0x000fe4000c101904 */
[----:B------:R-:W-:-:S02]  /*d32f0*/  IMAD.WIDE R176, R180, 0x4, R172 ;  /* 0x00000004b4b07825 */ /* 0x000fc400078e02ac */
[----:B------:R1:W-:Y:S04]  /*d3300*/  @P5 STG.E [R2.64], R246 ;  /* 0x000000f602005986 */ /* 0x0003e8000c101904 */
[----:B------:R-:W2:Y:S01]  /*d3310*/  LDL.LU R185, [R1+0x7a4] ;  /* 0x0007a40001b97983 */ /* 0x000ea20000300800 */
[----:B-1----:R-:W-:-:S03]  /*d3320*/  IMAD.WIDE R2, R180, 0x4, R6 ;  /* 0x00000004b4027825 */ /* 0x002fc600078e0206 */
[----:B----4-:R-:W-:Y:S04]  /*d3330*/  @P3 STG.E [R176.64], R247 ;  /* 0x000000f7b0003986 */ /* 0x010fe8000c101904 */
[----:B---3--:R1:W-:Y:S04]  /*d3340*/  @P4 STG.E [R2.64], R245 ;  /* 0x000000f502004986 */ /* 0x0083e8000c101904 */
[----:B-1----:R-:W3:Y:S04]  /*d3350*/  LDL.LU R245, [R1+0x694] ;  /* 0x0006940001f57983 */ /* 0x002ee80000300800 */
[----:B------:R-:W4:Y:S01]  /*d3360*/  LDL.LU R246, [R1+0x484] ;  /* 0x0004840001f67983 */ /* 0x000f220000300800 */
[----:B------:R-:W-:-:S02]  /*d3370*/  ISETP.LT.AND P5, PT, R186, c[0x0][0x178], !P0 ;  /* 0x00005e00ba007a0c */ /* 0x000fc400047a1270 */
[----:B------:R-:W-:-:S04]  /*d3380*/  IADD3 R178, R252, 0x45, RZ ;  /* 0x00000045fcb27810 */ /* 0x000fc80007ffe0ff */
[----:B------:R-:W-:Y:S01]  /*d3390*/  ISETP.GE.AND P2, PT, R178, c[0x0][0x17c], PT ;  /* 0x00005f00b2007a0c */ /* 0x000fe20003f46270 */
[----:B------:R-:W-:-:S06]  /*d33a0*/  IMAD.WIDE R178, R180, 0x4, R4 ;  /* 0x00000004b4b27825 */ /* 0x000fcc00078e0204 */
[----:B--2---:R1:W-:Y:S04]  /*d33b0*/  @P5 STG.E [R178.64], R244 ;  /* 0x000000f4b2005986 */ /* 0x0043e8000c101904 */
[----:B-1----:R-:W2:Y:S01]  /*d33c0*/  LDL.LU R244, [R1+0x434] ;  /* 0x0004340001f47983 */ /* 0x002ea20000300800 */
[----:B------:R-:W-:Y:S02]  /*d33d0*/  ISETP.LT.AND P6, PT, R150, c[0x0][0x178], !P1 ;  /* 0x00005e0096007a0c */ /* 0x000fe40004fc1270 */
[----:B------:R-:W-:Y:S01]  /*d33e0*/  ISETP.LT.AND P0, PT, R151, c[0x0][0x178], !P1 ;  /* 0x00005e0097007a0c */ /* 0x000fe20004f01270 */
[----:B------:R-:W2:Y:S01]  /*d33f0*/  LDL.LU R250, [R1+0x8c0] ;  /* 0x0008c00001fa7983 */ /* 0x000ea20000300800 */
[----:B------:R-:W-:Y:S02]  /*d3400*/  IADD3 R181, R180, c[0x0][0x198], RZ ;  /* 0x00006600b4b57a10 */ /* 0x000fe40007ffe0ff */
[----:B------:R-:W-:Y:S01]  /*d3410*/  ISETP.LT.AND P5, PT, R111, c[0x0][0x178], !P1 ;  /* 0x00005e006f007a0c */ /* 0x000fe20004fa1270 */
[----:B------:R-:W2:Y:S01]  /*d3420*/  LDL.LU R187, [R1+0x780] ;  /* 0x0007800001bb7983 */ /* 0x000ea20000300800 */
[----:B------:R-:W-:Y:S01]  /*d3430*/  ISETP.LT.AND P1, PT, R186, c[0x0][0x178], !P1 ;  /* 0x00005e00ba007a0c */ /* 0x000fe20004f21270 */
[C---:B------:R-:W-:Y:S01]  /*d3440*/  IMAD.WIDE R176, R181.reuse, 0x4, R174 ;  /* 0x00000004b5b07825 */ /* 0x040fe200078e02ae */
[----:B------:R-:W-:Y:S01]  /*d3450*/  ISETP.LT.AND P4, PT, R150, c[0x0][0x178], !P2 ;  /* 0x00005e0096007a0c */ /* 0x000fe20005781270 */
[----:B------:R-:W2:Y:S02]  /*d3460*/  LDL.LU R243, [R1+0x670] ;  /* 0x0006700001f37983 */ /* 0x000ea40000300800 */
[----:B------:R-:W-:-:S02]  /*d3470*/  IMAD.WIDE R2, R181, 0x4, R172 ;  /* 0x00000004b5027825 */ /* 0x000fc400078e02ac */
[----:B------:R1:W-:Y:S01]  /*d3480*/  @P6 STG.E [R176.64], R184 ;  /* 0x000000b8b0006986 */ /* 0x0003e2000c101904 */
[----:B------:R-:W-:-:S03]  /*d3490*/  ISETP.LT.AND P6, PT, R151, c[0x0][0x178], !P2 ;  /* 0x00005e0097007a0c */ /* 0x000fc600057c1270 */
[----:B------:R1:W-:Y:S01]  /*d34a0*/  @P0 STG.E [R2.64], R251 ;  /* 0x000000fb02000986 */ /* 0x0003e2000c101904 */
[----:B------:R-:W-:Y:S02]  /*d34b0*/  IADD3 R180, R181, c[0x0][0x198], RZ ;  /* 0x00006600b5b47a10 */ /* 0x000fe40007ffe0ff */
[----:B------:R-:W-:Y:S01]  /*d34c0*/  ISETP.LT.AND P3, PT, R111, c[0x0][0x178], !P2 ;  /* 0x00005e006f007a0c */ /* 0x000fe20005761270 */
[----:B------:R-:W2:Y:S01]  /*d34d0*/  LDL.LU R247, [R1+0x460] ;  /* 0x0004600001f77983 */ /* 0x000ea20000300800 */
[----:B-1----:R-:W-:-:S04]  /*d34e0*/  IMAD.WIDE R176, R181, 0x4, R4 ;  /* 0x00000004b5b07825 */ /* 0x002fc800078e0204 */
[----:B------:R-:W-:Y:S01]  /*d34f0*/  IMAD.WIDE R2, R181, 0x4, R6 ;  /* 0x00000004b5027825 */ /* 0x000fe200078e0206 */
[----:B------:R-:W-:-:S04]  /*d3500*/  IADD3 R179, R252, 0x4d, RZ ;  /* 0x0000004dfcb37810 */ /* 0x000fc80007ffe0ff */
[----:B------:R1:W-:Y:S01]  /*d3510*/  @P5 STG.E [R2.64], R249 ;  /* 0x000000f902005986 */ /* 0x0003e2000c101904 */
[----:B------:R-:W-:-:S03]  /*d3520*/  IADD3 R178, R252, 0x46, RZ ;  /* 0x00000046fcb27810 */ /* 0x000fc60007ffe0ff */
[----:B------:R1:W-:Y:S01]  /*d3530*/  @P1 STG.E [R176.64], R248 ;  /* 0x000000f8b0001986 */ /* 0x0003e2000c101904 */
[----:B------:R-:W-:Y:S01]  /*d3540*/  ISETP.GE.AND P0, PT, R179, c[0x0][0x17c], PT ;  /* 0x00005f00b3007a0c */ /* 0x000fe20003f06270 */
[----:B-1----:R-:W-:-:S04]  /*d3550*/  IMAD.WIDE R2, R180, 0x4, R174 ;  /* 0x00000004b4027825 */ /* 0x002fc800078e02ae */
[----:B------:R-:W-:Y:S01]  /*d3560*/  IMAD.WIDE R176, R180, 0x4, R172 ;  /* 0x00000004b4b07825 */ /* 0x000fe200078e02ac */
[----:B------:R-:W-:Y:S01]  /*d3570*/  @P4 STG.E [R2.64], R185 ;  /* 0x000000b902004986 */ /* 0x000fe2000c101904 */
[----:B------:R-:W-:Y:S02]  /*d3580*/  ISETP.GE.AND P5, PT, R178, c[0x0][0x17c], PT ;  /* 0x00005f00b2007a0c */ /* 0x000fe40003fa6270 */
[----:B------:R-:W-:Y:S01]  /*d3590*/  IMAD.WIDE R178, R180, 0x4, R6 ;  /* 0x00000004b4b27825 */ /* 0x000fe200078e0206 */
[----:B---3--:R1:W-:Y:S04]  /*d35a0*/  @P6 STG.E [R176.64], R245 ;  /* 0x000000f5b0006986 */ /* 0x0083e8000c101904 */
[----:B----4-:R3:W-:Y:S04]  /*d35b0*/  @P3 STG.E [R178.64], R246 ;  /* 0x000000f6b2003986 */ /* 0x0107e8000c101904 */
[----:B-1----:R-:W4:Y:S04]  /*d35c0*/  LDL.LU R245, [R1+0x8c4] ;  /* 0x0008c40001f57983 */ /* 0x002f280000300800 */
[----:B------:R-:W4:Y:S04]  /*d35d0*/  LDL.LU R249, [R1+0x784] ;  /* 0x0007840001f97983 */ /* 0x000f280000300800 */
[----:B---3--:R-:W3:Y:S01]  /*d35e0*/  LDL.LU R246, [R1+0x674] ;  /* 0x0006740001f67983 */ /* 0x008ee20000300800 */
[----:B------:R-:W-:Y:S01]  /*d35f0*/  ISETP.LT.AND P2, PT, R186, c[0x0][0x178], !P2 ;  /* 0x00005e00ba007a0c */ /* 0x000fe20005741270 */
[----:B------:R-:W-:-:S12]  /*d3600*/  IMAD.WIDE R2, R180, 0x4, R4 ;  /* 0x00000004b4027825 */ /* 0x000fd800078e0204 */
[----:B--2---:R1:W-:Y:S04]  /*d3610*/  @P2 STG.E [R2.64], R244 ;  /* 0x000000f402002986 */ /* 0x0043e8000c101904 */
[----:B-1----:R-:W2:Y:S01]  /*d3620*/  LDL.LU R244, [R1+0x464] ;  /* 0x0004640001f47983 */ /* 0x002ea20000300800 */
[----:B------:R-:W-:Y:S02]  /*d3630*/  ISETP.LT.AND P1, PT, R150, c[0x0][0x178], !P5 ;  /* 0x00005e0096007a0c */ /* 0x000fe40006f21270 */
[----:B------:R-:W-:Y:S01]  /*d3640*/  IADD3 R181, R180, c[0x0][0x198], RZ ;  /* 0x00006600b4b57a10 */ /* 0x000fe20007ffe0ff */
[----:B------:R-:W2:Y:S01]  /*d3650*/  LDL.LU R248, [R1+0x9e0] ;  /* 0x0009e00001f87983 */ /* 0x000ea20000300800 */
[----:B------:R-:W-:Y:S02]  /*d3660*/  ISETP.LT.AND P3, PT, R151, c[0x0][0x178], !P5 ;  /* 0x00005e0097007a0c */ /* 0x000fe40006f61270 */
[----:B------:R-:W-:-:S02]  /*d3670*/  IADD3 R178, R252, 0x47, RZ ;  /* 0x00000047fcb27810 */ /* 0x000fc40007ffe0ff */
[----:B------:R-:W-:Y:S01]  /*d3680*/  ISETP.LT.AND P6, PT, R111, c[0x0][0x178], !P5 ;  /* 0x00005e006f007a0c */ /* 0x000fe20006fc1270 */
[C---:B------:R-:W-:Y:S01]  /*d3690*/  IMAD.WIDE R176, R181.reuse, 0x4, R174 ;  /* 0x00000004b5b07825 */ /* 0x040fe200078e02ae */
[----:B------:R-:W-:Y:S01]  /*d36a0*/  ISETP.GE.AND P4, PT, R178, c[0x0][0x17c], PT ;  /* 0x00005f00b2007a0c */ /* 0x000fe20003f86270 */
[----:B------:R-:W2:Y:S01]  /*d36b0*/  LDL.LU R185, [R1+0x880] ;  /* 0x0008800001b97983 */ /* 0x000ea20000300800 */
[----:B------:R-:W-:Y:S01]  /*d36c0*/  ISETP.LT.AND P5, PT, R186, c[0x0][0x178], !P5 ;  /* 0x00005e00ba007a0c */ /* 0x000fe20006fa1270 */
[C---:B------:R-:W-:Y:S02]  /*d36d0*/  IMAD.WIDE R2, R181.reuse, 0x4, R172 ;  /* 0x00000004b5027825 */ /* 0x040fe400078e02ac */
[----:B------:R1:W-:Y:S01]  /*d36e0*/  @P1 STG.E [R176.64], R250 ;  /* 0x000000fab0001986 */ /* 0x0003e2000c101904 */
[----:B------:R-:W-:Y:S02]  /*d36f0*/  ISETP.LT.AND P1, PT, R150, c[0x0][0x178], !P4 ;  /* 0x00005e0096007a0c */ /* 0x000fe40006721270 */
[----:B------:R-:W-:Y:S01]  /*d3700*/  IADD3 R178, R252, 0x48, RZ ;  /* 0x00000048fcb27810 */ /* 0x000fe20007ffe0ff */
[----:B------:R1:W-:Y:S01]  /*d3710*/  @P3 STG.E [R2.64], R187 ;  /* 0x000000bb02003986 */ /* 0x0003e2000c101904 */
[----:B------:R-:W-:-:S02]  /*d3720*/  IADD3 R180, R181, c[0x0][0x198], RZ ;  /* 0x00006600b5b47a10 */ /* 0x000fc40007ffe0ff */
[----:B------:R-:W-:Y:S01]  /*d3730*/  ISETP.LT.AND P3, PT, R151, c[0x0][0x178], !P4 ;  /* 0x00005e0097007a0c */ /* 0x000fe20006761270 */
[C---:B-1----:R-:W-:Y:S01]  /*d3740*/  IMAD.WIDE R176, R181.reuse, 0x4, R6 ;  /* 0x00000004b5b07825 */ /* 0x042fe200078e0206 */
[----:B------:R-:W-:Y:S01]  /*d3750*/  ISETP.GE.AND P2, PT, R178, c[0x0][0x17c], PT ;  /* 0x00005f00b2007a0c */ /* 0x000fe20003f46270 */
[----:B------:R-:W2:Y:S02]  /*d3760*/  LDL.LU R187, [R1+0x750] ;  /* 0x0007500001bb7983 */ /* 0x000ea40000300800 */
[----:B------:R-:W-:Y:S02]  /*d3770*/  IMAD.WIDE R178, R181, 0x4, R4 ;  /* 0x00000004b5b27825 */ /* 0x000fe400078e0204 */
[----:B------:R1:W-:Y:S01]  /*d3780*/  @P6 STG.E [R176.64], R243 ;  /* 0x000000f3b0006986 */ /* 0x0003e2000c101904 */
[----:B------:R-:W-:Y:S01]  /*d3790*/  ISETP.LT.AND P6, PT, R111, c[0x0][0x178], !P4 ;  /* 0x00005e006f007a0c */ /* 0x000fe200067c1270 */
[C---:B------:R-:W-:Y:S02]  /*d37a0*/  IMAD.WIDE R2, R180.reuse, 0x4, R174 ;  /* 0x00000004b4027825 */ /* 0x040fe400078e02ae */
[----:B------:R1:W-:Y:S04]  /*d37b0*/  @P5 STG.E [R178.64], R247 ;  /* 0x000000f7b2005986 */ /* 0x0003e8000c101904 */
[----:B-1----:R-:W2:Y:S01]  /*d37c0*/  LDL.LU R243, [R1+0x4b0] ;  /* 0x0004b00001f37983 */ /* 0x002ea20000300800 */
[----:B------:R-:W-:-:S03]  /*d37d0*/  IMAD.WIDE R176, R180, 0x4, R172 ;  /* 0x00000004b4b07825 */ /* 0x000fc600078e02ac */
[----:B------:R-:W2:Y:S04]  /*d37e0*/  LDL.LU R247, [R1+0x9e4] ;  /* 0x0009e40001f77983 */ /* 0x000ea80000300800 */
[----:B----4-:R1:W-:Y:S04]  /*d37f0*/  @P1 STG.E [R2.64], R245 ;  /* 0x000000f502001986 */ /* 0x0103e8000c101904 */
[----:B------:R-:W-:Y:S04]  /*d3800*/  @P3 STG.E [R176.64], R249 ;  /* 0x000000f9b0003986 */ /* 0x000fe8000c101904 */
[----:B-1----:R-:W4:Y:S01]  /*d3810*/  LDL.LU R245, [R1+0x884] ;  /* 0x0008840001f57983 */ /* 0x002f220000300800 */
[----:B------:R-:W-:-:S05]  /*d3820*/  IMAD.WIDE R2, R180, 0x4, R6 ;  /* 0x00000004b4027825 */ /* 0x000fca00078e0206 */
[----:B---3--:R1:W-:Y:S04]  /*d3830*/  @P6 STG.E [R2.64], R246 ;  /* 0x000000f602006986 */ /* 0x0083e8000c101904 */
[----:B-1----:R-:W3:Y:S01]  /*d3840*/  LDL.LU R246, [R1+0x754] ;  /* 0x0007540001f67983 */ /* 0x002ee20000300800 */
[----:B------:R-:W-:Y:S02]  /*d3850*/  ISETP.LT.AND P4, PT, R186, c[0x0][0x178], !P4 ;  /* 0x00005e00ba007a0c */ /* 0x000fe40006781270 */
[----:B------:R-:W-:-:S04]  /*d3860*/  IADD3 R178, R252, 0x49, RZ ;  /* 0x00000049fcb27810 */ /* 0x000fc80007ffe0ff */
[----:B------:R-:W-:Y:S01]  /*d3870*/  ISETP.GE.AND P1, PT, R178, c[0x0][0x17c], PT ;  /* 0x00005f00b2007a0c */ /* 0x000fe20003f26270 */
[----:B------:R-:W-:-:S06]  /*d3880*/  IMAD.WIDE R178, R180, 0x4, R4 ;  /* 0x00000004b4b27825 */ /* 0x000fcc00078e0204 */
        /* <DEDUP_REMOVED lines=8> */
[----:B------:R-:W-:Y:S01]  /*d3910*/  ISETP.LT.AND P2, PT, R186, c[0x0][0x178], !P2 ;  /* 0x00005e00ba007a0c */ /* 0x000fe20005741270 */
[----:B------:R-:W2:Y:S01]  /*d3920*/  LDL.LU R251, [R1+0x860] ;  /* 0x0008600001fb7983 */ /* 0x000ea20000300800 */
[----:B------:R-:W-:Y:S01]  /*d3930*/  ISETP.LT.AND P6, PT, R151, c[0x0][0x178], !P1 ;  /* 0x00005e0097007a0c */ /* 0x000fe20004fc1270 */
[----:B------:R-:W-:-:S02]  /*d3940*/  IMAD.WIDE R2, R181, 0x4, R6 ;  /* 0x00000004b5027825 */ /* 0x000fc400078e0206 */
        /* <DEDUP_REMOVED lines=14> */
[----:B-1----:R-:W2:Y:S04]  /*d3a30*/  LDL.LU R247, [R1+0x9d4] ;  /* 0x0009d40001f77983 */ /* 0x002ea80000300800 */
[----:B----4-:R1:W-:Y:S02]  /*d3a40*/  @P6 STG.E [R2.64], R245 ;  /* 0x000000f502006986 */ /* 0x0103e4000c101904 */
[----:B-1----:R-:W-:-:S02]  /*d3a50*/  IMAD.WIDE R2, R180, 0x4, R6 ;  /* 0x00000004b4027825 */ /* 0x002fc400078e0206 */
[----:B------:R-:W4:Y:S04]  /*d3a60*/  LDL.LU R245, [R1+0x864] ;  /* 0x0008640001f57983 */ /* 0x000f280000300800 */
[----:B---3--:R1:W-:Y:S04]  /*d3a70*/  @P2 STG.E [R2.64], R246 ;  /* 0x000000f602002986 */ /* 0x0083e8000c101904 */
[----:B-1----:R-:W3:Y:S01]  /*d3a80*/  LDL.LU R3, [R1+0xa10] ;  /* 0x000a100001037983 */ /* 0x002ee20000300800 */
[----:B------:R-:W-:Y:S01]  /*d3a90*/  ISETP.LT.AND P1, PT, R186, c[0x0][0x178], !P1 ;  /* 0x00005e00ba007a0c */ /* 0x000fe20004f21270 */
[----:B------:R-:W-:-:S12]  /*d3aa0*/  IMAD.WIDE R176, R180, 0x4, R4 ;  /* 0x00000004b4b07825 */ /* 0x000fd800078e0204 */
[----:B--2---:R1:W-:Y:S04]  /*d3ab0*/  @P1 STG.E [R176.64], R244 ;  /* 0x000000f4b0001986 */ /* 0x0043e8000c101904 */
[----:B-1----:R-:W2:Y:S01]  /*d3ac0*/  LDL.LU R244, [R1+0x684] ;  /* 0x0006840001f47983 */ /* 0x002ea20000300800 */
[C---:B------:R-:W-:Y:S02]  /*d3ad0*/  IADD3 R182, R252.reuse, 0x4a, RZ ;  /* 0x0000004afcb67810 */ /* 0x040fe40007ffe0ff */
[----:B------:R-:W-:Y:S01]  /*d3ae0*/  IADD3 R183, R252, 0x4b, RZ ;  /* 0x0000004bfcb77810 */ /* 0x000fe20007ffe0ff */
[----:B------:R-:W2:Y:S01]  /*d3af0*/  LDL.LU R250, [R1+0xbc0] ;  /* 0x000bc00001fa7983 */ /* 0x000ea20000300800 */
[----:B------:R-:W-:Y:S02]  /*d3b00*/  ISETP.GE.AND P3, PT, R182, c[0x0][0x17c], PT ;  /* 0x00005f00b6007a0c */ /* 0x000fe40003f66270 */
[----:B------:R-:W-:Y:S01]  /*d3b10*/  ISETP.GE.AND P2, PT, R183, c[0x0][0x17c], PT ;  /* 0x00005f00b7007a0c */ /* 0x000fe20003f46270 */
[----:B------:R-:W2:Y:S01]  /*d3b20*/  LDL.LU R249, [R1+0xa00] ;  /* 0x000a000001f97983 */ /* 0x000ea20000300800 */
[----:B------:R-:W-:-:S02]  /*d3b30*/  ISETP.LT.AND P5, PT, R150, c[0x0][0x178], !P3 ;  /* 0x00005e0096007a0c */ /* 0x000fc40005fa1270 */
[----:B------:R-:W-:Y:S01]  /*d3b40*/  ISETP.LT.AND P4, PT, R151, c[0x0][0x178], !P3 ;  /* 0x00005e0097007a0c */ /* 0x000fe20005f81270 */
[----:B------:R-:W2:Y:S01]  /*d3b50*/  LDL.LU R187, [R1+0x8a0] ;  /* 0x0008a00001bb7983 */ /* 0x000ea20000300800 */
[----:B------:R-:W-:Y:S02]  /*d3b60*/  IADD3 R182, R180, c[0x0][0x198], RZ ;  /* 0x00006600b4b67a10 */ /* 0x000fe40007ffe0ff */
        /* <DEDUP_REMOVED lines=54> */
[----:B------:R-:W-:-:S03]  /*d3ed0*/  IMAD.WIDE R178, R2, 0x4, R172 ;  /* 0x0000000402b27825 */ /* 0x000fc600078e02ac */
[----:B------:R-:W2:Y:S01]  /*d3ee0*/  LDL.LU R243, [R1+0x790] ;  /* 0x0007900001f37983 */ /* 0x000ea20000300800 */
[----:B------:R-:W-:Y:S01]  /*d3ef0*/  ISETP.LT.AND P0, PT, R186, c[0x0][0x178], !P0 ;  /* 0x00005e00ba007a0c */ /* 0x000fe20004701270 */
[----:B------:R-:W-:Y:S02]  /*d3f00*/  IMAD.WIDE R176, R2, 0x4, R6 ;  /* 0x0000000402b07825 */ /* 0x000fe400078e0206 */
[----:B------:R-:W2:Y:S01]  /*d3f10*/  LDL.LU R246, [R1+0xbd4] ;  /* 0x000bd40001f67983 */ /* 0x000ea20000300800 */
[----:B------:R-:W-:Y:S02]  /*d3f20*/  IADD3 R3, R252, 0x4f, RZ ;  /* 0x0000004ffc037810 */ /* 0x000fe40007ffe0ff */
        /* <DEDUP_REMOVED lines=19> */
[----:B------:R-:W-:Y:S01]  /*d4060*/  ISETP.LT.AND P5, PT, R150, c[0x0][0x178], !P1 ;  /* 0x00005e0096007a0c */ /* 0x000fe20004fa1270 */
[----:B------:R-:W-:Y:S01]  /*d4070*/  IMAD.WIDE R2, R182, 0x4, R6 ;  /* 0x00000004b6027825 */ /* 0x000fe200078e0206 */
[----:B------:R-:W-:-:S03]  /*d4080*/  ISETP.LT.AND P3, PT, R151, c[0x0][0x178], !P1 ;  /* 0x00005e0097007a0c */ /* 0x000fc60004f61270 */
[C---:B------:R-:W-:Y:S01]  /*d4090*/  IMAD.WIDE R176, R182.reuse, 0x4, R4 ;  /* 0x00000004b6b07825 */ /* 0x040fe200078e0204 */
[----:B-1----:R-:W-:Y:S01]  /*d40a0*/  IADD3 R180, R182, c[0x0][0x198], RZ ;  /* 0x00006600b6b47a10 */ /* 0x002fe20007ffe0ff */
[----:B------:R-:W2:Y:S01]  /*d40b0*/  LDL.LU R248, [R1+0x428] ;  /* 0x0004280001f87983 */ /* 0x000ea20000300800 */
[----:B------:R-:W-:-:S03]  /*d40c0*/  ISETP.LT.AND P0, PT, R111, c[0x0][0x178], !P1 ;  /* 0x00005e006f007a0c */ /* 0x000fc60004f01270 */
[----:B------:R-:W-:Y:S01]  /*d40d0*/  IMAD.WIDE R178, R180, 0x4, R174 ;  /* 0x00000004b4b27825 */ /* 0x000fe200078e02ae */
[----:B------:R-:W2:Y:S04]  /*d40e0*/  LDL.LU R185, [R1+0x3c8] ;  /* 0x0003c80001b97983 */ /* 0x000ea80000300800 */
[----:B------:R1:W-:Y:S04]  /*d40f0*/  @P6 STG.E [R2.64], R187 ;  /* 0x000000bb02006986 */ /* 0x0003e8000c101904 */
[----:B------:R1:W-:Y:S01]  /*d4100*/  @P4 STG.E [R176.64], R243 ;  /* 0x000000f3b0004986 */ /* 0x0003e2000c101904 */
[----:B------:R-:W-:-:S03]  /*d4110*/  ISETP.LT.AND P1, PT, R186, c[0x0][0x178], !P1 ;  /* 0x00005e00ba007a0c */ /* 0x000fc60004f21270 */
[----:B------:R-:W-:Y:S01]  /*d4120*/  @P5 STG.E [R178.64], R246 ;  /* 0x000000f6b2005986 */ /* 0x000fe2000c101904 */
[----:B-1----:R-:W-:-:S04]  /*d4130*/  IMAD.WIDE R2, R180, 0x4, R6 ;  /* 0x00000004b4027825 */ /* 0x002fc800078e0206 */
[----:B------:R-:W-:-:S05]  /*d4140*/  IMAD.WIDE R176, R180, 0x4, R172 ;  /* 0x00000004b4b07825 */ /* 0x000fca00078e02ac */
[----:B----4-:R1:W-:Y:S04]  /*d4150*/  @P3 STG.E [R176.64], R247 ;  /* 0x000000f7b0003986 */ /* 0x0103e8000c101904 */
[----:B---3--:R3:W-:Y:S04]  /*d4160*/  @P0 STG.E [R2.64], R245 ;  /* 0x000000f502000986 */ /* 0x0087e8000c101904 */
[----:B-1----:R-:W4:Y:S04]  /*d4170*/  LDL.LU R247, [R1+0x65c] ;  /* 0x00065c0001f77983 */ /* 0x002f280000300800 */
[----:B---3--:R-:W3:Y:S01]  /*d4180*/  LDL.LU R245, [R1+0x47c] ;  /* 0x00047c0001f57983 */ /* 0x008ee20000300800 */
[----:B------:R-:W-:-:S03]  /*d4190*/  IMAD.WIDE R2, R180, 0x4, R4 ;  /* 0x00000004b4027825 */ /* 0x000fc600078e0204 */
[----:B------:R-:W3:Y:S04]  /*d41a0*/  LDL.LU R246, [R1+0x42c] ;  /* 0x00042c0001f67983 */ /* 0x000ee80000300800 */
[----:B--2---:R1:W-:Y:S04]  /*d41b0*/  @P1 STG.E [R2.64], R244 ;  /* 0x000000f402001986 */ /* 0x0043e8000c101904 */
[----:B-1----:R-:W2:Y:S01]  /*d41c0*/  LDL.LU R244, [R1+0x3cc] ;  /* 0x0003cc0001f47983 */ /* 0x002ea20000300800 */
[C---:B------:R-:W-:Y:S02]  /*d41d0*/  IADD3 R181, R252.reuse, 0x50, RZ ;  /* 0x00000050fcb57810 */ /* 0x040fe40007ffe0ff */
[----:B------:R-:W-:Y:S01]  /*d41e0*/  IADD3 R182, R252, 0x51, RZ ;  /* 0x00000051fcb67810 */ /* 0x000fe20007ffe0ff */
[----:B------:R-:W2:Y:S01]  /*d41f0*/  LDL.LU R250, [R1+0x778] ;  /* 0x0007780001fa7983 */ /* 0x000ea20000300800 */
[----:B------:R-:W-:-:S02]  /*d4200*/  ISETP.GE.AND P6, PT, R181, c[0x0][0x17c], PT ;  /* 0x00005f00b5007a0c */ /* 0x000fc40003fc6270 */
[----:B------:R-:W-:Y:S01]  /*d4210*/  ISETP.GE.AND P3, PT, R182, c[0x0][0x17c], PT ;  /* 0x00005f00b6007a0c */ /* 0x000fe20003f66270 */
[----:B------:R-:W2:Y:S01]  /*d4220*/  LDL.LU R187, [R1+0x4a8] ;  /* 0x0004a80001bb7983 */ /* 0x000ea20000300800 */
[----:B------:R-:W-:Y:S02]  /*d4230*/  ISETP.LT.AND P4, PT, R150, c[0x0][0x178], !P6 ;  /* 0x00005e0096007a0c */ /* 0x000fe40007781270 */
[----:B------:R-:W-:Y:S01]  /*d4240*/  ISETP.LT.AND P5, PT, R151, c[0x0][0x178], !P6 ;  /* 0x00005e0097007a0c */ /* 0x000fe200077a1270 */
[----:B------:R-:W2:Y:S01]  /*d4250*/  LDL.LU R243, [R1+0x458] ;  /* 0x0004580001f37983 */ /* 0x000ea20000300800 */
[----:B------:R-:W-:Y:S02]  /*d4260*/  IADD3 R181, R180, c[0x0][0x198], RZ ;  /* 0x00006600b4b57a10 */ /* 0x000fe40007ffe0ff */
        /* <DEDUP_REMOVED lines=121> */
[----:B------:R-:W-:Y:S01]  /*d4a00*/  @P5 STG.E [R178.64], R250 ;  /* 0x000000fab2005986 */ /* 0x000fe2000c101904 */
[----:B------:R-:W-:-:S03]  /*d4a10*/  ISETP.LT.AND P2, PT, R186, c[0x0][0x178], !P2 ;  /* 0x00005e00ba007a0c */ /* 0x000fc60005741270 */
[----:B------:R1:W-:Y:S01]  /*d4a20*/  @P4 STG.E [R180.64], R248 ;  /* 0x000000f8b4004986 */ /* 0x0003e2000c101904 */
[----:B------:R-:W-:Y:S02]  /*d4a30*/  ISETP.LT.AND P4, PT, R150, c[0x0][0x178], !P3 ;  /* 0x00005e0096007a0c */ /* 0x000fe40005f81270 */
[----:B------:R-:W-:Y:S02]  /*d4a40*/  ISETP.LT.AND P6, PT, R151, c[0x0][0x178], !P3 ;  /* 0x00005e0097007a0c */ /* 0x000fe40005fc1270 */
[----:B------:R-:W-:Y:S01]  /*d4a50*/  ISETP.LT.AND P1, PT, R186, c[0x0][0x178], !P3 ;  /* 0x00005e00ba007a0c */ /* 0x000fe20005f21270 */
[----:B------:R-:W-:Y:S01]  /*d4a60*/  IMAD.WIDE R2, R183, 0x4, R4 ;  /* 0x00000004b7027825 */ /* 0x000fe200078e0204 */
[----:B------:R-:W-:Y:S02]  /*d4a70*/  ISETP.LT.AND P3, PT, R111, c[0x0][0x178], !P3 ;  /* 0x00005e006f007a0c */ /* 0x000fe40005f61270 */
[----:B-1----:R-:W-:Y:S02]  /*d4a80*/  IADD3 R181, R183, c[0x0][0x198], RZ ;  /* 0x00006600b7b57a10 */ /* 0x002fe40007ffe0ff */
[----:B------:R1:W-:Y:S03]  /*d4a90*/  @P2 STG.E [R2.64], R243 ;  /* 0x000000f302002986 */ /* 0x0003e6000c101904 */
[----:B------:R-:W-:-:S04]  /*d4aa0*/  IMAD.WIDE R176, R181, 0x4, R174 ;  /* 0x00000004b5b07825 */ /* 0x000fc800078e02ae */
[C---:B------:R-:W-:Y:S01]  /*d4ab0*/  IMAD.WIDE R178, R181.reuse, 0x4, R172 ;  /* 0x00000004b5b27825 */ /* 0x040fe200078e02ac */
[----:B-1----:R-:W2:Y:S03]  /*d4ac0*/  LDL.LU R243, [R1+0x4b8] ;  /* 0x0004b80001f37983 */ /* 0x002ea60000300800 */
[C---:B------:R-:W-:Y:S01]  /*d4ad0*/  IMAD.WIDE R2, R181.reuse, 0x4, R6 ;  /* 0x00000004b5027825 */ /* 0x040fe200078e0206 */
[----:B----4-:R1:W-:Y:S04]  /*d4ae0*/  @P4 STG.E [R176.64], R247 ;  /* 0x000000f7b0004986 */ /* 0x0103e8000c101904 */
[----:B---3--:R3:W-:Y:S04]  /*d4af0*/  @P6 STG.E [R178.64], R245 ;  /* 0x000000f5b2006986 */ /* 0x0087e8000c101904 */
[----:B-1----:R-:W4:Y:S01]  /*d4b00*/  LDL.LU R247, [R1+0x9ec] ;  /* 0x0009ec0001f77983 */ /* 0x002f220000300800 */
[----:B------:R-:W-:-:S03]  /*d4b10*/  IMAD.WIDE R176, R181, 0x4, R4 ;  /* 0x00000004b5b07825 */ /* 0x000fc600078e0204 */
[----:B---3--:R-:W3:Y:S04]  /*d4b20*/  LDL.LU R245, [R1+0x88c] ;  /* 0x00088c0001f57983 */ /* 0x008ee80000300800 */
        /* <DEDUP_REMOVED lines=167> */
[C---:B------:R-:W-:Y:S01]  /*d55a0*/  IMAD.WIDE R2, R181.reuse, 0x4, R174 ;  /* 0x00000004b5027825 */ /* 0x040fe200078e02ae */
[----:B------:R-:W-:Y:S02]  /*d55b0*/  IADD3 R178, R252, 0x62, RZ ;  /* 0x00000062fcb27810 */ /* 0x000fe40007ffe0ff */
[----:B------:R-:W-:Y:S01]  /*d55c0*/  ISETP.LT.AND P5, PT, R150, c[0x0][0x178], !P2 ;  /* 0x00005e0096007a0c */ /* 0x000fe200057a1270 */
[C---:B------:R-:W-:Y:S01]  /*d55d0*/  IMAD.WIDE R176, R181.reuse, 0x4, R172 ;  /* 0x00000004b5b07825 */ /* 0x040fe200078e02ac */
[----:B------:R1:W-:Y:S01]  /*d55e0*/  @P1 STG.E [R2.64], R250 ;  /* 0x000000fa02001986 */ /* 0x0003e2000c101904 */
[----:B------:R-:W-:-:S02]  /*d55f0*/  IADD3 R180, R181, c[0x0][0x198], RZ ;  /* 0x00006600b5b47a10 */ /* 0x000fc40007ffe0ff */
[----:B------:R-:W-:Y:S01]  /*d5600*/  ISETP.GE.AND P1, PT, R178, c[0x0][0x17c], PT ;  /* 0x00005f00b2007a0c */ /* 0x000fe20003f26270 */
[----:B------:R-:W-:Y:S01]  /*d5610*/  IMAD.WIDE R178, R181, 0x4, R4 ;  /* 0x00000004b5b27825 */ /* 0x000fe200078e0204 */
        /* <DEDUP_REMOVED lines=38> */
[C---:B------:R-:W-:Y:S02]  /*d5880*/  IADD3 R182, R181.reuse, c[0x0][0x198], RZ ;  /* 0x00006600b5b67a10 */ /* 0x040fe40007ffe0ff */
        /* <DEDUP_REMOVED lines=103> */
[----:B------:R-:W-:Y:S01]  /*d5f00*/  IADD3 R181, R252, 0x6b, RZ ;  /* 0x0000006bfcb57810 */ /* 0x000fe20007ffe0ff */
[----:B------:R-:W-:Y:S01]  /*d5f10*/  IMAD.WIDE R176, R180, 0x4, R172 ;  /* 0x00000004b4b07825 */ /* 0x000fe200078e02ac */
[----:B------:R-:W-:Y:S01]  /*d5f20*/  ISETP.LT.AND P1, PT, R186, c[0x0][0x178], !P1 ;  /* 0x00005e00ba007a0c */ /* 0x000fe20004f21270 */
[----:B----4-:R1:W-:Y:S01]  /*d5f30*/  @P5 STG.E [R178.64], R251 ;  /* 0x000000fbb2005986 */ /* 0x0103e2000c101904 */
[----:B------:R-:W-:Y:S01]  /*d5f40*/  ISETP.LT.AND P4, PT, R150, c[0x0][0x178], !P6 ;  /* 0x00005e0096007a0c */ /* 0x000fe20007781270 */
[----:B------:R-:W-:Y:S01]  /*d5f50*/  IMAD.WIDE R2, R180, 0x4, R6 ;  /* 0x00000004b4027825 */ /* 0x000fe200078e0206 */
[----:B------:R-:W-:Y:S01]  /*d5f60*/  ISETP.LT.AND P5, PT, R151, c[0x0][0x178], !P6 ;  /* 0x00005e0097007a0c */ /* 0x000fe200077a1270 */
[----:B------:R-:W4:Y:S01]  /*d5f70*/  LDL.LU R185, [R1+0xf80] ;  /* 0x000f800001b97983 */ /* 0x000f220000300800 */
[----:B------:R-:W-:-:S02]  /*d5f80*/  ISETP.GE.AND P2, PT, R181, c[0x0][0x17c], PT ;  /* 0x00005f00b5007a0c */ /* 0x000fc40003f46270 */
[----:B------:R-:W-:Y:S01]  /*d5f90*/  IADD3 R181, R180, c[0x0][0x198], RZ ;  /* 0x00006600b4b57a10 */ /* 0x000fe20007ffe0ff */
[----:B------:R1:W-:Y:S04]  /*d5fa0*/  @P3 STG.E [R176.64], R248 ;  /* 0x000000f8b0003986 */ /* 0x0003e8000c101904 */
[C---:B-1----:R-:W-:Y:S01]  /*d5fb0*/  IMAD.WIDE R178, R181.reuse, 0x4, R172 ;  /* 0x00000004b5b27825 */ /* 0x042fe200078e02ac */
[----:B------:R1:W-:Y:S03]  /*d5fc0*/  @P0 STG.E [R2.64], R187 ;  /* 0x000000bb02000986 */ /* 0x0003e6000c101904 */
[----:B------:R-:W-:-:S04]  /*d5fd0*/  IMAD.WIDE R176, R181, 0x4, R174 ;  /* 0x00000004b5b07825 */ /* 0x000fc800078e02ae */
        /* <DEDUP_REMOVED lines=21> */
[----:B------:R-:W-:Y:S02]  /*d6130*/  ISETP.LT.AND P1, PT, R151, c[0x0][0x178], !P3 ;  /* 0x00005e0097007a0c */ /* 0x000fe40005f21270 */
[----:B------:R-:W-:Y:S02]  /*d6140*/  ISETP.LT.AND P4, PT, R111, c[0x0][0x178], !P3 ;  /* 0x00005e006f007a0c */ /* 0x000fe40005f81270 */
[----:B------:R-:W-:Y:S01]  /*d6150*/  ISETP.GE.AND P0, PT, R178, c[0x0][0x17c], PT ;  /* 0x00005f00b2007a0c */ /* 0x000fe20003f06270 */
[----:B------:R-:W-:Y:S01]  /*d6160*/  IMAD.WIDE R178, R180, 0x4, R174 ;  /* 0x00000004b4b27825 */ /* 0x000fe200078e02ae */
[----:B------:R-:W-:Y:S01]  /*d6170*/  ISETP.LT.AND P3, PT, R186, c[0x0][0x178], !P3 ;  /* 0x00005e00ba007a0c */ /* 0x000fe20005f61270 */
[----:B------:R-:W3:Y:S01]  /*d6180*/  LDL.LU R248, [R1+0x1170] ;  /* 0x0011700001f87983 */ /* 0x000ee20000300800 */
[----:B------:R-:W-:Y:S01]  /*d6190*/  ISETP.LT.AND P6, PT, R150, c[0x0][0x178], !P2 ;  /* 0x00005e0096007a0c */ /* 0x000fe200057c1270 */
[----:B------:R-:W-:-:S02]  /*d61a0*/  IMAD.WIDE R2, R180, 0x4, R172 ;  /* 0x00000004b4027825 */ /* 0x000fc400078e02ac */
[----:B------:R1:W-:Y:S01]  /*d61b0*/  @P5 STG.E [R178.64], R250 ;  /* 0x000000fab2005986 */ /* 0x0003e2000c101904 */
[----:B------:R-:W-:Y:S01]  /*d61c0*/  ISETP.LT.AND P5, PT, R151, c[0x0][0x178], !P2 ;  /* 0x00005e0097007a0c */ /* 0x000fe200057a1270 */
[C---:B------:R-:W-:Y:S01]  /*d61d0*/  IMAD.WIDE R176, R180.reuse, 0x4, R6 ;  /* 0x00000004b4b07825 */ /* 0x040fe200078e0206 */
[----:B------:R-:W-:Y:S01]  /*d61e0*/  IADD3 R181, R180, c[0x0][0x198], RZ ;  /* 0x00006600b4b57a10 */ /* 0x000fe20007ffe0ff */
[----:B------:R4:W-:Y:S04]  /*d61f0*/  @P1 STG.E [R2.64], R249 ;  /* 0x000000f902001986 */ /* 0x0009e8000c101904 */
[----:B----4-:R4:W-:Y:S04]  /*d6200*/  @P4 STG.E [R176.64], R185 ;  /* 0x000000b9b0004986 */ /* 0x0109e8000c101904 */
        /* <DEDUP_REMOVED lines=224> */
[----:B------:R-:W-:Y:S02]  /*d7010*/  ISETP.LT.AND P3, PT, R111, c[0x0][0x178], !P2 ;  /* 0x00005e006f007a0c */ /* 0x000fe40005761270 */
[----:B------:R-:W-:Y:S01]  /*d7020*/  IADD3 R178, R252, 0x7f, RZ ;  /* 0x0000007ffcb27810 */ /* 0x000fe20007ffe0ff */
[----:B------:R-:W2:Y:S01]  /*d7030*/  LDL.LU R247, [R1+0xbf8] ;  /* 0x000bf80001f77983 */ /* 0x000ea20000300800 */
[----:B-1----:R-:W-:-:S04]  /*d7040*/  IMAD.WIDE R176, R181, 0x4, R4 ;  /* 0x00000004b5b07825 */ /* 0x002fc800078e0204 */
[C---:B------:R-:W-:Y:S01]  /*d7050*/  IMAD.WIDE R2, R181.reuse, 0x4, R6 ;  /* 0x00000004b5027825 */ /* 0x040fe200078e0206 */
[----:B------:R-:W-:-:S04]  /*d7060*/  IADD3 R181, R181, c[0x0][0x198], RZ ;  /* 0x00006600b5b57a10 */ /* 0x000fc80007ffe0ff */
        /* <DEDUP_REMOVED lines=8> */
[C---:B------:R-:W-:Y:S01]  /*d70f0*/  IMAD.WIDE R178, R181.reuse, 0x4, R6 ;  /* 0x00000004b5b27825 */ /* 0x040fe200078e0206 */
        /* <DEDUP_REMOVED lines=36> */
[----:B-1----:R-:W2:Y:S04]  /*d7340*/  LDL.LU R247, [R1+0x118c] ;  /* 0x00118c0001f77983 */ /* 0x002ea80000300800 */
        /* <DEDUP_REMOVED lines=143> */
[----:B------:R1:W-:Y:S04]  /*d7c40*/  @P6 STG.E [R2.64], R187 ;  /* 0x000000bb02006986 */ /* 0x0003e8000c101904 */
[----:B------:R1:W-:Y:S01]  /*d7c50*/  @P4 STG.E [R176.64], R243 ;  /* 0x000000f3b0004986 */ /* 0x0003e2000c101904 */
[----:B------:R-:W-:-:S03]  /*d7c60*/  ISETP.LT.AND P1, PT, R186, c[0x0][0x178], !P1 ;  /* 0x00005e00ba007a0c */ /* 0x000fc60004f21270 */
[----:B------:R-:W-:Y:S01]  /*d7c70*/  @P5 STG.E [R178.64], R246 ;  /* 0x000000f6b2005986 */ /* 0x000fe2000c101904 */
[----:B-1----:R-:W-:-:S03]  /*d7c80*/  IMAD.WIDE R2, R180, 0x4, R6 ;  /* 0x00000004b4027825 */ /* 0x002fc600078e0206 */
[----:B------:R-:W2:Y:S01]  /*d7c90*/  LDL.LU R185, [R1+0x620] ;  /* 0x0006200001b97983 */ /* 0x000ea20000300800 */
        /* <DEDUP_REMOVED lines=19> */
[----:B------:R-:W-:Y:S02]  /*d7dd0*/  IADD3 R182, R252, 0x83, RZ ;  /* 0x00000083fcb67810 */ /* 0x000fe40007ffe0ff */
[----:B------:R-:W-:Y:S01]  /*d7de0*/  ISETP.LT.AND P0, PT, R111, c[0x0][0x178], !P6 ;  /* 0x00005e006f007a0c */ /* 0x000fe20007701270 */
[----:B------:R-:W-:Y:S01]  /*d7df0*/  IMAD.WIDE R176, R181, 0x4, R174 ;  /* 0x00000004b5b07825 */ /* 0x000fe200078e02ae */
[----:B------:R-:W-:-:S03]  /*d7e00*/  ISETP.GE.AND P3, PT, R182, c[0x0][0x17c], PT ;  /* 0x00005f00b6007a0c */ /* 0x000fc60003f66270 */
[----:B------:R-:W-:Y:S01]  /*d7e10*/  IMAD.WIDE R178, R181, 0x4, R172 ;  /* 0x00000004b5b27825 */ /* 0x000fe200078e02ac */
[----:B------:R-:W-:Y:S01]  /*d7e20*/  @P4 STG.E [R176.64], R251 ;  /* 0x000000fbb0004986 */ /* 0x000fe2000c101904 */
[----:B------:R-:W-:-:S03]  /*d7e30*/  ISETP.LT.AND P6, PT, R186, c[0x0][0x178], !P6 ;  /* 0x00005e00ba007a0c */ /* 0x000fc600077c1270 */
[----:B------:R1:W-:Y:S01]  /*d7e40*/  @P5 STG.E [R178.64], R249 ;  /* 0x000000f9b2005986 */ /* 0x0003e2000c101904 */
[----:B------:R-:W-:Y:S01]  /*d7e50*/  ISETP.LT.AND P5, PT, R150, c[0x0][0x178], !P3 ;  /* 0x00005e0096007a0c */ /* 0x000fe20005fa1270 */
[C---:B------:R-:W-:Y:S01]  /*d7e60*/  IMAD.WIDE R2, R181.reuse, 0x4, R6 ;  /* 0x00000004b5027825 */ /* 0x040fe200078e0206 */
[----:B------:R-:W-:Y:S02]  /*d7e70*/  IADD3 R180, R181, c[0x0][0x198], RZ ;  /* 0x00006600b5b47a10 */ /* 0x000fe40007ffe0ff */
[----:B------:R-:W-:Y:S02]  /*d7e80*/  ISETP.LT.AND P1, PT, R151, c[0x0][0x178], !P3 ;  /* 0x00005e0097007a0c */ /* 0x000fe40005f21270 */
[----:B------:R-:W-:Y:S01]  /*d7e90*/  ISETP.LT.AND P4, PT, R111, c[0x0][0x178], !P3 ;  /* 0x00005e006f007a0c */ /* 0x000fe20005f81270 */
[----:B------:R1:W-:Y:S02]  /*d7ea0*/  @P0 STG.E [R2.64], R248 ;  /* 0x000000f802000986 */ /* 0x0003e4000c101904 */
[----:B-1----:R-:W-:Y:S01]  /*d7eb0*/  IADD3 R178, R252, 0x87, RZ ;  /* 0x00000087fcb27810 */ /* 0x002fe20007ffe0ff */
[----:B------:R-:W-:-:S03]  /*d7ec0*/  IMAD.WIDE R176, R181, 0x4, R4 ;  /* 0x00000004b5b07825 */ /* 0x000fc600078e0204 */
[----:B------:R-:W-:Y:S01]  /*d7ed0*/  ISETP.GE.AND P0, PT, R178, c[0x0][0x17c], PT ;  /* 0x00005f00b2007a0c */ /* 0x000fe20003f06270 */
[----:B------:R-:W-:Y:S01]  /*d7ee0*/  IMAD.WIDE R178, R180, 0x4, R174 ;  /* 0x00000004b4b27825 */ /* 0x000fe200078e02ae */
[----:B------:R1:W-:Y:S01]  /*d7ef0*/  @P6 STG.E [R176.64], R185 ;  /* 0x000000b9b0006986 */ /* 0x0003e2000c101904 */
[----:B------:R-:W-:Y:S02]  /*d7f00*/  ISETP.LT.AND P3, PT, R186, c[0x0][0x178], !P3 ;  /* 0x00005e00ba007a0c */ /* 0x000fe40005f61270 */
[----:B------:R-:W-:-:S04]  /*d7f10*/  IMAD.WIDE R2, R180, 0x4, R172 ;  /* 0x00000004b4027825 */ /* 0x000fc800078e02ac */
[C---:B-1----:R-:W-:Y:S01]  /*d7f20*/  IMAD.WIDE R176, R180.reuse, 0x4, R6 ;  /* 0x00000004b4b07825 */ /* 0x042fe200078e0206 */
[----:B----4-:R1:W-:Y:S04]  /*d7f30*/  @P5 STG.E [R178.64], R247 ;  /* 0x000000f7b2005986 */ /* 0x0103e8000c101904 */
[----:B---3--:R3:W-:Y:S04]  /*d7f40*/  @P1 STG.E [R2.64], R245 ;  /* 0x000000f502001986 */ /* 0x0087e8000c101904 */
[----:B-1----:R-:W4:Y:S04]  /*d7f50*/  LDL.LU R247, [R1+0x720] ;  /* 0x0007200001f77983 */ /* 0x002f280000300800 */
[----:B---3--:R-:W3:Y:S01]  /*d7f60*/  LDL.LU R245, [R1+0x1234] ;  /* 0x0012340001f57983 */ /* 0x008ee20000300800 */
[----:B------:R-:W-:-:S03]  /*d7f70*/  IMAD.WIDE R2, R180, 0x4, R4 ;  /* 0x00000004b4027825 */ /* 0x000fc600078e0204 */
[----:B------:R1:W-:Y:S04]  /*d7f80*/  @P4 STG.E [R176.64], R246 ;  /* 0x000000f6b0004986 */ /* 0x0003e8000c101904 */
[----:B------:R-:W3:Y:S04]  /*d7f90*/  LDL.LU R248, [R1+0x1114] ;  /* 0x0011140001f87983 */ /* 0x000ee80000300800 */
[----:B-1----:R-:W3:Y:S04]  /*d7fa0*/  LDL.LU R246, [R1+0xb84] ;  /* 0x000b840001f67983 */ /* 0x002ee80000300800 */
[----:B--2---:R1:W-:Y:S04]  /*d7fb0*/  @P3 STG.E [R2.64], R244 ;  /* 0x000000f402003986 */ /* 0x0043e8000c101904 */
[----:B-1----:R-:W2:Y:S01]  /*d7fc0*/  LDL.LU R244, [R1+0x724] ;  /* 0x0007240001f47983 */ /* 0x002ea20000300800 */
[----:B------:R-:W-:-:S02]  /*d7fd0*/  ISETP.LT.AND P6, PT, R150, c[0x0][0x178], !P2 ;  /* 0x00005e0096007a0c */ /* 0x000fc400057c1270 */
[----:B------:R-:W-:Y:S01]  /*d7fe0*/  ISETP.LT.AND P5, PT, R151, c[0x0][0x178], !P2 ;  /* 0x00005e0097007a0c */ /* 0x000fe200057a1270 */
[----:B------:R-:W2:Y:S01]  /*d7ff0*/  LDL.LU R249, [R1+0x1270] ;  /* 0x0012700001f97983 */ /* 0x000ea20000300800 */
[----:B------:R-:W-:Y:S02]  /*d8000*/  IADD3 R181, R180, c[0x0][0x198], RZ ;  /* 0x00006600b4b57a10 */ /* 0x000fe40007ffe0ff */
[----:B------:R-:W-:Y:S01]  /*d8010*/  IADD3 R182, R252, 0x85, RZ ;  /* 0x00000085fcb67810 */ /* 0x000fe20007ffe0ff */
[----:B------:R-:W2:Y:S01]  /*d8020*/  LDL.LU R185, [R1+0x1200] ;  /* 0x0012000001b97983 */ /* 0x000ea20000300800 */
[----:B------:R-:W-:Y:S01]  /*d8030*/  ISETP.LT.AND P1, PT, R111, c[0x0][0x178], !P2 ;  /* 0x00005e006f007a0c */ /* 0x000fe20005721270 */
[C---:B------:R-:W-:Y:S01]  /*d8040*/  IMAD.WIDE R176, R181.reuse, 0x4, R174 ;  /* 0x00000004b5b07825 */ /* 0x040fe200078e02ae */
[----:B------:R-:W-:Y:S02]  /*d8050*/  ISETP.GE.AND P4, PT, R182, c[0x0][0x17c], PT ;  /* 0x00005f00b6007a0c */ /* 0x000fe40003f86270 */
[----:B------:R-:W-:Y:S01]  /*d8060*/  ISETP.LT.AND P2, PT, R186, c[0x0][0x178], !P2 ;  /* 0x00005e00ba007a0c */ /* 0x000fe20005741270 */
[----:B------:R-:W-:Y:S01]  /*d8070*/  IMAD.WIDE R178, R181, 0x4, R172 ;  /* 0x00000004b5b27825 */ /* 0x000fe200078e02ac */
[----:B------:R1:W-:Y:S01]  /*d8080*/  @P6 STG.E [R176.64], R250 ;  /* 0x000000fab0006986 */ /* 0x0003e2000c101904 */
[----:B------:R-:W-:-:S02]  /*d8090*/  ISETP.LT.AND P6, PT, R150, c[0x0][0x178], !P4 ;  /* 0x00005e0096007a0c */ /* 0x000fc400067c1270 */
[----:B------:R-:W-:Y:S01]  /*d80a0*/  ISETP.LT.AND P3, PT, R151, c[0x0][0x178], !P4 ;  /* 0x00005e0097007a0c */ /* 0x000fe20006761270 */
[----:B------:R1:W-:Y:S01]  /*d80b0*/  @P5 STG.E [R178.64], R187 ;  /* 0x000000bbb2005986 */ /* 0x0003e2000c101904 */
[----:B------:R-:W-:Y:S01]  /*d80c0*/  ISETP.LT.AND P5, PT, R111, c[0x0][0x178], !P4 ;  /* 0x00005e006f007a0c */ /* 0x000fe200067a1270 */
[C---:B------:R-:W-:Y:S01]  /*d80d0*/  IMAD.WIDE R2, R181.reuse, 0x4, R4 ;  /* 0x00000004b5027825 */ /* 0x040fe200078e0204 */
[----:B------:R-:W-:-:S03]  /*d80e0*/  IADD3 R180, R181, c[0x0][0x198], RZ ;  /* 0x00006600b5b47a10 */ /* 0x000fc60007ffe0ff */
[----:B-1----:R-:W-:Y:S01]  /*d80f0*/  IMAD.WIDE R176, R181, 0x4, R6 ;  /* 0x00000004b5b07825 */ /* 0x002fe200078e0206 */
[----:B------:R-:W-:Y:S01]  /*d8100*/  ISETP.LT.AND P4, PT, R186, c[0x0][0x178], !P4 ;  /* 0x00005e00ba007a0c */ /* 0x000fe20006781270 */
[----:B------:R-:W2:Y:S02]  /*d8110*/  LDL.LU R187, [R1+0xf40] ;  /* 0x000f400001bb7983 */ /* 0x000ea40000300800 */
[C---:B------:R-:W-:Y:S02]  /*d8120*/  IMAD.WIDE R178, R180.reuse, 0x4, R174 ;  /* 0x00000004b4b27825 */ /* 0x040fe400078e02ae */
[----:B------:R1:W-:Y:S04]  /*d8130*/  @P1 STG.E [R176.64], R243 ;  /* 0x000000f3b0001986 */ /* 0x0003e8000c101904 */
[----:B-1----:R-:W2:Y:S01]  /*d8140*/  LDL.LU R243, [R1+0x9a0] ;  /* 0x0009a00001f37983 */ /* 0x002ea20000300800 */
[----:B------:R-:W-:-:S03]  /*d8150*/  IMAD.WIDE R176, R180, 0x4, R172 ;  /* 0x00000004b4b07825 */ /* 0x000fc600078e02ac */
        /* <DEDUP_REMOVED lines=11> */
[----:B------:R-:W-:-:S02]  /*d8210*/  IADD3 R182, R252, 0x86, RZ ;  /* 0x00000086fcb67810 */ /* 0x000fc40007ffe0ff */
[----:B------:R-:W-:Y:S01]  /*d8220*/  IADD3 R180, R180, c[0x0][0x198], RZ ;  /* 0x00006600b4b47a10 */ /* 0x000fe20007ffe0ff */
[----:B------:R-:W2:Y:S01]  /*d8230*/  LDL.LU R251, [R1+0x12a0] ;  /* 0x0012a00001fb7983 */ /* 0x000ea20000300800 */
[----:B------:R-:W-:-:S03]  /*d8240*/  ISETP.GE.AND P1, PT, R182, c[0x0][0x17c], PT ;  /* 0x00005f00b6007a0c */ /* 0x000fc60003f26270 */
[----:B------:R-:W-:Y:S01]  /*d8250*/  IMAD.WIDE R2, R180, 0x4, R174 ;  /* 0x00000004b4027825 */ /* 0x000fe200078e02ae */
[----:B------:R-:W-:Y:S01]  /*d8260*/  ISETP.LT.AND P2, PT, R150, c[0x0][0x178], !P1 ;  /* 0x00005e0096007a0c */ /* 0x000fe20004f41270 */
[----:B------:R-:W2:Y:S01]  /*d8270*/  LDL.LU R250, [R1+0x1250] ;  /* 0x0012500001fa7983 */ /* 0x000ea20000300800 */
[----:B------:R-:W-:Y:S02]  /*d8280*/  ISETP.LT.AND P3, PT, R151, c[0x0][0x178], !P1 ;  /* 0x00005e0097007a0c */ /* 0x000fe40004f61270 */
[----:B------:R-:W-:Y:S01]  /*d8290*/  ISETP.LT.AND P4, PT, R111, c[0x0][0x178], !P1 ;  /* 0x00005e006f007a0c */ /* 0x000fe20004f81270 */
[----:B------:R-:W-:Y:S01]  /*d82a0*/  IMAD.WIDE R176, R180, 0x4, R172 ;  /* 0x00000004b4b07825 */ /* 0x000fe200078e02ac */
[----:B------:R-:W-:Y:S01]  /*d82b0*/  ISETP.LT.AND P1, PT, R186, c[0x0][0x178], !P1 ;  /* 0x00005e00ba007a0c */ /* 0x000fe20004f21270 */
[----:B------:R-:W2:Y:S01]  /*d82c0*/  LDL.LU R248, [R1+0x11f0] ;  /* 0x0011f00001f87983 */ /* 0x000ea20000300800 */
[----:B------:R-:W-:Y:S02]  /*d82d0*/  ISETP.LT.AND P6, PT, R150, c[0x0][0x178], !P0 ;  /* 0x00005e0096007a0c */ /* 0x000fe400047c1270 */
[----:B------:R-:W-:-:S03]  /*d82e0*/  ISETP.LT.AND P5, PT, R151, c[0x0][0x178], !P0 ;  /* 0x00005e0097007a0c */ /* 0x000fc600047a1270 */
        /* <DEDUP_REMOVED lines=47> */
[----:B------:R-:W-:-:S05]  /*d85e0*/  IADD3 R181, R183, c[0x0][0x198], RZ ;  /* 0x00006600b7b57a10 */ /* 0x000fca0007ffe0ff */
[C---:B------:R-:W-:Y:S01]  /*d85f0*/  IMAD.WIDE R2, R181.reuse, 0x4, R174 ;  /* 0x00000004b5027825 */ /* 0x040fe200078e02ae */
[----:B------:R1:W-:Y:S03]  /*d8600*/  @P2 STG.E [R178.64], R243 ;  /* 0x000000f3b2002986 */ /* 0x0003e6000c101904 */
        /* <DEDUP_REMOVED lines=401> */
[----:B-1----:R-:W3:Y:S01]  /*d9f20*/  LDL.LU R246, [R1+0x126c] ;  /* 0x00126c0001f67983 */ /* 0x002ee20000300800 */
[----:B------:R-:W-:Y:S01]  /*d9f30*/  ISETP.LT.AND P2, PT, R150, c[0x0][0x178], !P1 ;  /* 0x00005e0096007a0c */ /* 0x000fe20004f41270 */
[----:B------:R-:W-:-:S02]  /*d9f40*/  IMAD.WIDE R176, R180, 0x4, R172 ;  /* 0x00000004b4b07825 */ /* 0x000fc400078e02ac */
[----:B------:R-:W3:Y:S02]  /*d9f50*/  LDL.LU R250, [R1+0xf10] ;  /* 0x000f100001fa7983 */ /* 0x000ee40000300800 */
[C---:B------:R-:W-:Y:S02]  /*d9f60*/  IMAD.WIDE R2, R180.reuse, 0x4, R6 ;  /* 0x00000004b4027825 */ /* 0x040fe400078e0206 */
        /* <DEDUP_REMOVED lines=19> */
[----:B------:R-:W-:Y:S01]  /*da0a0*/  ISETP.LT.AND P6, PT, R150, c[0x0][0x178], !P0 ;  /* 0x00005e0096007a0c */ /* 0x000fe200047c1270 */
[----:B------:R-:W-:Y:S01]  /*da0b0*/  IMAD.WIDE R2, R180, 0x4, R6 ;  /* 0x00000004b4027825 */ /* 0x000fe200078e0206 */
[----:B------:R-:W-:-:S02]  /*da0c0*/  ISETP.LT.AND P5, PT, R151, c[0x0][0x178], !P0 ;  /* 0x00005e0097007a0c */ /* 0x000fc400047a1270 */
[----:B------:R-:W-:Y:S01]  /*da0d0*/  IADD3 R178, R252, 0xa1, RZ ;  /* 0x000000a1fcb27810 */ /* 0x000fe20007ffe0ff */
[C---:B------:R-:W-:Y:S01]  /*da0e0*/  IMAD.WIDE R176, R180.reuse, 0x4, R4 ;  /* 0x00000004b4b07825 */ /* 0x040fe200078e0204 */
[----:B------:R-:W-:Y:S02]  /*da0f0*/  IADD3 R182, R180, c[0x0][0x198], RZ ;  /* 0x00006600b4b67a10 */ /* 0x000fe40007ffe0ff */
[----:B------:R-:W-:Y:S01]  /*da100*/  ISETP.LT.AND P3, PT, R111, c[0x0][0x178], !P0 ;  /* 0x00005e006f007a0c */ /* 0x000fe20004761270 */
[----:B------:R1:W-:Y:S01]  /*da110*/  @P4 STG.E [R2.64], R185 ;  /* 0x000000b902004986 */ /* 0x0003e2000c101904 */
[----:B------:R-:W-:Y:S01]  /*da120*/  ISETP.GE.AND P2, PT, R178, c[0x0][0x17c], PT ;  /* 0x00005f00b2007a0c */ /* 0x000fe20003f46270 */
[----:B------:R-:W-:Y:S02]  /*da130*/  IMAD.WIDE R178, R182, 0x4, R174 ;  /* 0x00000004b6b27825 */ /* 0x000fe400078e02ae */
[----:B---3--:R3:W-:Y:S01]  /*da140*/  @P1 STG.E [R176.64], R246 ;  /* 0x000000f6b0001986 */ /* 0x0087e2000c101904 */
[----:B------:R-:W-:Y:S01]  /*da150*/  ISETP.LT.AND P1, PT, R186, c[0x0][0x178], !P0 ;  /* 0x00005e00ba007a0c */ /* 0x000fe20004721270 */
[----:B------:R-:W-:-:S02]  /*da160*/  IMAD.WIDE R180, R182, 0x4, R172 ;  /* 0x00000004b6b47825 */ /* 0x000fc400078e02ac */
[----:B------:R3:W-:Y:S01]  /*da170*/  @P6 STG.E [R178.64], R250 ;  /* 0x000000fab2006986 */ /* 0x0007e2000c101904 */
[----:B------:R-:W-:Y:S01]  /*da180*/  ISETP.LT.AND P6, PT, R150, c[0x0][0x178], !P2 ;  /* 0x00005e0096007a0c */ /* 0x000fe200057c1270 */
[----:B-1----:R-:W-:Y:S02]  /*da190*/  IMAD.WIDE R2, R182, 0x4, R6 ;  /* 0x00000004b6027825 */ /* 0x002fe400078e0206 */
[----:B------:R-:W-:Y:S04]  /*da1a0*/  @P5 STG.E [R180.64], R249 ;  /* 0x000000f9b4005986 */ /* 0x000fe8000c101904 */
        /* <DEDUP_REMOVED lines=13> */
[----:B------:R-:W-:Y:S01]  /*da280*/  IMAD.WIDE R178, R183, 0x4, R172 ;  /* 0x00000004b7b27825 */ /* 0x000fe200078e02ac */
[----:B------:R1:W-:Y:S04]  /*da290*/  @P1 STG.E [R2.64], R243 ;  /* 0x000000f302001986 */ /* 0x0003e8000c101904 */
[----:B----4-:R4:W-:Y:S04]  /*da2a0*/  @P6 STG.E [R176.64], R247 ;  /* 0x000000f7b0006986 */ /* 0x0109e8000c101904 */
[----:B-1----:R-:W3:Y:S04]  /*da2b0*/  LDL.LU R243, [R1+0x600] ;  /* 0x0006000001f37983 */ /* 0x002ee80000300800 */
[----:B----4-:R-:W4:Y:S04]  /*da2c0*/  LDL.LU R247, [R1+0x1354] ;  /* 0x0013540001f77983 */ /* 0x010f280000300800 */
[----:B------:R1:W-:Y:S04]  /*da2d0*/  @P5 STG.E [R178.64], R245 ;  /* 0x000000f5b2005986 */ /* 0x0003e8000c101904 */
        /* <DEDUP_REMOVED lines=15> */
[----:B---3--:R1:W-:Y:S01]  /*da3d0*/  @P2 STG.E [R178.64], R246 ;  /* 0x000000f6b2002986 */ /* 0x0083e2000c101904 */
[----:B------:R-:W-:-:S03]  /*da3e0*/  ISETP.LT.AND P5, PT, R150, c[0x0][0x178], !P0 ;  /* 0x00005e0096007a0c */ /* 0x000fc600047a1270 */
[----:B------:R3:W-:Y:S01]  /*da3f0*/  @P4 STG.E [R2.64], R248 ;  /* 0x000000f802004986 */ /* 0x0007e2000c101904 */
[----:B------:R-:W-:-:S03]  /*da400*/  ISETP.GE.AND P2, PT, R180, c[0x0][0x17c], PT ;  /* 0x00005f00b4007a0c */ /* 0x000fc60003f46270 */
[----:B------:R3:W-:Y:S04]  /*da410*/  @P6 STG.E [R176.64], R185 ;  /* 0x000000b9b0006986 */ /* 0x0007e8000c101904 */
[----:B-1----:R-:W2:Y:S01]  /*da420*/  LDL.LU R246, [R1+0x604] ;  /* 0x0006040001f67983 */ /* 0x002ea20000300800 */
[----:B------:R-:W-:-:S03]  /*da430*/  ISETP.LT.AND P6, PT, R151, c[0x0][0x178], !P0 ;  /* 0x00005e0097007a0c */ /* 0x000fc600047c1270 */
[----:B------:R-:W2:Y:S01]  /*da440*/  LDL.LU R183, [R1+0x1400] ;  /* 0x0014000001b77983 */ /* 0x000ea20000300800 */
[----:B---3--:R-:W-:-:S03]  /*da450*/  IMAD.WIDE R2, R181, 0x4, R6 ;  /* 0x00000004b5027825 */ /* 0x008fc600078e0206 */
[----:B------:R-:W3:Y:S01]  /*da460*/  LDL.LU R184, [R1+0x1340] ;  /* 0x0013400001b87983 */ /* 0x000ee20000300800 */
[C---:B------:R-:W-:Y:S01]  /*da470*/  IADD3 R180, R181.reuse, c[0x0][0x198], RZ ;  /* 0x00006600b5b47a10 */ /* 0x040fe20007ffe0ff */
[----:B------:R-:W-:Y:S02]  /*da480*/  IMAD.WIDE R176, R181, 0x4, R4 ;  /* 0x00000004b5b07825 */ /* 0x000fe400078e0204 */
[----:B------:R-:W3:Y:S02]  /*da490*/  LDL.LU R251, [R1+0xb60] ;  /* 0x000b600001fb7983 */ /* 0x000ee40000300800 */
[C---:B------:R-:W-:Y:S02]  /*da4a0*/  IMAD.WIDE R178, R180.reuse, 0x4, R174 ;  /* 0x00000004b4b27825 */ /* 0x040fe400078e02ae */
[----:B------:R-:W-:Y:S04]  /*da4b0*/  @P3 STG.E [R2.64], R187 ;  /* 0x000000bb02003986 */ /* 0x000fe8000c101904 */
[----:B------:R-:W3:Y:S04]  /*da4c0*/  LDL.LU R250, [R1+0x700] ;  /* 0x0007000001fa7983 */ /* 0x000ee80000300800 */
[----:B------:R-:W3:Y:S04]  /*da4d0*/  LDL.LU R249, [R1+0x1404] ;  /* 0x0014040001f97983 */ /* 0x000ee80000300800 */
[----:B------:R1:W-:Y:S04]  /*da4e0*/  @P1 STG.E [R176.64], R243 ;  /* 0x000000f3b0001986 */ /* 0x0003e8000c101904 */
[----:B----4-:R4:W-:Y:S01]  /*da4f0*/  @P5 STG.E [R178.64], R247 ;  /* 0x000000f7b2005986 */ /* 0x0109e2000c101904 */
[----:B-1----:R-:W-:-:S03]  /*da500*/  IMAD.WIDE R176, R180, 0x4, R172 ;  /* 0x00000004b4b07825 */ /* 0x002fc600078e02ac */
        /* <DEDUP_REMOVED lines=21> */
[----:B------:R1:W-:Y:S01]  /*da660*/  @P1 STG.E [R2.64], R246 ;  /* 0x000000f602001986 */ /* 0x0003e2000c101904 */
[----:B------:R-:W-:-:S03]  /*da670*/  ISETP.LT.AND P2, PT, R186, c[0x0][0x178], !P2 ;  /* 0x00005e00ba007a0c */ /* 0x000fc60005741270 */
[----:B------:R3:W-:Y:S01]  /*da680*/  @P3 STG.E [R176.64], R183 ;  /* 0x000000b7b0003986 */ /* 0x0007e2000c101904 */
[----:B------:R-:W-:-:S03]  /*da690*/  ISETP.LT.AND P3, PT, R151, c[0x0][0x178], !P4 ;  /* 0x00005e0097007a0c */ /* 0x000fc60006761270 */
[----:B---3--:R3:W-:Y:S01]  /*da6a0*/  @P5 STG.E [R178.64], R184 ;  /* 0x000000b8b2005986 */ /* 0x0087e2000c101904 */
[----:B------:R-:W-:Y:S02]  /*da6b0*/  ISETP.LT.AND P5, PT, R150, c[0x0][0x178], !P4 ;  /* 0x00005e0096007a0c */ /* 0x000fe400067a1270 */
[----:B------:R-:W-:Y:S01]  /*da6c0*/  ISETP.LT.AND P1, PT, R111, c[0x0][0x178], !P4 ;  /* 0x00005e006f007a0c */ /* 0x000fe20006721270 */
[----:B------:R-:W2:Y:S01]  /*da6d0*/  LDL.LU R187, [R1+0xf20] ;  /* 0x000f200001bb7983 */ /* 0x000ea20000300800 */
[C---:B-1----:R-:W-:Y:S01]  /*da6e0*/  IMAD.WIDE R2, R181.reuse, 0x4, R6 ;  /* 0x00000004b5027825 */ /* 0x042fe200078e0206 */
[C---:B------:R-:W-:Y:S02]  /*da6f0*/  IADD3 R182, R181.reuse, c[0x0][0x198], RZ ;  /* 0x00006600b5b67a10 */ /* 0x040fe40007ffe0ff */
[----:B------:R-:W-:Y:S01]  /*da700*/  IADD3 R176, R252, 0xa6, RZ ;  /* 0x000000a6fcb07810 */ /* 0x000fe20007ffe0ff */
[----:B------:R-:W-:Y:S01]  /*da710*/  IMAD.WIDE R180, R181, 0x4, R4 ;  /* 0x00000004b5b47825 */ /* 0x000fe200078e0204 */
[----:B------:R1:W-:Y:S02]  /*da720*/  @P6 STG.E [R2.64], R251 ;  /* 0x000000fb02006986 */ /* 0x0003e4000c101904 */
[----:B------:R-:W-:Y:S01]  /*da730*/  ISETP.GE.AND P6, PT, R176, c[0x0][0x17c], PT ;  /* 0x00005f00b0007a0c */ /* 0x000fe20003fc6270 */
[C---:B------:R-:W-:Y:S01]  /*da740*/  IMAD.WIDE R176, R182.reuse, 0x4, R172 ;  /* 0x00000004b6b07825 */ /* 0x040fe200078e02ac */
[----:B------:R-:W2:Y:S03]  /*da750*/  LDL.LU R243, [R1+0x980] ;  /* 0x0009800001f37983 */ /* 0x000ea60000300800 */
[C---:B---3--:R-:W-:Y:S01]  /*da760*/  IMAD.WIDE R178, R182.reuse, 0x4, R6 ;  /* 0x00000004b6b27825 */ /* 0x048fe200078e0206 */
[----:B------:R-:W3:Y:S03]  /*da770*/  LDL.LU R246, [R1+0x1474] ;  /* 0x0014740001f67983 */ /* 0x000ee60000300800 */
[----:B-1----:R-:W-:Y:S01]  /*da780*/  IMAD.WIDE R2, R182, 0x4, R174 ;  /* 0x00000004b6027825 */ /* 0x002fe200078e02ae */
[----:B------:R-:W-:Y:S04]  /*da790*/  @P2 STG.E [R180.64], R250 ;  /* 0x000000fab4002986 */ /* 0x000fe8000c101904 */
[----:B------:R-:W-:Y:S04]  /*da7a0*/  @P5 STG.E [R2.64], R249 ;  /* 0x000000f902005986 */ /* 0x000fe8000c101904 */
[----:B----4-:R1:W-:Y:S04]  /*da7b0*/  @P3 STG.E [R176.64], R247 ;  /* 0x000000f7b0003986 */ /* 0x0103e8000c101904 */
[----:B-1----:R-:W4:Y:S04]  /*da7c0*/  LDL.LU R247, [R1+0x1374] ;  /* 0x0013740001f77983 */ /* 0x002f280000300800 */
[----:B------:R1:W-:Y:S04]  /*da7d0*/  @P1 STG.E [R178.64], R245 ;  /* 0x000000f5b2001986 */ /* 0x0003e8000c101904 */
[----:B-1----:R-:W4:Y:S01]  /*da7e0*/  LDL.LU R245, [R1+0xf24] ;  /* 0x000f240001f57983 */ /* 0x002f220000300800 */
        /* <DEDUP_REMOVED lines=26> */
[C---:B---3--:R-:W-:Y:S02]  /*da990*/  IMAD.WIDE R2, R180.reuse, 0x4, R174 ;  /* 0x00000004b4027825 */ /* 0x048fe400078e02ae */
[----:B------:R-:W-:Y:S02]  /*da9a0*/  @P6 STG.E [R178.64], R243 ;  /* 0x000000f3b2006986 */ /* 0x000fe4000c101904 */
[----:B------:R-:W-:-:S02]  /*da9b0*/  IMAD.WIDE R176, R180, 0x4, R172 ;  /* 0x00000004b4b07825 */ /* 0x000fc400078e02ac */
[----:B------:R1:W-:Y:S04]  /*da9c0*/  @P5 STG.E [R2.64], R246 ;  /* 0x000000f602005986 */ /* 0x0003e8000c101904 */
[----:B------:R-:W3:Y:S01]  /*da9d0*/  LDL.LU R185, [R1+0x14a4] ;  /* 0x0014a40001b97983 */ /* 0x000ee20000300800 */
[----:B-1----:R-:W-:-:S03]  /*da9e0*/  IMAD.WIDE R2, R180, 0x4, R6 ;  /* 0x00000004b4027825 */ /* 0x002fc600078e0206 */
[----:B----4-:R-:W-:Y:S04]  /*da9f0*/  @P3 STG.E [R176.64], R247 ;  /* 0x000000f7b0003986 */ /* 0x010fe8000c101904 */
[----:B------:R1:W-:Y:S04]  /*daa00*/  @P4 STG.E [R2.64], R245 ;  /* 0x000000f502004986 */ /* 0x0003e8000c101904 */
[----:B-1----:R-:W4:Y:S04]  /*daa10*/  LDL.LU R245, [R1+0x1454] ;  /* 0x0014540001f57983 */ /* 0x002f280000300800 */
        /* <DEDUP_REMOVED lines=25> */
[----:B---3--:R-:W-:Y:S01]  /*dabb0*/  IMAD.WIDE R2, R181, 0x4, R6 ;  /* 0x00000004b5027825 */ /* 0x008fe200078e0206 */
[----:B------:R-:W-:-:S04]  /*dabc0*/  IADD3 R178, R252, 0xb1, RZ ;  /* 0x000000b1fcb27810 */ /* 0x000fc80007ffe0ff */
[----:B------:R1:W-:Y:S01]  /*dabd0*/  @P5 STG.E [R2.64], R249 ;  /* 0x000000f902005986 */ /* 0x0003e2000c101904 */
[----:B------:R-:W-:-:S03]  /*dabe0*/  IADD3 R179, R252, 0xaa, RZ ;  /* 0x000000aafcb37810 */ /* 0x000fc60007ffe0ff */
[----:B------:R3:W-:Y:S01]  /*dabf0*/  @P1 STG.E [R176.64], R248 ;  /* 0x000000f8b0001986 */ /* 0x0007e2000c101904 */
[----:B------:R-:W-:Y:S01]  /*dac00*/  ISETP.GE.AND P0, PT, R178, c[0x0][0x17c], PT ;  /* 0x00005f00b2007a0c */ /* 0x000fe20003f06270 */
[----:B-1----:R-:W-:-:S04]  /*dac10*/  IMAD.WIDE R2, R180, 0x4, R174 ;  /* 0x00000004b4027825 */ /* 0x002fc800078e02ae */
[C---:B---3--:R-:W-:Y:S01]  /*dac20*/  IMAD.WIDE R176, R180.reuse, 0x4, R172 ;  /* 0x00000004b4b07825 */ /* 0x048fe200078e02ac */
[----:B------:R-:W-:Y:S01]  /*dac30*/  @P4 STG.E [R2.64], R185 ;  /* 0x000000b902004986 */ /* 0x000fe2000c101904 */
[----:B------:R-:W-:Y:S02]  /*dac40*/  ISETP.GE.AND P5, PT, R179, c[0x0][0x17c], PT ;  /* 0x00005f00b3007a0c */ /* 0x000fe40003fa6270 */
[----:B------:R-:W-:Y:S01]  /*dac50*/  IMAD.WIDE R178, R180, 0x4, R6 ;  /* 0x00000004b4b27825 */ /* 0x000fe200078e0206 */
[----:B------:R-:W-:Y:S01]  /*dac60*/  ISETP.LT.AND P2, PT, R186, c[0x0][0x178], !P2 ;  /* 0x00005e00ba007a0c */ /* 0x000fe20005741270 */
[----:B----4-:R1:W-:Y:S04]  /*dac70*/  @P6 STG.E [R176.64], R245 ;  /* 0x000000f5b0006986 */ /* 0x0103e8000c101904 */
[----:B------:R3:W-:Y:S04]  /*dac80*/  @P3 STG.E [R178.64], R246 ;  /* 0x000000f6b2003986 */ /* 0x0007e8000c101904 */
[----:B-1----:R-:W4:Y:S04]  /*dac90*/  LDL.LU R245, [R1+0x14d4] ;  /* 0x0014d40001f57983 */ /* 0x002f280000300800 */
[----:B------:R-:W4:Y:S04]  /*daca0*/  LDL.LU R249, [R1+0x1494] ;  /* 0x0014940001f97983 */ /* 0x000f280000300800 */
[----:B---3--:R-:W3:Y:S01]  /*dacb0*/  LDL.LU R246, [R1+0x1444] ;  /* 0x0014440001f67983 */ /* 0x008ee20000300800 */
[----:B------:R-:W-:-:S05]  /*dacc0*/  IMAD.WIDE R2, R180, 0x4, R4 ;  /* 0x00000004b4027825 */ /* 0x000fca00078e0204 */
        /* <DEDUP_REMOVED lines=29> */
[----:B------:R-:W2:Y:S01]  /*daea0*/  LDL.LU R247, [R1+0x14f4] ;  /* 0x0014f40001f77983 */ /* 0x000ea20000300800 */
        /* <DEDUP_REMOVED lines=168> */
[----:B------:R-:W-:Y:S02]  /*db930*/  IADD3 R182, R252, 0xb5, RZ ;  /* 0x000000b5fcb67810 */ /* 0x000fe40007ffe0ff */
[----:B------:R-:W-:Y:S01]  /*db940*/  ISETP.LT.AND P0, PT, R111, c[0x0][0x178], !P6 ;  /* 0x00005e006f007a0c */ /* 0x000fe20007701270 */
[----:B------:R-:W-:Y:S01]  /*db950*/  IMAD.WIDE R176, R181, 0x4, R174 ;  /* 0x00000004b5b07825 */ /* 0x000fe200078e02ae */
[----:B------:R-:W-:-:S03]  /*db960*/  ISETP.GE.AND P3, PT, R182, c[0x0][0x17c], PT ;  /* 0x00005f00b6007a0c */ /* 0x000fc60003f66270 */
        /* <DEDUP_REMOVED lines=35> */
[----:B------:R-:W-:Y:S01]  /*dbba0*/  IMAD.WIDE R176, R180, 0x4, R174 ;  /* 0x00000004b4b07825 */ /* 0x000fe200078e02ae */
[----:B------:R-:W-:Y:S02]  /*dbbb0*/  ISETP.GE.AND P4, PT, R182, c[0x0][0x17c], PT ;  /* 0x00005f00b6007a0c */ /* 0x000fe40003f86270 */
[----:B------:R-:W-:Y:S01]  /*dbbc0*/  ISETP.LT.AND P2, PT, R186, c[0x0][0x178], !P2 ;  /* 0x00005e00ba007a0c */ /* 0x000fe20005741270 */
[----:B------:R-:W-:Y:S01]  /*dbbd0*/  IMAD.WIDE R178, R180, 0x4, R172 ;  /* 0x00000004b4b27825 */ /* 0x000fe200078e02ac */
[----:B------:R1:W-:Y:S01]  /*dbbe0*/  @P6 STG.E [R176.64], R250 ;  /* 0x000000fab0006986 */ /* 0x0003e2000c101904 */
[----:B------:R-:W-:-:S02]  /*dbbf0*/  ISETP.LT.AND P6, PT, R150, c[0x0][0x178], !P4 ;  /* 0x00005e0096007a0c */ /* 0x000fc400067c1270 */
[----:B------:R-:W-:Y:S01]  /*dbc00*/  ISETP.LT.AND P3, PT, R151, c[0x0][0x178], !P4 ;  /* 0x00005e0097007a0c */ /* 0x000fe20006761270 */
[----:B------:R1:W-:Y:S01]  /*dbc10*/  @P5 STG.E [R178.64], R187 ;  /* 0x000000bbb2005986 */ /* 0x0003e2000c101904 */
[C---:B------:R-:W-:Y:S01]  /*dbc20*/  IMAD.WIDE R2, R180.reuse, 0x4, R6 ;  /* 0x00000004b4027825 */ /* 0x040fe200078e0206 */
[----:B------:R-:W-:Y:S02]  /*dbc30*/  ISETP.LT.AND P5, PT, R111, c[0x0][0x178], !P4 ;  /* 0x00005e006f007a0c */ /* 0x000fe400067a1270 */
[C---:B------:R-:W-:Y:S01]  /*dbc40*/  IADD3 R181, R180.reuse, c[0x0][0x198], RZ ;  /* 0x00006600b4b57a10 */ /* 0x040fe20007ffe0ff */
[----:B-1----:R-:W-:Y:S01]  /*dbc50*/  IMAD.WIDE R176, R180, 0x4, R4 ;  /* 0x00000004b4b07825 */ /* 0x002fe200078e0204 */
[----:B------:R1:W-:Y:S01]  /*dbc60*/  @P1 STG.E [R2.64], R243 ;  /* 0x000000f302001986 */ /* 0x0003e2000c101904 */
[----:B------:R-:W-:-:S03]  /*dbc70*/  IADD3 R178, R252, 0xb8, RZ ;  /* 0x000000b8fcb27810 */ /* 0x000fc60007ffe0ff */
[----:B------:R-:W2:Y:S01]  /*dbc80*/  LDL.LU R187, [R1+0x1368] ;  /* 0x0013680001bb7983 */ /* 0x000ea20000300800 */
[----:B------:R-:W-:Y:S02]  /*dbc90*/  ISETP.LT.AND P4, PT, R186, c[0x0][0x178], !P4 ;  /* 0x00005e00ba007a0c */ /* 0x000fe40006781270 */
[----:B------:R-:W-:Y:S01]  /*dbca0*/  ISETP.GE.AND P1, PT, R178, c[0x0][0x17c], PT ;  /* 0x00005f00b2007a0c */ /* 0x000fe20003f26270 */
[----:B------:R-:W-:-:S04]  /*dbcb0*/  IMAD.WIDE R178, R181, 0x4, R172 ;  /* 0x00000004b5b27825 */ /* 0x000fc800078e02ac */
[C---:B-1----:R-:W-:Y:S01]  /*dbcc0*/  IMAD.WIDE R2, R181.reuse, 0x4, R174 ;  /* 0x00000004b5027825 */ /* 0x042fe200078e02ae */
[----:B------:R-:W2:Y:S04]  /*dbcd0*/  LDL.LU R243, [R1+0xd38] ;  /* 0x000d380001f37983 */ /* 0x000ea80000300800 */
        /* <DEDUP_REMOVED lines=194> */
[----:B----4-:R1:W-:Y:S04]  /*dc900*/  @P5 STG.E [R176.64], R245 ;  /* 0x000000f5b0005986 */ /* 0x0103e8000c101904 */
[----:B------:R-:W4:Y:S04]  /*dc910*/  LDL.LU R185, [R1+0xd24] ;  /* 0x000d240001b97983 */ /* 0x000f280000300800 */
        /* <DEDUP_REMOVED lines=37> */
[----:B----4-:R-:W-:Y:S01]  /*dcb70*/  @P3 STG.E [R2.64], R185 ;  /* 0x000000b902003986 */ /* 0x010fe2000c101904 */
[----:B-1----:R-:W-:-:S03]  /*dcb80*/  IMAD.WIDE R176, R182, 0x4, R6 ;  /* 0x00000004b6b07825 */ /* 0x002fc600078e0206 */
[----:B------:R-:W3:Y:S04]  /*dcb90*/  LDL.LU R247, [R1+0x1554] ;  /* 0x0015540001f77983 */ /* 0x000ee80000300800 */
[----:B------:R-:W-:Y:S04]  /*dcba0*/  @P6 STG.E [R176.64], R245 ;  /* 0x000000f5b0006986 */ /* 0x000fe8000c101904 */
        /* <DEDUP_REMOVED lines=1984> */
[----:B------:R-:W-:-:S02]  /*e47b0*/  ISETP.LT.AND P5, PT, R150, c[0x0][0x178], !P2 ;  /* 0x00005e0096007a0c */ /* 0x000fc400057a1270 */
[----:B------:R-:W-:Y:S01]  /*e47c0*/  ISETP.LT.AND P4, PT, R151, c[0x0][0x178], !P2 ;  /* 0x00005e0097007a0c */ /* 0x000fe20005781270 */
[----:B------:R-:W3:Y:S01]  /*e47d0*/  LDL.LU R243, [R1+0x1980] ;  /* 0x0019800001f37983 */ /* 0x000ee20000300800 */
[----:B------:R-:W-:-:S03]  /*e47e0*/  ISETP.LT.AND P1, PT, R111, c[0x0][0x178], !P2 ;  /* 0x00005e006f007a0c */ /* 0x000fc60005721270 */
[----:B------:R-:W3:Y:S04]  /*e47f0*/  LDL.LU R247, [R1+0x1aa4] ;  /* 0x001aa40001f77983 */ /* 0x000ee80000300800 */
        /* <DEDUP_REMOVED lines=401> */
[----:B---3--:R1:W-:Y:S01]  /*e6110*/  @P6 STG.E [R2.64], R246 ;  /* 0x000000f602006986 */ /* 0x0083e2000c101904 */
[----:B------:R-:W-:-:S03]  /*e6120*/  ISETP.LT.AND P4, PT, R186, c[0x0][0x178], !P4 ;  /* 0x00005e00ba007a0c */ /* 0x000fc60006781270 */
[----:B-1----:R-:W3:Y:S01]  /*e6130*/  LDL.LU R246, [R1+0x854] ;  /* 0x0008540001f67983 */ /* 0x002ee20000300800 */
[----:B------:R-:W-:-:S04]  /*e6140*/  IADD3 R178, R252, 0x143, RZ ;  /* 0x00000143fcb27810 */ /* 0x000fc80007ffe0ff */
        /* <DEDUP_REMOVED lines=32> */
[----:B---3--:R1:W-:Y:S01]  /*e6350*/  @P2 STG.E [R2.64], R246 ;  /* 0x000000f602002986 */ /* 0x0083e2000c101904 */
[----:B------:R-:W-:-:S03]  /*e6360*/  ISETP.LT.AND P1, PT, R186, c[0x0][0x178], !P1 ;  /* 0x00005e00ba007a0c */ /* 0x000fc60004f21270 */
[----:B-1----:R-:W3:Y:S01]  /*e6370*/  LDL.LU R3, [R1+0x1a30] ;  /* 0x001a300001037983 */ /* 0x002ee20000300800 */
[----:B------:R-:W-:-:S09]  /*e6380*/  IMAD.WIDE R176, R181, 0x4, R4 ;  /* 0x00000004b5b07825 */ /* 0x000fd200078e0204 */
        /* <DEDUP_REMOVED lines=18> */
[----:B------:R-:W-:Y:S02]  /*e64b0*/  ISETP.LT.AND P1, PT, R111, c[0x0][0x178], !P2 ;  /* 0x00005e006f007a0c */ /* 0x000fe40005721270 */
[----:B------:R-:W-:-:S05]  /*e64c0*/  IADD3 R183, R182, c[0x0][0x198], RZ ;  /* 0x00006600b6b77a10 */ /* 0x000fca0007ffe0ff */
[----:B------:R-:W-:Y:S01]  /*e64d0*/  IMAD.WIDE R176, R183, 0x4, R174 ;  /* 0x00000004b7b07825 */ /* 0x000fe200078e02ae */
[----:B---3--:R1:W-:Y:S01]  /*e64e0*/  @P5 STG.E [R178.64], R3 ;  /* 0x00000003b2005986 */ /* 0x0083e2000c101904 */
[----:B------:R-:W-:-:S03]  /*e64f0*/  ISETP.LT.AND P5, PT, R150, c[0x0][0x178], !P2 ;  /* 0x00005e0096007a0c */ /* 0x000fc600057a1270 */
[----:B------:R3:W-:Y:S01]  /*e6500*/  @P4 STG.E [R180.64], R184 ;  /* 0x000000b8b4004986 */ /* 0x0007e2000c101904 */
[----:B------:R-:W-:Y:S01]  /*e6510*/  ISETP.LT.AND P4, PT, R151, c[0x0][0x178], !P2 ;  /* 0x00005e0097007a0c */ /* 0x000fe20005781270 */
[----:B-1----:R-:W-:Y:S01]  /*e6520*/  IMAD.WIDE R2, R182, 0x4, R6 ;  /* 0x00000004b6027825 */ /* 0x002fe200078e0206 */
[----:B------:R-:W-:-:S04]  /*e6530*/  ISETP.LT.AND P2, PT, R186, c[0x0][0x178], !P2 ;  /* 0x00005e00ba007a0c */ /* 0x000fc80005741270 */
[----:B------:R1:W-:Y:S01]  /*e6540*/  @P6 STG.E [R2.64], R251 ;  /* 0x000000fb02006986 */ /* 0x0003e2000c101904 */
[----:B------:R-:W-:-:S04]  /*e6550*/  IMAD.WIDE R178, R183, 0x4, R172 ;  /* 0x00000004b7b27825 */ /* 0x000fc800078e02ac */
        /* <DEDUP_REMOVED lines=27> */
[----:B------:R-:W-:-:S04]  /*e6710*/  IMAD.WIDE R178, R176, 0x4, R6 ;  /* 0x00000004b0b27825 */ /* 0x000fc800078e0206 */
[----:B------:R-:W-:Y:S01]  /*e6720*/  IMAD.WIDE R176, R176, 0x4, R4 ;  /* 0x00000004b0b07825 */ /* 0x000fe200078e0204 */
[----:B------:R-:W-:Y:S03]  /*e6730*/  @P1 STG.E [R180.64], R249 ;  /* 0x000000f9b4001986 */ /* 0x000fe6000c101904 */
[----:B-1----:R-:W-:Y:S01]  /*e6740*/  IMAD.WIDE R182, R2, 0x4, R174 ;  /* 0x0000000402b67825 */ /* 0x002fe200078e02ae */
[----:B------:R1:W-:Y:S01]  /*e6750*/  @P5 STG.E [R178.64], R187 ;  /* 0x000000bbb2005986 */ /* 0x0003e2000c101904 */
[----:B------:R-:W-:-:S03]  /*e6760*/  ISETP.LT.AND P3, PT, R151, c[0x0][0x178], !P0 ;  /* 0x00005e0097007a0c */ /* 0x000fc60004761270 */
        /* <DEDUP_REMOVED lines=30> */
[C---:B------:R-:W-:Y:S01]  /*e6950*/  IMAD.WIDE R2, R182.reuse, 0x4, R6 ;  /* 0x00000004b6027825 */ /* 0x040fe200078e0206 */
[----:B------:R-:W-:Y:S02]  /*e6960*/  ISETP.LT.AND P3, PT, R151, c[0x0][0x178], !P1 ;  /* 0x00005e0097007a0c */ /* 0x000fe40004f61270 */
[----:B------:R-:W-:Y:S01]  /*e6970*/  ISETP.LT.AND P0, PT, R111, c[0x0][0x178], !P1 ;  /* 0x00005e006f007a0c */ /* 0x000fe20004f01270 */
[C---:B------:R-:W-:Y:S01]  /*e6980*/  IMAD.WIDE R176, R182.reuse, 0x4, R4 ;  /* 0x00000004b6b07825 */ /* 0x040fe200078e0204 */
[----:B-1----:R-:W-:Y:S01]  /*e6990*/  IADD3 R180, R182, c[0x0][0x198], RZ ;  /* 0x00006600b6b47a10 */ /* 0x002fe20007ffe0ff */
[----:B------:R-:W2:Y:S04]  /*e69a0*/  LDL.LU R248, [R1+0x1700] ;  /* 0x0017000001f87983 */ /* 0x000ea80000300800 */
[----:B------:R-:W-:Y:S01]  /*e69b0*/  IMAD.WIDE R178, R180, 0x4, R174 ;  /* 0x00000004b4b27825 */ /* 0x000fe200078e02ae */
[----:B------:R-:W-:Y:S01]  /*e69c0*/  ISETP.LT.AND P1, PT, R186, c[0x0][0x178], !P1 ;  /* 0x00005e00ba007a0c */ /* 0x000fe20004f21270 */
[----:B------:R1:W-:Y:S04]  /*e69d0*/  @P6 STG.E [R2.64], R187 ;  /* 0x000000bb02006986 */ /* 0x0003e8000c101904 */
[----:B------:R1:W-:Y:S04]  /*e69e0*/  @P4 STG.E [R176.64], R243 ;  /* 0x000000f3b0004986 */ /* 0x0003e8000c101904 */
[----:B------:R1:W-:Y:S02]  /*e69f0*/  @P5 STG.E [R178.64], R246 ;  /* 0x000000f6b2005986 */ /* 0x0003e4000c101904 */
[----:B-1----:R-:W-:-:S02]  /*e6a00*/  IMAD.WIDE R2, R180, 0x4, R6 ;  /* 0x00000004b4027825 */ /* 0x002fc400078e0206 */
[----:B------:R-:W2:Y:S02]  /*e6a10*/  LDL.LU R187, [R1+0x1030] ;  /* 0x0010300001bb7983 */ /* 0x000ea40000300800 */
[C---:B------:R-:W-:Y:S02]  /*e6a20*/  IMAD.WIDE R176, R180.reuse, 0x4, R172 ;  /* 0x00000004b4b07825 */ /* 0x040fe400078e02ac */
[----:B------:R-:W2:Y:S04]  /*e6a30*/  LDL.LU R246, [R1+0x1b84] ;  /* 0x001b840001f67983 */ /* 0x000ea80000300800 */
[----:B----4-:R-:W-:Y:S04]  /*e6a40*/  @P3 STG.E [R176.64], R247 ;  /* 0x000000f7b0003986 */ /* 0x010fe8000c101904 */
[----:B---3--:R1:W-:Y:S04]  /*e6a50*/  @P0 STG.E [R2.64], R245 ;  /* 0x000000f502000986 */ /* 0x0083e8000c101904 */
[----:B-1----:R-:W3:Y:S01]  /*e6a60*/  LDL.LU R245, [R1+0x1b44] ;  /* 0x001b440001f57983 */ /* 0x002ee20000300800 */
[----:B------:R-:W-:-:S03]  /*e6a70*/  IMAD.WIDE R2, R180, 0x4, R4 ;  /* 0x00000004b4027825 */ /* 0x000fc600078e0204 */
[----:B------:R-:W4:Y:S04]  /*e6a80*/  LDL.LU R247, [R1+0x1704] ;  /* 0x0017040001f77983 */ /* 0x000f280000300800 */
        /* <DEDUP_REMOVED lines=32> */
[C---:B------:R-:W-:Y:S01]  /*e6c90*/  IMAD.WIDE R2, R180.reuse, 0x4, R172 ;  /* 0x00000004b4027825 */ /* 0x040fe200078e02ac */
[----:B------:R1:W-:Y:S03]  /*e6ca0*/  @P5 STG.E [R178.64], R246 ;  /* 0x000000f6b2005986 */ /* 0x0003e6000c101904 */
[C---:B-1----:R-:W-:Y:S01]  /*e6cb0*/  IMAD.WIDE R176, R180.reuse, 0x4, R6 ;  /* 0x00000004b4b07825 */ /* 0x042fe200078e0206 */
[----:B------:R-:W2:Y:S04]  /*e6cc0*/  LDL.LU R246, [R1+0x1040] ;  /* 0x0010400001f67983 */ /* 0x000ea80000300800 */
[----:B---3--:R1:W-:Y:S04]  /*e6cd0*/  @P1 STG.E [R2.64], R245 ;  /* 0x000000f502001986 */ /* 0x0083e8000c101904 */
[----:B----4-:R3:W-:Y:S04]  /*e6ce0*/  @P4 STG.E [R176.64], R247 ;  /* 0x000000f7b0004986 */ /* 0x0107e8000c101904 */
[----:B-1----:R-:W4:Y:S01]  /*e6cf0*/  LDL.LU R245, [R1+0x1ba4] ;  /* 0x001ba40001f57983 */ /* 0x002f220000300800 */
[----:B------:R-:W-:-:S03]  /*e6d00*/  IMAD.WIDE R2, R180, 0x4, R4 ;  /* 0x00000004b4027825 */ /* 0x000fc600078e0204 */
[----:B------:R-:W4:Y:S04]  /*e6d10*/  LDL.LU R187, [R1+0x1b74] ;  /* 0x001b740001bb7983 */ /* 0x000f280000300800 */
[----:B---3--:R-:W3:Y:S04]  /*e6d20*/  LDL.LU R247, [R1+0x1ae4] ;  /* 0x001ae40001f77983 */ /* 0x008ee80000300800 */
        /* <DEDUP_REMOVED lines=27> */
[----:B------:R1:W-:Y:S02]  /*e6ee0*/  @P2 STG.E [R2.64], R246 ;  /* 0x000000f602002986 */ /* 0x0003e4000c101904 */
[C---:B-1----:R-:W-:Y:S02]  /*e6ef0*/  IMAD.WIDE R2, R180.reuse, 0x4, R6 ;  /* 0x00000004b4027825 */ /* 0x042fe400078e0206 */
[----:B------:R-:W2:Y:S04]  /*e6f00*/  LDL.LU R246, [R1+0x1bb4] ;  /* 0x001bb40001f67983 */ /* 0x000ea80000300800 */
[----:B----4-:R1:W-:Y:S04]  /*e6f10*/  @P6 STG.E [R178.64], R245 ;  /* 0x000000f5b2006986 */ /* 0x0103e8000c101904 */
[----:B------:R-:W-:Y:S04]  /*e6f20*/  @P3 STG.E [R176.64], R187 ;  /* 0x000000bbb0003986 */ /* 0x000fe8000c101904 */
[----:B---3--:R3:W-:Y:S04]  /*e6f30*/  @P5 STG.E [R2.64], R247 ;  /* 0x000000f702005986 */ /* 0x0087e8000c101904 */
[----:B-1----:R-:W4:Y:S01]  /*e6f40*/  LDL.LU R245, [R1+0x1b94] ;  /* 0x001b940001f57983 */ /* 0x002f220000300800 */
[----:B------:R-:W-:-:S03]  /*e6f50*/  IMAD.WIDE R178, R180, 0x4, R4 ;  /* 0x00000004b4b27825 */ /* 0x000fc600078e0204 */
[----:B---3--:R-:W3:Y:S04]  /*e6f60*/  LDL.LU R247, [R1+0x1b64] ;  /* 0x001b640001f77983 */ /* 0x008ee80000300800 */
[----:B--2---:R1:W-:Y:S04]  /*e6f70*/  @P4 STG.E [R178.64], R244 ;  /* 0x000000f4b2004986 */ /* 0x0043e8000c101904 */
[----:B-1----:R-:W2:Y:S01]  /*e6f80*/  LDL.LU R244, [R1+0x1a44] ;  /* 0x001a440001f47983 */ /* 0x002ea20000300800 */
[----:B------:R-:W-:Y:S02]  /*e6f90*/  IADD3 R182, R252, 0x14e, RZ ;  /* 0x0000014efcb67810 */ /* 0x000fe40007ffe0ff */
[----:B------:R-:W-:Y:S01]  /*e6fa0*/  IADD3 R180, R180, c[0x0][0x198], RZ ;  /* 0x00006600b4b47a10 */ /* 0x000fe20007ffe0ff */
[----:B------:R-:W2:Y:S01]  /*e6fb0*/  LDL.LU R251, [R1+0xe78] ;  /* 0x000e780001fb7983 */ /* 0x000ea20000300800 */
[----:B------:R-:W-:-:S02]  /*e6fc0*/  ISETP.GE.AND P1, PT, R182, c[0x0][0x17c], PT ;  /* 0x00005f00b6007a0c */ /* 0x000fc40003f26270 */
[C---:B------:R-:W-:Y:S01]  /*e6fd0*/  ISETP.LT.AND P6, PT, R150.reuse, c[0x0][0x178], !P0 ;  /* 0x00005e0096007a0c */ /* 0x040fe200047c1270 */
[----:B------:R-:W2:Y:S01]  /*e6fe0*/  LDL.LU R249, [R1+0xab8] ;  /* 0x000ab80001f97983 */ /* 0x000ea20000300800 */
[----:B------:R-:W-:Y:S02]  /*e6ff0*/  ISETP.LT.AND P2, PT, R150, c[0x0][0x178], !P1 ;  /* 0x00005e0096007a0c */ /* 0x000fe40004f41270 */
[----:B------:R-:W-:Y:S01]  /*e7000*/  ISETP.LT.AND P3, PT, R151, c[0x0][0x178], !P1 ;  /* 0x00005e0097007a0c */ /* 0x000fe20004f61270 */
[----:B------:R-:W-:Y:S01]  /*e7010*/  IMAD.WIDE R2, R180, 0x4, R174 ;  /* 0x00000004b4027825 */ /* 0x000fe200078e02ae */
[----:B------:R-:W-:Y:S01]  /*e7020*/  ISETP.LT.AND P4, PT, R111, c[0x0][0x178], !P1 ;  /* 0x00005e006f007a0c */ /* 0x000fe20004f81270 */
[----:B------:R-:W2:Y:S01]  /*e7030*/  LDL.LU R187, [R1+0x648] ;  /* 0x0006480001bb7983 */ /* 0x000ea20000300800 */
[----:B------:R-:W-:Y:S01]  /*e7040*/  ISETP.LT.AND P1, PT, R186, c[0x0][0x178], !P1 ;  /* 0x00005e00ba007a0c */ /* 0x000fe20004f21270 */
[----:B------:R-:W-:Y:S01]  /*e7050*/  IMAD.WIDE R176, R180, 0x4, R172 ;  /* 0x00000004b4b07825 */ /* 0x000fe200078e02ac */
[----:B------:R-:W-:-:S02]  /*e7060*/  IADD3 R178, R252, 0x150, RZ ;  /* 0x00000150fcb27810 */ /* 0x000fc40007ffe0ff */
[----:B------:R-:W-:Y:S02]  /*e7070*/  IADD3 R182, R180, c[0x0][0x198], RZ ;  /* 0x00006600b4b67a10 */ /* 0x000fe40007ffe0ff */
[----:B------:R-:W-:Y:S01]  /*e7080*/  ISETP.LT.AND P5, PT, R151, c[0x0][0x178], !P0 ;  /* 0x00005e0097007a0c */ /* 0x000fe200047a1270 */
[----:B------:R1:W-:Y:S01]  /*e7090*/  @P2 STG.E [R2.64], R250 ;  /* 0x000000fa02002986 */ /* 0x0003e2000c101904 */
[----:B------:R-:W-:-:S03]  /*e70a0*/  ISETP.GE.AND P2, PT, R178, c[0x0][0x17c], PT ;  /* 0x00005f00b2007a0c */ /* 0x000fc60003f46270 */
[----:B------:R1:W-:Y:S01]  /*e70b0*/  @P3 STG.E [R176.64], R248 ;  /* 0x000000f8b0003986 */ /* 0x0003e2000c101904 */
[----:B------:R-:W-:Y:S01]  /*e70c0*/  ISETP.LT.AND P3, PT, R111, c[0x0][0x178], !P0 ;  /* 0x00005e006f007a0c */ /* 0x000fe20004761270 */
[----:B------:R-:W-:-:S04]  /*e70d0*/  IMAD.WIDE R178, R182, 0x4, R174 ;  /* 0x00000004b6b27825 */ /* 0x000fc800078e02ae */
[----:B-1----:R-:W-:-:S04]  /*e70e0*/  IMAD.WIDE R2, R180, 0x4, R6 ;  /* 0x00000004b4027825 */ /* 0x002fc800078e0206 */
[----:B------:R-:W-:Y:S01]  /*e70f0*/  IMAD.WIDE R176, R180, 0x4, R4 ;  /* 0x00000004b4b07825 */ /* 0x000fe200078e0204 */
[----:B------:R1:W-:Y:S04]  /*e7100*/  @P4 STG.E [R2.64], R185 ;  /* 0x000000b902004986 */ /* 0x0003e8000c101904 */
[----:B------:R1:W-:Y:S01]  /*e7110*/  @P1 STG.E [R176.64], R243 ;  /* 0x000000f3b0001986 */ /* 0x0003e2000c101904 */
[----:B------:R-:W-:Y:S01]  /*e7120*/  ISETP.LT.AND P1, PT, R186, c[0x0][0x178], !P0 ;  /* 0x00005e00ba007a0c */ /* 0x000fe20004721270 */
[----:B------:R-:W-:-:S04]  /*e7130*/  IMAD.WIDE R180, R182, 0x4, R172 ;  /* 0x00000004b6b47825 */ /* 0x000fc800078e02ac */
[C---:B-1----:R-:W-:Y:S01]  /*e7140*/  IMAD.WIDE R2, R182.reuse, 0x4, R6 ;  /* 0x00000004b6027825 */ /* 0x042fe200078e0206 */
[----:B------:R1:W-:Y:S04]  /*e7150*/  @P6 STG.E [R178.64], R246 ;  /* 0x000000f6b2006986 */ /* 0x0003e8000c101904 */
[----:B------:R-:W2:Y:S04]  /*e7160*/  LDL.LU R243, [R1+0x558] ;  /* 0x0005580001f37983 */ /* 0x000ea80000300800 */
[----:B-1----:R-:W2:Y:S04]  /*e7170*/  LDL.LU R246, [R1+0xe7c] ;  /* 0x000e7c0001f67983 */ /* 0x002ea80000300800 */
[----:B----4-:R1:W-:Y:S04]  /*e7180*/  @P5 STG.E [R180.64], R245 ;  /* 0x000000f5b4005986 */ /* 0x0103e8000c101904 */
[----:B---3--:R3:W-:Y:S04]  /*e7190*/  @P3 STG.E [R2.64], R247 ;  /* 0x000000f702003986 */ /* 0x0087e8000c101904 */
[----:B-1----:R-:W4:Y:S01]  /*e71a0*/  LDL.LU R245, [R1+0xabc] ;  /* 0x000abc0001f57983 */ /* 0x002f220000300800 */
[----:B---3--:R-:W-:-:S03]  /*e71b0*/  IMAD.WIDE R2, R182, 0x4, R4 ;  /* 0x00000004b6027825 */ /* 0x008fc600078e0204 */
        /* <DEDUP_REMOVED lines=21> */
[----:B------:R-:W-:Y:S01]  /*e7310*/  ISETP.LT.AND P4, PT, R150, c[0x0][0x178], !P3 ;  /* 0x00005e0096007a0c */ /* 0x000fe20005f81270 */
[----:B------:R-:W-:Y:S01]  /*e7320*/  IMAD.WIDE R2, R183, 0x4, R4 ;  /* 0x00000004b7027825 */ /* 0x000fe200078e0204 */
[----:B------:R-:W-:Y:S02]  /*e7330*/  ISETP.LT.AND P6, PT, R151, c[0x0][0x178], !P3 ;  /* 0x00005e0097007a0c */ /* 0x000fe40005fc1270 */
[----:B------:R-:W-:Y:S02]  /*e7340*/  ISETP.LT.AND P1, PT, R186, c[0x0][0x178], !P3 ;  /* 0x00005e00ba007a0c */ /* 0x000fe40005f21270 */
[----:B-1----:R-:W-:Y:S01]  /*e7350*/  IADD3 R181, R183, c[0x0][0x198], RZ ;  /* 0x00006600b7b57a10 */ /* 0x002fe20007ffe0ff */
[----:B------:R-:W2:Y:S01]  /*e7360*/  LDL.LU R187, [R1+0x568] ;  /* 0x0005680001bb7983 */ /* 0x000ea20000300800 */
[----:B------:R-:W-:-:S03]  /*e7370*/  ISETP.LT.AND P3, PT, R111, c[0x0][0x178], !P3 ;  /* 0x00005e006f007a0c */ /* 0x000fc60005f61270 */
[C---:B------:R-:W-:Y:S01]  /*e7380*/  IMAD.WIDE R176, R181.reuse, 0x4, R174 ;  /* 0x00000004b5b07825 */ /* 0x040fe200078e02ae */
[----:B------:R1:W-:Y:S03]  /*e7390*/  @P2 STG.E [R2.64], R243 ;  /* 0x000000f302002986 */ /* 0x0003e6000c101904 */
[C---:B------:R-:W-:Y:S01]  /*e73a0*/  IMAD.WIDE R178, R181.reuse, 0x4, R172 ;  /* 0x00000004b5b27825 */ /* 0x040fe200078e02ac */
[----:B------:R1:W-:Y:S03]  /*e73b0*/  @P4 STG.E [R176.64], R246 ;  /* 0x000000f6b0004986 */ /* 0x0003e6000c101904 */
[C---:B-1----:R-:W-:Y:S01]  /*e73c0*/  IMAD.WIDE R2, R181.reuse, 0x4, R6 ;  /* 0x00000004b5027825 */ /* 0x042fe200078e0206 */
[----:B------:R-:W2:Y:S03]  /*e73d0*/  LDL.LU R246, [R1+0x1a2c] ;  /* 0x001a2c0001f67983 */ /* 0x000ea60000300800 */
[----:B------:R-:W-:Y:S01]  /*e73e0*/  IMAD.WIDE R176, R181, 0x4, R4 ;  /* 0x00000004b5b07825 */ /* 0x000fe200078e0204 */
[----:B----4-:R1:W-:Y:S04]  /*e73f0*/  @P6 STG.E [R178.64], R245 ;  /* 0x000000f5b2006986 */ /* 0x0103e8000c101904 */
[----:B-1----:R-:W4:Y:S04]  /*e7400*/  LDL.LU R245, [R1+0xcac] ;  /* 0x000cac0001f57983 */ /* 0x002f280000300800 */
[----:B---3--:R-:W-:Y:S04]  /*e7410*/  @P3 STG.E [R2.64], R247 ;  /* 0x000000f702003986 */ /* 0x008fe8000c101904 */
[----:B--2---:R1:W-:Y:S04]  /*e7420*/  @P1 STG.E [R176.64], R244 ;  /* 0x000000f4b0001986 */ /* 0x0043e8000c101904 */
[----:B-1----:R-:W2:Y:S01]  /*e7430*/  LDL.LU R244, [R1+0x85c] ;  /* 0x00085c0001f47983 */ /* 0x002ea20000300800 */
[----:B------:R-:W-:-:S02]  /*e7440*/  IADD3 R180, R252, 0x153, RZ ;  /* 0x00000153fcb47810 */ /* 0x000fc40007ffe0ff */
[----:B------:R-:W-:Y:S01]  /*e7450*/  ISETP.LT.AND P5, PT, R150, c[0x0][0x178], !P0 ;  /* 0x00005e0096007a0c */ /* 0x000fe200047a1270 */
[----:B------:R-:W3:Y:S01]  /*e7460*/  LDL.LU R243, [R1+0x56c] ;  /* 0x00056c0001f37983 */ /* 0x000ee20000300800 */
[----:B------:R-:W-:Y:S02]  /*e7470*/  ISETP.LT.AND P6, PT, R151, c[0x0][0x178], !P0 ;  /* 0x00005e0097007a0c */ /* 0x000fe400047c1270 */
[----:B------:R-:W-:Y:S01]  /*e7480*/  ISETP.GE.AND P2, PT, R180, c[0x0][0x17c], PT ;  /* 0x00005f00b4007a0c */ /* 0x000fe20003f46270 */
[----:B------:R-:W3:Y:S01]  /*e7490*/  LDL.LU R247, [R1+0x1a38] ;  /* 0x001a380001f77983 */ /* 0x000ee20000300800 */
[----:B------:R-:W-:Y:S02]  /*e74a0*/  ISETP.LT.AND P4, PT, R111, c[0x0][0x178], !P0 ;  /* 0x00005e006f007a0c */ /* 0x000fe40004781270 */
[----:B------:R-:W-:Y:S01]  /*e74b0*/  IADD3 R180, R181, c[0x0][0x198], RZ ;  /* 0x00006600b5b47a10 */ /* 0x000fe20007ffe0ff */
[----:B------:R-:W3:Y:S01]  /*e74c0*/  LDL.LU R183, [R1+0x1308] ;  /* 0x0013080001b77983 */ /* 0x000ee20000300800 */
[----:B------:R-:W-:-:S03]  /*e74d0*/  ISETP.LT.AND P1, PT, R186, c[0x0][0x178], !P0 ;  /* 0x00005e00ba007a0c */ /* 0x000fc60004721270 */
[----:B------:R-:W-:Y:S01]  /*e74e0*/  IMAD.WIDE R178, R180, 0x4, R174 ;  /* 0x00000004b4b27825 */ /* 0x000fe200078e02ae */
[----:B------:R-:W-:Y:S01]  /*e74f0*/  ISETP.LT.AND P3, PT, R150, c[0x0][0x178], !P2 ;  /* 0x00005e0096007a0c */ /* 0x000fe20005761270 */
[----:B------:R-:W3:Y:S02]  /*e7500*/  LDL.LU R249, [R1+0xc98] ;  /* 0x000c980001f97983 */ /* 0x000ee40000300800 */
        /* <DEDUP_REMOVED lines=10> */
[----:B------:R-:W3:Y:S03]  /*e75b0*/  LDL.LU R185, [R1+0x6d8] ;  /* 0x0006d80001b97983 */ /* 0x000ee60000300800 */
[----:B------:R-:W-:Y:S01]  /*e75c0*/  IMAD.WIDE R2, R180, 0x4, R4 ;  /* 0x00000004b4027825 */ /* 0x000fe200078e0204 */
[----:B------:R-:W-:-:S04]  /*e75d0*/  ISETP.GE.AND P0, PT, R178, c[0x0][0x17c], PT ;  /* 0x00005f00b2007a0c */ /* 0x000fc80003f06270 */
[----:B------:R-:W-:Y:S01]  /*e75e0*/  @P1 STG.E [R2.64], R187 ;  /* 0x000000bb02001986 */ /* 0x000fe2000c101904 */
[----:B------:R-:W-:-:S03]  /*e75f0*/  IMAD.WIDE R178, R181, 0x4, R172 ;  /* 0x00000004b5b27825 */ /* 0x000fc600078e02ac */
[----:B------:R1:W-:Y:S04]  /*e7600*/  @P3 STG.E [R176.64], R246 ;  /* 0x000000f6b0003986 */ /* 0x0003e8000c101904 */
[----:B-1----:R-:W3:Y:S01]  /*e7610*/  LDL.LU R246, [R1+0x1a3c] ;  /* 0x001a3c0001f67983 */ /* 0x002ee20000300800 */
[----:B------:R-:W-:-:S03]  /*e7620*/  IMAD.WIDE R2, R181, 0x4, R6 ;  /* 0x00000004b5027825 */ /* 0x000fc600078e0206 */
[----:B------:R-:W3:Y:S04]  /*e7630*/  LDL.LU R187, [R1+0x130c] ;  /* 0x00130c0001bb7983 */ /* 0x000ee80000300800 */
[----:B----4-:R1:W-:Y:S04]  /*e7640*/  @P5 STG.E [R178.64], R245 ;  /* 0x000000f5b2005986 */ /* 0x0103e8000c101904 */
[----:B-1----:R-:W4:Y:S04]  /*e7650*/  LDL.LU R245, [R1+0xc9c] ;  /* 0x000c9c0001f57983 */ /* 0x002f280000300800 */
        /* <DEDUP_REMOVED lines=18> */
[----:B---3--:R1:W-:Y:S03]  /*e7780*/  @P2 STG.E [R180.64], R243 ;  /* 0x000000f3b4002986 */ /* 0x0083e6000c101904 */
        /* <DEDUP_REMOVED lines=11> */
[----:B---3--:R-:W-:Y:S01]  /*e7840*/  IADD3 R2, R252, 0x157, RZ ;  /* 0x00000157fc027810 */ /* 0x008fe20007ffe0ff */
[----:B------:R-:W3:Y:S01]  /*e7850*/  LDL.LU R243, [R1+0x1abc] ;  /* 0x001abc0001f37983 */ /* 0x000ee20000300800 */
[----:B-1----:R-:W-:Y:S01]  /*e7860*/  IMAD.WIDE R178, R182, 0x4, R174 ;  /* 0x00000004b6b27825 */ /* 0x002fe200078e02ae */
[----:B------:R-:W-:Y:S02]  /*e7870*/  ISETP.LT.AND P6, PT, R186, c[0x0][0x178], !P6 ;  /* 0x00005e00ba007a0c */ /* 0x000fe400077c1270 */
[----:B------:R-:W3:Y:S01]  /*e7880*/  LDL.LU R247, [R1+0x44a4] ;  /* 0x0044a40001f77983 */ /* 0x000ee20000300800 */
[----:B------:R-:W-:Y:S01]  /*e7890*/  ISETP.GE.AND P1, PT, R2, c[0x0][0x17c], PT ;  /* 0x00005f0002007a0c */ /* 0x000fe20003f26270 */
[----:B------:R-:W-:-:S02]  /*e78a0*/  IMAD.WIDE R2, R182, 0x4, R172 ;  /* 0x00000004b6027825 */ /* 0x000fc400078e02ac */
[----:B------:R1:W-:Y:S02]  /*e78b0*/  @P2 STG.E [R178.64], R246 ;  /* 0x000000f6b2002986 */ /* 0x0003e4000c101904 */
[C---:B------:R-:W-:Y:S02]  /*e78c0*/  IMAD.WIDE R176, R182.reuse, 0x4, R6 ;  /* 0x00000004b6b07825 */ /* 0x040fe400078e0206 */
[----:B------:R-:W-:Y:S04]  /*e78d0*/  @P4 STG.E [R2.64], R187 ;  /* 0x000000bb02004986 */ /* 0x000fe8000c101904 */
[----:B-1----:R-:W3:Y:S01]  /*e78e0*/  LDL.LU R246, [R1+0x16fc] ;  /* 0x0016fc0001f67983 */ /* 0x002ee20000300800 */
[----:B------:R-:W-:-:S03]  /*e78f0*/  IMAD.WIDE R178, R182, 0x4, R4 ;  /* 0x00000004b6b27825 */ /* 0x000fc600078e0204 */
[----:B----4-:R1:W-:Y:S04]  /*e7900*/  @P3 STG.E [R176.64], R245 ;  /* 0x000000f5b0003986 */ /* 0x0103e8000c101904 */
        /* <DEDUP_REMOVED lines=17> */
[C---:B------:R-:W-:Y:S01]  /*e7a20*/  IMAD.WIDE R178, R180.reuse, 0x4, R4 ;  /* 0x00000004b4b27825 */ /* 0x040fe200078e0204 */
[----:B------:R-:W-:Y:S02]  /*e7a30*/  ISETP.LT.AND P0, PT, R151, c[0x0][0x178], !P1 ;  /* 0x00005e0097007a0c */ /* 0x000fe40004f01270 */
[C---:B------:R-:W-:Y:S01]  /*e7a40*/  IADD3 R181, R180.reuse, c[0x0][0x198], RZ ;  /* 0x00006600b4b57a10 */ /* 0x040fe20007ffe0ff */
[----:B-1----:R-:W-:Y:S01]  /*e7a50*/  IMAD.WIDE R2, R180, 0x4, R6 ;  /* 0x00000004b4027825 */ /* 0x002fe200078e0206 */
[----:B------:R1:W-:Y:S04]  /*e7a60*/  @P3 STG.E [R176.64], R251 ;  /* 0x000000fbb0003986 */ /* 0x0003e8000c101904 */
[----:B------:R3:W-:Y:S04]  /*e7a70*/  @P4 STG.E [R2.64], R250 ;  /* 0x000000fa02004986 */ /* 0x0007e8000c101904 */
[----:B------:R-:W-:Y:S01]  /*e7a80*/  @P5 STG.E [R178.64], R248 ;  /* 0x000000f8b2005986 */ /* 0x000fe2000c101904 */
[----:B------:R-:W-:Y:S01]  /*e7a90*/  ISETP.LT.AND P5, PT, R111, c[0x0][0x178], !P1 ;  /* 0x00005e006f007a0c */ /* 0x000fe20004fa1270 */
[----:B-1----:R-:W-:-:S04]  /*e7aa0*/  IMAD.WIDE R176, R181, 0x4, R174 ;  /* 0x00000004b5b07825 */ /* 0x002fc800078e02ae */
[----:B---3--:R-:W-:Y:S01]  /*e7ab0*/  IMAD.WIDE R2, R181, 0x4, R172 ;  /* 0x00000004b5027825 */ /* 0x008fe200078e02ac */
[----:B------:R1:W-:Y:S01]  /*e7ac0*/  @P6 STG.E [R176.64], R243 ;  /* 0x000000f3b0006986 */ /* 0x0003e2000c101904 */
[----:B------:R-:W-:-:S03]  /*e7ad0*/  ISETP.LT.AND P1, PT, R186, c[0x0][0x178], !P1 ;  /* 0x00005e00ba007a0c */ /* 0x000fc60004f21270 */
[----:B-1----:R-:W3:Y:S04]  /*e7ae0*/  LDL.LU R243, [R1+0xac8] ;  /* 0x000ac80001f37983 */ /* 0x002ee80000300800 */
[----:B------:R1:W-:Y:S01]  /*e7af0*/  @P0 STG.E [R2.64], R246 ;  /* 0x000000f602000986 */ /* 0x0003e2000c101904 */
[----:B------:R-:W-:-:S03]  /*e7b00*/  IMAD.WIDE R176, R181, 0x4, R4 ;  /* 0x00000004b5b07825 */ /* 0x000fc600078e0204 */
        /* <DEDUP_REMOVED lines=16> */
[----:B------:R-:W-:-:S02]  /*e7c10*/  ISETP.LT.AND P2, PT, R186, c[0x0][0x178], !P2 ;  /* 0x00005e00ba007a0c */ /* 0x000fc40005741270 */
[----:B------:R-:W-:Y:S01]  /*e7c20*/  ISETP.GE.AND P0, PT, R178, c[0x0][0x17c], PT ;  /* 0x00005f00b2007a0c */ /* 0x000fe20003f06270 */
        /* <DEDUP_REMOVED lines=11> */
[----:B------:R-:W-:Y:S01]  /*e7ce0*/  IMAD.WIDE R176, R180, 0x4, R174 ;  /* 0x00000004b4b07825 */ /* 0x000fe200078e02ae */
[----:B------:R-:W-:Y:S02]  /*e7cf0*/  ISETP.LT.AND P5, PT, R186, c[0x0][0x178], !P5 ;  /* 0x00005e00ba007a0c */ /* 0x000fe40006fa1270 */
[----:B---3--:R-:W-:Y:S01]  /*e7d00*/  IADD3 R178, R252, 0x15a, RZ ;  /* 0x0000015afcb27810 */ /* 0x008fe20007ffe0ff */
[----:B------:R1:W-:Y:S04]  /*e7d10*/  @P2 STG.E [R2.64], R243 ;  /* 0x000000f302002986 */ /* 0x0003e8000c101904 */
[----:B------:R-:W3:Y:S01]  /*e7d20*/  LDL.LU R187, [R1+0x1708] ;  /* 0x0017080001bb7983 */ /* 0x000ee20000300800 */
[----:B------:R-:W-:-:S02]  /*e7d30*/  ISETP.GE.AND P4, PT, R178, c[0x0][0x17c], PT ;  /* 0x00005f00b2007a0c */ /* 0x000fc40003f86270 */
[----:B------:R-:W-:Y:S01]  /*e7d40*/  IADD3 R178, R252, 0x15b, RZ ;  /* 0x0000015bfcb27810 */ /* 0x000fe20007ffe0ff */
[----:B-1----:R-:W3:Y:S01]  /*e7d50*/  LDL.LU R243, [R1+0x1038] ;  /* 0x0010380001f37983 */ /* 0x002ee20000300800 */
[----:B------:R-:W-:-:S03]  /*e7d60*/  IMAD.WIDE R2, R180, 0x4, R172 ;  /* 0x00000004b4027825 */ /* 0x000fc600078e02ac */
[----:B------:R1:W-:Y:S01]  /*e7d70*/  @P1 STG.E [R176.64], R246 ;  /* 0x000000f6b0001986 */ /* 0x0003e2000c101904 */
[----:B------:R-:W-:Y:S01]  /*e7d80*/  ISETP.GE.AND P2, PT, R178, c[0x0][0x17c], PT ;  /* 0x00005f00b2007a0c */ /* 0x000fe20003f46270 */
[C---:B------:R-:W-:Y:S02]  /*e7d90*/  IMAD.WIDE R178, R180.reuse, 0x4, R4 ;  /* 0x00000004b4b27825 */ /* 0x040fe400078e0204 */
[----:B------:R-:W-:Y:S04]  /*e7da0*/  @P3 STG.E [R2.64], R248 ;  /* 0x000000f802003986 */ /* 0x000fe8000c101904 */
[----:B-1----:R-:W3:Y:S01]  /*e7db0*/  LDL.LU R246, [R1+0x1b8c] ;  /* 0x001b8c0001f67983 */ /* 0x002ee20000300800 */
[----:B------:R-:W-:-:S05]  /*e7dc0*/  IMAD.WIDE R176, R180, 0x4, R6 ;  /* 0x00000004b4b07825 */ /* 0x000fca00078e0206 */
        /* <DEDUP_REMOVED lines=19> */
[----:B------:R-:W-:-:S04]  /*e7f00*/  IMAD.WIDE R178, R181, 0x4, R4 ;  /* 0x00000004b5b27825 */ /* 0x000fc800078e0204 */
[----:B-1----:R-:W-:Y:S01]  /*e7f10*/  IMAD.WIDE R2, R181, 0x4, R6 ;  /* 0x00000004b5027825 */ /* 0x002fe200078e0206 */
[----:B------:R1:W-:Y:S01]  /*e7f20*/  @P3 STG.E [R176.64], R185 ;  /* 0x000000b9b0003986 */ /* 0x0003e2000c101904 */
[----:B------:R-:W-:-:S03]  /*e7f30*/  ISETP.LT.AND P3, PT, R151, c[0x0][0x178], !P2 ;  /* 0x00005e0097007a0c */ /* 0x000fc60005761270 */
[----:B---3--:R3:W-:Y:S01]  /*e7f40*/  @P6 STG.E [R2.64], R187 ;  /* 0x000000bb02006986 */ /* 0x0087e2000c101904 */
[----:B-1----:R-:W-:-:S03]  /*e7f50*/  IMAD.WIDE R176, R180, 0x4, R174 ;  /* 0x00000004b4b07825 */ /* 0x002fc600078e02ae */
[----:B------:R-:W2:Y:S04]  /*e7f60*/  LDL.LU R185, [R1+0x1ae8] ;  /* 0x001ae80001b97983 */ /* 0x000ea80000300800 */
[----:B------:R1:W-:Y:S01]  /*e7f70*/  @P4 STG.E [R178.64], R243 ;  /* 0x000000f3b2004986 */ /* 0x0003e2000c101904 */
[----:B------:R-:W-:Y:S02]  /*e7f80*/  ISETP.LT.AND P4, PT, R111, c[0x0][0x178], !P2 ;  /* 0x00005e006f007a0c */ /* 0x000fe40005781270 */
[----:B------:R-:W-:Y:S01]  /*e7f90*/  ISETP.LT.AND P2, PT, R186, c[0x0][0x178], !P2 ;  /* 0x00005e00ba007a0c */ /* 0x000fe20005741270 */
[----:B---3--:R-:W3:Y:S01]  /*e7fa0*/  LDL.LU R187, [R1+0x1048] ;  /* 0x0010480001bb7983 */ /* 0x008ee20000300800 */
[----:B------:R-:W-:-:S03]  /*e7fb0*/  IMAD.WIDE R2, R180, 0x4, R6 ;  /* 0x00000004b4027825 */ /* 0x000fc600078e0206 */
[----:B-1----:R-:W3:Y:S04]  /*e7fc0*/  LDL.LU R243, [R1+0x1bac] ;  /* 0x001bac0001f37983 */ /* 0x002ee80000300800 */
[----:B------:R1:W-:Y:S01]  /*e7fd0*/  @P5 STG.E [R176.64], R246 ;  /* 0x000000f6b0005986 */ /* 0x0003e2000c101904 */
[----:B------:R-:W-:-:S04]  /*e7fe0*/  IMAD.WIDE R178, R180, 0x4, R4 ;  /* 0x00000004b4b27825 */ /* 0x000fc800078e0204 */
[----:B-1----:R-:W-:Y:S01]  /*e7ff0*/  IMAD.WIDE R176, R180, 0x4, R172 ;  /* 0x00000004b4b07825 */ /* 0x002fe200078e02ac */
[----:B------:R-:W3:Y:S04]  /*e8000*/  LDL.LU R246, [R1+0x1b7c] ;  /* 0x001b7c0001f67983 */ /* 0x000ee80000300800 */
[----:B----4-:R1:W-:Y:S04]  /*e8010*/  @P3 STG.E [R176.64], R245 ;  /* 0x000000f5b0003986 */ /* 0x0103e8000c101904 */
[----:B------:R-:W-:Y:S04]  /*e8020*/  @P4 STG.E [R2.64], R250 ;  /* 0x000000fa02004986 */ /* 0x000fe8000c101904 */
[----:B-1----:R-:W4:Y:S04]  /*e8030*/  LDL.LU R245, [R1+0x1aec] ;  /* 0x001aec0001f57983 */ /* 0x002f280000300800 */
[----:B--2---:R1:W-:Y:S04]  /*e8040*/  @P2 STG.E [R178.64], R244 ;  /* 0x000000f4b2002986 */ /* 0x0043e8000c101904 */
[----:B-1----:R-:W2:Y:S01]  /*e8050*/  LDL.LU R244, [R1+0x104c] ;  /* 0x00104c0001f47983 */ /* 0x002ea20000300800 */
[----:B------:R-:W-:-:S02]  /*e8060*/  ISETP.LT.AND P5, PT, R150, c[0x0][0x178], !P1 ;  /* 0x00005e0096007a0c */ /* 0x000fc40004fa1270 */
[----:B------:R-:W-:Y:S01]  /*e8070*/  ISETP.LT.AND P6, PT, R151, c[0x0][0x178], !P1 ;  /* 0x00005e0097007a0c */ /* 0x000fe20004fc1270 */
[----:B------:R-:W2:Y:S01]  /*e8080*/  LDL.LU R251, [R1+0x1bbc] ;  /* 0x001bbc0001fb7983 */ /* 0x000ea20000300800 */
[----:B------:R-:W-:Y:S02]  /*e8090*/  IADD3 R181, R180, c[0x0][0x198], RZ ;  /* 0x00006600b4b57a10 */ /* 0x000fe40007ffe0ff */
[----:B------:R-:W-:-:S03]  /*e80a0*/  IADD3 R182, R252, 0x15d, RZ ;  /* 0x0000015dfcb67810 */ /* 0x000fc60007ffe0ff */
[----:B------:R-:W-:Y:S01]  /*e80b0*/  IMAD.WIDE R176, R181, 0x4, R174 ;  /* 0x00000004b5b07825 */ /* 0x000fe200078e02ae */
[----:B------:R-:W-:Y:S02]  /*e80c0*/  ISETP.GE.AND P3, PT, R182, c[0x0][0x17c], PT ;  /* 0x00005f00b6007a0c */ /* 0x000fe40003f66270 */
[----:B------:R-:W-:Y:S01]  /*e80d0*/  ISETP.LT.AND P2, PT, R111, c[0x0][0x178], !P1 ;  /* 0x00005e006f007a0c */ /* 0x000fe20004f41270 */
[----:B------:R-:W-:Y:S01]  /*e80e0*/  IMAD.WIDE R2, R181, 0x4, R172 ;  /* 0x00000004b5027825 */ /* 0x000fe200078e02ac */
[----:B------:R1:W-:Y:S01]  /*e80f0*/  @P5 STG.E [R176.64], R249 ;  /* 0x000000f9b0005986 */ /* 0x0003e2000c101904 */
[----:B------:R-:W-:Y:S02]  /*e8100*/  ISETP.LT.AND P1, PT, R186, c[0x0][0x178], !P1 ;  /* 0x00005e00ba007a0c */ /* 0x000fe40004f21270 */
[----:B------:R-:W-:Y:S01]  /*e8110*/  ISETP.LT.AND P5, PT, R150, c[0x0][0x178], !P3 ;  /* 0x00005e0096007a0c */ /* 0x000fe20005fa1270 */
[----:B------:R1:W-:Y:S01]  /*e8120*/  @P6 STG.E [R2.64], R248 ;  /* 0x000000f802006986 */ /* 0x0003e2000c101904 */
[----:B------:R-:W-:-:S02]  /*e8130*/  ISETP.LT.AND P4, PT, R151, c[0x0][0x178], !P3 ;  /* 0x00005e0097007a0c */ /* 0x000fc40005f81270 */
[----:B------:R-:W-:Y:S02]  /*e8140*/  ISETP.LT.AND P6, PT, R111, c[0x0][0x178], !P3 ;  /* 0x00005e006f007a0c */ /* 0x000fe40005fc1270 */
[C---:B------:R-:W-:Y:S02]  /*e8150*/  IADD3 R182, R181.reuse, c[0x0][0x198], RZ ;  /* 0x00006600b5b67a10 */ /* 0x040fe40007ffe0ff */
[----:B------:R-:W-:Y:S01]  /*e8160*/  ISETP.LT.AND P3, PT, R186, c[0x0][0x178], !P3 ;  /* 0x00005e00ba007a0c */ /* 0x000fe20005f61270 */
[C---:B-1----:R-:W-:Y:S01]  /*e8170*/  IMAD.WIDE R176, R181.reuse, 0x4, R4 ;  /* 0x00000004b5b07825 */ /* 0x042fe200078e0204 */
[----:B------:R-:W-:Y:S01]  /*e8180*/  IADD3 R183, R252, 0x15e, RZ ;  /* 0x0000015efcb77810 */ /* 0x000fe20007ffe0ff */
[----:B------:R-:W2:Y:S02]  /*e8190*/  LDL.LU R249, [R1+0x1b9c] ;  /* 0x001b9c0001f97983 */ /* 0x000ea40000300800 */
[----:B------:R-:W-:-:S04]  /*e81a0*/  IMAD.WIDE R2, R181, 0x4, R6 ;  /* 0x00000004b5027825 */ /* 0x000fc800078e0206 */
[C---:B------:R-:W-:Y:S01]  /*e81b0*/  IMAD.WIDE R178, R182.reuse, 0x4, R174 ;  /* 0x00000004b6b27825 */ /* 0x040fe200078e02ae */
[----:B------:R1:W-:Y:S03]  /*e81c0*/  @P2 STG.E [R2.64], R185 ;  /* 0x000000b902002986 */ /* 0x0003e6000c101904 */
[----:B------:R-:W-:Y:S01]  /*e81d0*/  IMAD.WIDE R180, R182, 0x4, R172 ;  /* 0x00000004b6b47825 */ /* 0x000fe200078e02ac */
[----:B---3--:R-:W-:Y:S01]  /*e81e0*/  @P1 STG.E [R176.64], R187 ;  /* 0x000000bbb0001986 */ /* 0x008fe2000c101904 */
[----:B------:R-:W-:-:S03]  /*e81f0*/  IADD3 R184, R252, 0x15f, RZ ;  /* 0x0000015ffcb87810 */ /* 0x000fc60007ffe0ff */
[----:B------:R3:W-:Y:S01]  /*e8200*/  @P5 STG.E [R178.64], R243 ;  /* 0x000000f3b2005986 */ /* 0x0007e2000c101904 */
[C---:B-1----:R-:W-:Y:S01]  /*e8210*/  IMAD.WIDE R2, R182.reuse, 0x4, R6 ;  /* 0x00000004b6027825 */ /* 0x042fe200078e0206 */
[----:B------:R-:W-:Y:S02]  /*e8220*/  ISETP.GE.AND P2, PT, R183, c[0x0][0x17c], PT ;  /* 0x00005f00b7007a0c */ /* 0x000fe40003f46270 */
[----:B------:R-:W-:Y:S01]  /*e8230*/  IADD3 R183, R182, c[0x0][0x198], RZ ;  /* 0x00006600b6b77a10 */ /* 0x000fe20007ffe0ff */
[----:B---3--:R-:W3:Y:S04]  /*e8240*/  LDL.LU R243, [R1+0x1b6c] ;  /* 0x001b6c0001f37983 */ /* 0x008ee80000300800 */
[----:B------:R1:W-:Y:S04]  /*e8250*/  @P4 STG.E [R180.64], R246 ;  /* 0x000000f6b4004986 */ /* 0x0003e8000c101904 */
[----:B-1----:R-:W3:Y:S04]  /*e8260*/  LDL.LU R246, [R1+0x1a4c] ;  /* 0x001a4c0001f67983 */ /* 0x002ee80000300800 */
[----:B----4-:R1:W-:Y:S01]  /*e8270*/  @P6 STG.E [R2.64], R245 ;  /* 0x000000f502006986 */ /* 0x0103e2000c101904 */
[----:B------:R-:W-:Y:S01]  /*e8280*/  ISETP.GE.AND P6, PT, R184, c[0x0][0x17c], PT ;  /* 0x00005f00b8007a0c */ /* 0x000fe20003fc6270 */
[----:B-1----:R-:W-:-:S02]  /*e8290*/  IMAD.WIDE R2, R182, 0x4, R4 ;  /* 0x00000004b6027825 */ /* 0x002fc400078e0204 */
[----:B------:R-:W4:Y:S04]  /*e82a0*/  LDL.LU R182, [R1+0x1a48] ;  /* 0x001a480001b67983 */ /* 0x000f280000300800 */
[----:B------:R-:W3:Y:S04]  /*e82b0*/  LDL.LU R184, [R1+0x1b68] ;  /* 0x001b680001b87983 */ /* 0x000ee80000300800 */
[----:B--2---:R1:W-:Y:S04]  /*e82c0*/  @P3 STG.E [R2.64], R244 ;  /* 0x000000f402003986 */ /* 0x0043e8000c101904 */
[----:B-1----:R-:W2:Y:S04]  /*e82d0*/  LDL.LU R2, [R1+0x1bb8] ;  /* 0x001bb80001027983 */ /* 0x002ea80000300800 */
[----:B------:R-:W3:Y:S01]  /*e82e0*/  LDL.LU R3, [R1+0x1b98] ;  /* 0x001b980001037983 */ /* 0x000ee20000300800 */
[----:B------:R-:W-:-:S02]  /*e82f0*/  ISETP.LT.AND P5, PT, R150, c[0x0][0x178], !P2 ;  /* 0x00005e0096007a0c */ /* 0x000fc400057a1270 */
[----:B------:R-:W-:Y:S01]  /*e8300*/  ISETP.LT.AND P4, PT, R151, c[0x0][0x178], !P2 ;  /* 0x00005e0097007a0c */ /* 0x000fe20005781270 */
[----:B------:R-:W4:Y:S01]  /*e8310*/  LDL.LU R250, [R1+0x1bc0] ;  /* 0x001bc00001fa7983 */ /* 0x000f220000300800 */
[----:B------:R-:W-:Y:S01]  /*e8320*/  ISETP.LT.AND P1, PT, R111, c[0x0][0x178], !P2 ;  /* 0x00005e006f007a0c */ /* 0x000fe20005721270 */
[C---:B------:R-:W-:Y:S01]  /*e8330*/  IMAD.WIDE R176, R183.reuse, 0x4, R174 ;  /* 0x00000004b7b07825 */ /* 0x040fe200078e02ae */
[----:B------:R-:W-:Y:S01]  /*e8340*/  ISETP.LT.AND P2, PT, R186, c[0x0][0x178], !P2 ;  /* 0x00005e00ba007a0c */ /* 0x000fe20005741270 */
[----:B------:R-:W4:Y:S02]  /*e8350*/  LDL.LU R248, [R1+0xc70] ;  /* 0x000c700001f87983 */ /* 0x000f240000300800 */
[----:B------:R-:W-:-:S04]  /*e8360*/  IMAD.WIDE R178, R183, 0x4, R172 ;  /* 0x00000004b7b27825 */ /* 0x000fc800078e02ac */
[----:B------:R-:W-:Y:S01]  /*e8370*/  IMAD.WIDE R180, R183, 0x4, R6 ;  /* 0x00000004b7b47825 */ /* 0x000fe200078e0206 */
[----:B------:R-:W4:Y:S01]  /*e8380*/  LDL.LU R185, [R1+0x830] ;  /* 0x0008300001b97983 */ /* 0x000f220000300800 */
[----:B------:R-:W-:-:S03]  /*e8390*/  ISETP.LT.AND P3, PT, R150, c[0x0][0x178], !P6 ;  /* 0x00005e0096007a0c */ /* 0x000fc60007761270 */
[----:B------:R-:W4:Y:S04]  /*e83a0*/  LDL.LU R187, [R1+0x530] ;  /* 0x0005300001bb7983 */ /* 0x000f280000300800 */
[----:B------:R-:W4:Y:S04]  /*e83b0*/  LDL.LU R245, [R1+0x1bc4] ;  /* 0x001bc40001f57983 */ /* 0x000f280000300800 */
[----:B------:R-:W4:Y:S04]  /*e83c0*/  LDL.LU R244, [R1+0xc74] ;  /* 0x000c740001f47983 */ /* 0x000f280000300800 */
[----:B--2---:R1:W-:Y:S01]  /*e83d0*/  @P5 STG.E [R176.64], R2 ;  /* 0x00000002b0005986 */ /* 0x0043e2000c101904 */
[----:B------:R-:W-:-:S03]  /*e83e0*/  ISETP.LT.AND P5, PT, R111, c[0x0][0x178], !P6 ;  /* 0x00005e006f007a0c */ /* 0x000fc600077a1270 */
[----:B---3--:R2:W-:Y:S04]  /*e83f0*/  @P4 STG.E [R178.64], R3 ;  /* 0x00000003b2004986 */ /* 0x0085e8000c101904 */
[----:B------:R3:W-:Y:S01]  /*e8400*/  @P1 STG.E [R180.64], R184 ;  /* 0x000000b8b4001986 */ /* 0x0007e2000c101904 */
[----:B------:R-:W-:Y:S02]  /*e8410*/  ISETP.LT.AND P1, PT, R151, c[0x0][0x178], !P6 ;  /* 0x00005e0097007a0c */ /* 0x000fe40007721270 */
[C---:B-1----:R-:W-:Y:S01]  /*e8420*/  IADD3 R176, R183.reuse, c[0x0][0x198], RZ ;  /* 0x00006600b7b07a10 */ /* 0x042fe20007ffe0ff */
[----:B--2---:R-:W-:-:S05]  /*e8430*/  IMAD.WIDE R2, R183, 0x4, R4 ;  /* 0x00000004b7027825 */ /* 0x004fca00078e0204 */
[----:B----4-:R1:W-:Y:S01]  /*e8440*/  @P2 STG.E [R2.64], R182 ;  /* 0x000000b602002986 */ /* 0x0103e2000c101904 */
[----:B---3--:R-:W-:-:S04]  /*e8450*/  IMAD.WIDE R180, R176, 0x4, R172 ;  /* 0x00000004b0b47825 */ /* 0x008fc800078e02ac */
[----:B------:R-:W-:-:S04]  /*e8460*/  IMAD.WIDE R178, R176, 0x4, R6 ;  /* 0x00000004b0b27825 */ /* 0x000fc800078e0206 */
[----:B-1----:R-:W-:-:S05]  /*e8470*/  IMAD.WIDE R182, R176, 0x4, R174 ;  /* 0x00000004b0b67825 */ /* 0x002fca00078e02ae */
[----:B------:R-:W-:Y:S04]  /*e8480*/  @P3 STG.E [R182.64], R251 ;  /* 0x000000fbb6003986 */ /* 0x000fe8000c101904 */
[----:B------:R-:W-:Y:S04]  /*e8490*/  @P1 STG.E [R180.64], R249 ;  /* 0x000000f9b4001986 */ /* 0x000fe8000c101904 */
[----:B------:R1:W-:Y:S04]  /*e84a0*/  @P5 STG.E [R178.64], R243 ;  /* 0x000000f3b2005986 */ /* 0x0003e8000c101904 */
[----:B-1----:R-:W2:Y:S01]  /*e84b0*/  LDL.LU R243, [R1+0x834] ;  /* 0x0008340001f37983 */ /* 0x002ea20000300800 */
[----:B------:R-:W-:-:S02]  /*e84c0*/  ISETP.LT.AND P6, PT, R186, c[0x0][0x178], !P6 ;  /* 0x00005e00ba007a0c */ /* 0x000fc400077c1270 */
[----:B------:R-:W-:Y:S02]  /*e84d0*/  ISETP.LT.AND P2, PT, R150, c[0x0][0x178], !P0 ;  /* 0x00005e0096007a0c */ /* 0x000fe40004741270 */
[----:B------:R-:W-:Y:S02]  /*e84e0*/  IADD3 R177, R252, 0x161, RZ ;  /* 0x00000161fcb17810 */ /* 0x000fe40007ffe0ff */
[C---:B------:R-:W-:Y:S02]  /*e84f0*/  IADD3 R2, R176.reuse, c[0x0][0x198], RZ ;  /* 0x00006600b0027a10 */ /* 0x040fe40007ffe0ff */
[----:B------:R-:W-:Y:S01]  /*e8500*/  ISETP.GE.AND P4, PT, R177, c[0x0][0x17c], PT ;  /* 0x00005f00b1007a0c */ /* 0x000fe20003f86270 */
[----:B------:R-:W-:-:S04]  /*e8510*/  IMAD.WIDE R176, R176, 0x4, R4 ;  /* 0x00000004b0b07825 */ /* 0x000fc800078e0204 */
[----:B------:R-:W-:Y:S01]  /*e8520*/  IMAD.WIDE R182, R2, 0x4, R174 ;  /* 0x0000000402b67825 */ /* 0x000fe200078e02ae */
[----:B------:R1:W-:Y:S01]  /*e8530*/  @P6 STG.E [R176.64], R246 ;  /* 0x000000f6b0006986 */ /* 0x0003e2000c101904 */
[----:B------:R-:W-:-:S03]  /*e8540*/  ISETP.LT.AND P3, PT, R151, c[0x0][0x178], !P0 ;  /* 0x00005e0097007a0c */ /* 0x000fc60004761270 */
[----:B------:R3:W-:Y:S01]  /*e8550*/  @P2 STG.E [R182.64], R250 ;  /* 0x000000fab6002986 */ /* 0x0007e2000c101904 */
[----:B------:R-:W-:Y:S02]  /*e8560*/  ISETP.LT.AND P2, PT, R111, c[0x0][0x178], !P0 ;  /* 0x00005e006f007a0c */ /* 0x000fe40004741270 */
[----:B------:R-:W-:Y:S02]  /*e8570*/  ISETP.LT.AND P0, PT, R186, c[0x0][0x178], !P0 ;  /* 0x00005e00ba007a0c */ /* 0x000fe40004701270 */
[----:B------:R-:W-:Y:S02]  /*e8580*/  ISETP.LT.AND P6, PT, R150, c[0x0][0x178], !P4 ;  /* 0x00005e0096007a0c */ /* 0x000fe400067c1270 */
[----:B------:R-:W-:Y:S01]  /*e8590*/  IADD3 R3, R252, 0x162, RZ ;  /* 0x00000162fc037810 */ /* 0x000fe20007ffe0ff */
[C---:B------:R-:W-:Y:S01]  /*e85a0*/  IMAD.WIDE R178, R2.reuse, 0x4, R172 ;  /* 0x0000000402b27825 */ /* 0x040fe200078e02ac */
[----:B-1----:R-:W4:Y:S01]  /*e85b0*/  LDL.LU R246, [R1+0x534] ;  /* 0x0005340001f67983 */ /* 0x002f220000300800 */
[----:B---3--:R-:W-:-:S02]  /*e85c0*/  IADD3 R182, R2, c[0x0][0x198], RZ ;  /* 0x0000660002b67a10 */ /* 0x008fc40007ffe0ff */
[C---:B------:R-:W-:Y:S01]  /*e85d0*/  IMAD.WIDE R176, R2.reuse, 0x4, R6 ;  /* 0x0000000402b07825 */ /* 0x040fe200078e0206 */
[----:B------:R-:W-:Y:S01]  /*e85e0*/  ISETP.GE.AND P1, PT, R3, c[0x0][0x17c], PT ;  /* 0x00005f0003007a0c */ /* 0x000fe20003f26270 */
[----:B------:R1:W-:Y:S02]  /*e85f0*/  @P3 STG.E [R178.64], R248 ;  /* 0x000000f8b2003986 */ /* 0x0003e4000c101904 */
[----:B------:R-:W-:Y:S01]  /*e8600*/  IMAD.WIDE R2, R2, 0x4, R4 ;  /* 0x0000000402027825 */ /* 0x000fe200078e0204 */
[----:B------:R-:W-:Y:S01]  /*e8610*/  ISETP.LT.AND P5, PT, R151, c[0x0][0x178], !P4 ;  /* 0x00005e0097007a0c */ /* 0x000fe200067a1270 */
[----:B------:R-:W3:Y:S02]  /*e8620*/  LDL.LU R249, [R1+0x1bd0] ;  /* 0x001bd00001f97983 */ /* 0x000ee40000300800 */
[----:B------:R-:W-:Y:S02]  /*e8630*/  IMAD.WIDE R180, R182, 0x4, R174 ;  /* 0x00000004b6b47825 */ /* 0x000fe400078e02ae */
[----:B------:R1:W-:Y:S04]  /*e8640*/  @P2 STG.E [R176.64], R185 ;  /* 0x000000b9b0002986 */ /* 0x0003e8000c101904 */
[----:B------:R1:W-:Y:S04]  /*e8650*/  @P0 STG.E [R2.64], R187 ;  /* 0x000000bb02000986 */ /* 0x0003e8000c101904 */
[----:B------:R1:W-:Y:S01]  /*e8660*/  @P6 STG.E [R180.64], R245 ;  /* 0x000000f5b4006986 */ /* 0x0003e2000c101904 */
[----:B------:R-:W-:-:S03]  /*e8670*/  ISETP.LT.AND P6, PT, R111, c[0x0][0x178], !P4 ;  /* 0x00005e006f007a0c */ /* 0x000fc600067c1270 */
[----:B-1----:R-:W3:Y:S04]  /*e8680*/  LDL.LU R248, [R1+0xe50] ;  /* 0x000e500001f87983 */ /* 0x002ee80000300800 */
[----:B------:R-:W3:Y:S01]  /*e8690*/  LDL.LU R185, [R1+0xaa0] ;  /* 0x000aa00001b97983 */ /* 0x000ee20000300800 */
[----:B------:R-:W-:-:S03]  /*e86a0*/  IMAD.WIDE R178, R182, 0x4, R172 ;  /* 0x00000004b6b27825 */ /* 0x000fc600078e02ac */
[----:B------:R-:W3:Y:S01]  /*e86b0*/  LDL.LU R187, [R1+0x540] ;  /* 0x0005400001bb7983 */ /* 0x000ee20000300800 */
[----:B------:R-:W-:-:S03]  /*e86c0*/  IMAD.WIDE R2, R182, 0x4, R6 ;  /* 0x00000004b6027825 */ /* 0x000fc600078e0206 */
[----:B------:R-:W3:Y:S04]  /*e86d0*/  LDL.LU R245, [R1+0x1bd4] ;  /* 0x001bd40001f57983 */ /* 0x000ee80000300800 */
[----:B------:R1:W-:Y:S04]  /*e86e0*/  @P5 STG.E [R178.64], R244 ;  /* 0x000000f4b2005986 */ /* 0x0003e8000c101904 */
[----:B-1----:R-:W3:Y:S04]  /*e86f0*/  LDL.LU R244, [R1+0xe54] ;  /* 0x000e540001f47983 */ /* 0x002ee80000300800 */
[----:B--2---:R1:W-:Y:S04]  /*e8700*/  @P6 STG.E [R2.64], R243 ;  /* 0x000000f302006986 */ /* 0x0043e8000c101904 */
[----:B-1----:R-:W2:Y:S01]  /*e8710*/  LDL.LU R243, [R1+0xaa4] ;  /* 0x000aa40001f37983 */ /* 0x002ea20000300800 */
[----:B------:R-:W-:-:S02]  /*e8720*/  ISETP.LT.AND P4, PT, R186, c[0x0][0x178], !P4 ;  /* 0x00005e00ba007a0c */ /* 0x000fc40006781270 */
[----:B------:R-:W-:Y:S02]  /*e8730*/  ISETP.LT.AND P5, PT, R150, c[0x0][0x178], !P1 ;  /* 0x00005e0096007a0c */ /* 0x000fe40004fa1270 */
[----:B------:R-:W-:Y:S01]  /*e8740*/  ISETP.LT.AND P3, PT, R151, c[0x0][0x178], !P1 ;  /* 0x00005e0097007a0c */ /* 0x000fe20004f61270 */
[----:B------:R-:W-:Y:S01]  /*e8750*/  IMAD.WIDE R176, R182, 0x4, R4 ;  /* 0x00000004b6b07825 */ /* 0x000fe200078e0204 */
[----:B------:R-:W-:Y:S02]  /*e8760*/  IADD3 R183, R252, 0x163, RZ ;  /* 0x00000163fcb77810 */ /* 0x000fe40007ffe0ff */
[----:B------:R-:W-:Y:S02]  /*e8770*/  ISETP.LT.AND P0, PT, R111, c[0x0][0x178], !P1 ;  /* 0x00005e006f007a0c */ /* 0x000fe40004f01270 */
[----:B------:R-:W-:Y:S02]  /*e8780*/  IADD3 R180, R182, c[0x0][0x198], RZ ;  /* 0x00006600b6b47a10 */ /* 0x000fe40007ffe0ff */
[----:B------:R-:W-:-:S02]  /*e8790*/  ISETP.GE.AND P6, PT, R183, c[0x0][0x17c], PT ;  /* 0x00005f00b7007a0c */ /* 0x000fc40003fc6270 */
[----:B------:R-:W-:Y:S01]  /*e87a0*/  IADD3 R181, R252, 0x165, RZ ;  /* 0x00000165fcb57810 */ /* 0x000fe20007ffe0ff */
[----:B------:R-:W-:Y:S01]  /*e87b0*/  IMAD.WIDE R178, R180, 0x4, R174 ;  /* 0x00000004b4b27825 */ /* 0x000fe200078e02ae */
[----:B----4-:R1:W-:Y:S01]  /*e87c0*/  @P4 STG.E [R176.64], R246 ;  /* 0x000000f6b0004986 */ /* 0x0103e2000c101904 */
[----:B------:R-:W-:Y:S02]  /*e87d0*/  ISETP.LT.AND P1, PT, R186, c[0x0][0x178], !P1 ;  /* 0x00005e00ba007a0c */ /* 0x000fe40004f21270 */
[----:B------:R-:W-:Y:S01]  /*e87e0*/  IMAD.WIDE R2, R180, 0x4, R6 ;  /* 0x00000004b4027825 */ /* 0x000fe200078e0206 */
[----:B------:R-:W-:Y:S02]  /*e87f0*/  ISETP.LT.AND P4, PT, R150, c[0x0][0x178], !P6 ;  /* 0x00005e0096007a0c */ /* 0x000fe40007781270 */
[----:B------:R-:W-:Y:S02]  /*e8800*/  ISETP.GE.AND P2, PT, R181, c[0x0][0x17c], PT ;  /* 0x00005f00b5007a0c */ /* 0x000fe40003f46270 */
[C---:B------:R-:W-:Y:S01]  /*e8810*/  IADD3 R181, R180.reuse, c[0x0][0x198], RZ ;  /* 0x00006600b4b57a10 */ /* 0x040fe20007ffe0ff */
[----:B-1----:R-:W4:Y:S01]  /*e8820*/  LDL.LU R246, [R1+0x544] ;  /* 0x0005440001f67983 */ /* 0x002f220000300800 */
[----:B------:R-:W-:-:S03]  /*e8830*/  IMAD.WIDE R176, R180, 0x4, R172 ;  /* 0x00000004b4b07825 */ /* 0x000fc600078e02ac */
[----:B---3--:R-:W-:Y:S01]  /*e8840*/  @P5 STG.E [R178.64], R249 ;  /* 0x000000f9b2005986 */ /* 0x008fe2000c101904 */
[----:B------:R-:W-:-:S03]  /*e8850*/  ISETP.LT.AND P5, PT, R151, c[0x0][0x178], !P6 ;  /* 0x00005e0097007a0c */ /* 0x000fc600077a1270 */
[----:B------:R-:W3:Y:S04]  /*e8860*/  LDL.LU R183, [R1+0x1be0] ;  /* 0x001be00001b77983 */ /* 0x000ee80000300800 */
[----:B------:R-:W3:Y:S04]  /*e8870*/  LDL.LU R184, [R1+0x13a0] ;  /* 0x0013a00001b87983 */ /* 0x000ee80000300800 */
[----:B------:R1:W-:Y:S04]  /*e8880*/  @P3 STG.E [R176.64], R248 ;  /* 0x000000f8b0003986 */ /* 0x0003e8000c101904 */
[----:B------:R1:W-:Y:S01]  /*e8890*/  @P0 STG.E [R2.64], R185 ;  /* 0x000000b902000986 */ /* 0x0003e2000c101904 */
[----:B------:R-:W-:-:S03]  /*e88a0*/  ISETP.LT.AND P0, PT, R111, c[0x0][0x178], !P6 ;  /* 0x00005e006f007a0c */ /* 0x000fc60007701270 */
[----:B------:R-:W3:Y:S01]  /*e88b0*/  LDL.LU R251, [R1+0xc80] ;  /* 0x000c800001fb7983 */ /* 0x000ee20000300800 */
[----:B-1----:R-:W-:-:S03]  /*e88c0*/  IMAD.WIDE R176, R181, 0x4, R174 ;  /* 0x00000004b5b07825 */ /* 0x002fc600078e02ae */
[----:B------:R-:W3:Y:S01]  /*e88d0*/  LDL.LU R250, [R1+0x840] ;  /* 0x0008400001fa7983 */ /* 0x000ee20000300800 */
[----:B------:R-:W-:-:S04]  /*e88e0*/  IMAD.WIDE R2, R180, 0x4, R4 ;  /* 0x00000004b4027825 */ /* 0x000fc800078e0204 */
[C---:B------:R-:W-:Y:S01]  /*e88f0*/  IMAD.WIDE R178, R181.reuse, 0x4, R172 ;  /* 0x00000004b5b27825 */ /* 0x040fe200078e02ac */
[----:B------:R1:W-:Y:S04]  /*e8900*/  @P1 STG.E [R2.64], R187 ;  /* 0x000000bb02001986 */ /* 0x0003e8000c101904 */
[----:B------:R1:W-:Y:S04]  /*e8910*/  @P4 STG.E [R176.64], R245 ;  /* 0x000000f5b0004986 */ /* 0x0003e8000c101904 */
[----:B------:R1:W-:Y:S02]  /*e8920*/  @P5 STG.E [R178.64], R244 ;  /* 0x000000f4b2005986 */ /* 0x0003e4000c101904 */
[----:B-1----:R-:W-:-:S02]  /*e8930*/  IMAD.WIDE R2, R181, 0x4, R6 ;  /* 0x00000004b5027825 */ /* 0x002fc400078e0206 */
[----:B------:R-:W3:Y:S04]  /*e8940*/  LDL.LU R245, [R1+0x1be4] ;  /* 0x001be40001f57983 */ /* 0x000ee80000300800 */
[----:B------:R-:W3:Y:S04]  /*e8950*/  LDL.LU R244, [R1+0x13a4] ;  /* 0x0013a40001f47983 */ /* 0x000ee80000300800 */
[----:B--2---:R1:W-:Y:S04]  /*e8960*/  @P0 STG.E [R2.64], R243 ;  /* 0x000000f302000986 */ /* 0x0043e8000c101904 */
[----:B-1----:R-:W2:Y:S01]  /*e8970*/  LDL.LU R243, [R1+0xc84] ;  /* 0x000c840001f37983 */ /* 0x002ea20000300800 */
[----:B------:R-:W-:-:S02]  /*e8980*/  IADD3 R182, R252, 0x164, RZ ;  /* 0x00000164fcb67810 */ /* 0x000fc40007ffe0ff */
[----:B------:R-:W-:Y:S02]  /*e8990*/  ISETP.LT.AND P6, PT, R186, c[0x0][0x178], !P6 ;  /* 0x00005e00ba007a0c */ /* 0x000fe400077c1270 */
[----:B------:R-:W-:Y:S01]  /*e89a0*/  ISETP.GE.AND P3, PT, R182, c[0x0][0x17c], PT ;  /* 0x00005f00b6007a0c */ /* 0x000fe20003f66270 */
[----:B------:R-:W-:-:S03]  /*e89b0*/  IMAD.WIDE R176, R181, 0x4, R4 ;  /* 0x00000004b5b07825 */ /* 0x000fc600078e0204 */
[----:B------:R-:W-:Y:S02]  /*e89c0*/  ISETP.LT.AND P5, PT, R150, c[0x0][0x178], !P3 ;  /* 0x00005e0096007a0c */ /* 0x000fe40005fa1270 */
[----:B------:R-:W-:Y:S02]  /*e89d0*/  ISETP.LT.AND P1, PT, R151, c[0x0][0x178], !P3 ;  /* 0x00005e0097007a0c */ /* 0x000fe40005f21270 */
[----:B------:R-:W-:Y:S02]  /*e89e0*/  IADD3 R178, R252, 0x168, RZ ;  /* 0x00000168fcb27810 */ /* 0x000fe40007ffe0ff */
[----:B------:R-:W-:Y:S02]  /*e89f0*/  IADD3 R180, R181, c[0x0][0x198], RZ ;  /* 0x00006600b5b47a10 */ /* 0x000fe40007ffe0ff */
[----:B------:R-:W-:Y:S01]  /*e8a00*/  ISETP.LT.AND P4, PT, R111, c[0x0][0x178], !P3 ;  /* 0x00005e006f007a0c */ /* 0x000fe20005f81270 */
[----:B----4-:R1:W-:Y:S01]  /*e8a10*/  @P6 STG.E [R176.64], R246 ;  /* 0x000000f6b0006986 */ /* 0x0103e2000c101904 */
[----:B------:R-:W-:Y:S01]  /*e8a20*/  ISETP.GE.AND P0, PT, R178, c[0x0][0x17c], PT ;  /* 0x00005f00b2007a0c */ /* 0x000fe20003f06270 */
[----:B------:R-:W-:Y:S01]  /*e8a30*/  IMAD.WIDE R178, R180, 0x4, R174 ;  /* 0x00000004b4b27825 */ /* 0x000fe200078e02ae */
[----:B------:R-:W-:-:S02]  /*e8a40*/  ISETP.LT.AND P3, PT, R186, c[0x0][0x178], !P3 ;  /* 0x00005e00ba007a0c */ /* 0x000fc40005f61270 */
[----:B------:R-:W-:Y:S01]  /*e8a50*/  ISETP.LT.AND P6, PT, R150, c[0x0][0x178], !P2 ;  /* 0x00005e0096007a0c */ /* 0x000fe200057c1270 */
[C---:B------:R-:W-:Y:S01]  /*e8a60*/  IMAD.WIDE R2, R180.reuse, 0x4, R172 ;  /* 0x00000004b4027825 */ /* 0x040fe200078e02ac */
[C---:B------:R-:W-:Y:S01]  /*e8a70*/  IADD3 R181, R180.reuse, c[0x0][0x198], RZ ;  /* 0x00006600b4b57a10 */ /* 0x040fe20007ffe0ff */
[----:B-1----:R-:W4:Y:S02]  /*e8a80*/  LDL.LU R246, [R1+0x844] ;  /* 0x0008440001f67983 */ /* 0x002f240000300800 */
[----:B------:R-:W-:Y:S02]  /*e8a90*/  IMAD.WIDE R176, R180, 0x4, R6 ;  /* 0x00000004b4b07825 */ /* 0x000fe400078e0206 */
[----:B------:R-:W4:Y:S04]  /*e8aa0*/  LDL.LU R249, [R1+0x1c00] ;  /* 0x001c000001f97983 */ /* 0x000f280000300800 */
[----:B------:R-:W4:Y:S04]  /*e8ab0*/  LDL.LU R248, [R1+0x1720] ;  /* 0x0017200001f87983 */ /* 0x000f280000300800 */
[----:B---3--:R-:W-:Y:S01]  /*e8ac0*/  @P5 STG.E [R178.64], R183 ;  /* 0x000000b7b2005986 */ /* 0x008fe2000c101904 */
[----:B------:R-:W-:-:S03]  /*e8ad0*/  ISETP.LT.AND P5, PT, R151, c[0x0][0x178], !P2 ;  /* 0x00005e0097007a0c */ /* 0x000fc600057a1270 */
[----:B------:R-:W3:Y:S04]  /*e8ae0*/  LDL.LU R185, [R1+0x1390] ;  /* 0x0013900001b97983 */ /* 0x000ee80000300800 */
[----:B------:R1:W-:Y:S01]  /*e8af0*/  @P1 STG.E [R2.64], R184 ;  /* 0x000000b802001986 */ /* 0x0003e2000c101904 */
[----:B------:R-:W-:-:S03]  /*e8b00*/  ISETP.LT.AND P1, PT, R111, c[0x0][0x178], !P2 ;  /* 0x00005e006f007a0c */ /* 0x000fc60005721270 */
[----:B------:R-:W3:Y:S04]  /*e8b10*/  LDL.LU R187, [R1+0xa90] ;  /* 0x000a900001bb7983 */ /* 0x000ee80000300800 */
[----:B------:R1:W-:Y:S02]  /*e8b20*/  @P4 STG.E [R176.64], R251 ;  /* 0x000000fbb0004986 */ /* 0x0003e4000c101904 */
[----:B-1----:R-:W-:-:S04]  /*e8b30*/  IMAD.WIDE R2, R180, 0x4, R4 ;  /* 0x00000004b4027825 */ /* 0x002fc800078e0204 */
[C---:B------:R-:W-:Y:S01]  /*e8b40*/  IMAD.WIDE R176, R181.reuse, 0x4, R174 ;  /* 0x00000004b5b07825 */ /* 0x040fe200078e02ae */
[----:B------:R-:W-:Y:S03]  /*e8b50*/  @P3 STG.E [R2.64], R250 ;  /* 0x000000fa02003986 */ /* 0x000fe6000c101904 */
[C---:B------:R-:W-:Y:S01]  /*e8b60*/  IMAD.WIDE R178, R181.reuse, 0x4, R172 ;  /* 0x00000004b5b27825 */ /* 0x040fe200078e02ac */
[----:B------:R1:W-:Y:S04]  /*e8b70*/  @P6 STG.E [R176.64], R245 ;  /* 0x000000f5b0006986 */ /* 0x0003e8000c101904 */
[----:B------:R1:W-:Y:S04]  /*e8b80*/  @P5 STG.E [R178.64], R244 ;  /* 0x000000f4b2005986 */ /* 0x0003e8000c101904 */
[----:B-1----:R-:W3:Y:S01]  /*e8b90*/  LDL.LU R245, [R1+0x1c04] ;  /* 0x001c040001f57983 */ /* 0x002ee20000300800 */
[----:B------:R-:W-:-:S03]  /*e8ba0*/  IMAD.WIDE R176, R181, 0x4, R6 ;  /* 0x00000004b5b07825 */ /* 0x000fc600078e0206 */
[----:B------:R-:W3:Y:S04]  /*e8bb0*/  LDL.LU R244, [R1+0x1724] ;  /* 0x0017240001f47983 */ /* 0x000ee80000300800 */
[----:B--2---:R1:W-:Y:S04]  /*e8bc0*/  @P1 STG.E [R176.64], R243 ;  /* 0x000000f3b0001986 */ /* 0x0043e8000c101904 */
[----:B-1----:R-:W2:Y:S01]  /*e8bd0*/  LDL.LU R243, [R1+0x1394] ;  /* 0x0013940001f37983 */ /* 0x002ea20000300800 */
[----:B------:R-:W-:-:S04]  /*e8be0*/  IADD3 R182, R252, 0x166, RZ ;  /* 0x00000166fcb67810 */ /* 0x000fc80007ffe0ff */
[----:B------:R-:W-:Y:S02]  /*e8bf0*/  ISETP.GE.AND P4, PT, R182, c[0x0][0x17c], PT ;  /* 0x00005f00b6007a0c */ /* 0x000fe40003f86270 */
[----:B------:R-:W-:Y:S02]  /*e8c00*/  ISETP.LT.AND P2, PT, R186, c[0x0][0x178], !P2 ;  /* 0x00005e00ba007a0c */ /* 0x000fe40005741270 */
[----:B------:R-:W-:Y:S02]  /*e8c10*/  ISETP.LT.AND P6, PT, R150, c[0x0][0x178], !P4 ;  /* 0x00005e0096007a0c */ /* 0x000fe400067c1270 */
[----:B------:R-:W-:Y:S02]  /*e8c20*/  IADD3 R180, R181, c[0x0][0x198], RZ ;  /* 0x00006600b5b47a10 */ /* 0x000fe40007ffe0ff */
[----:B------:R-:W-:Y:S02]  /*e8c30*/  ISETP.LT.AND P3, PT, R151, c[0x0][0x178], !P4 ;  /* 0x00005e0097007a0c */ /* 0x000fe40006761270 */
[----:B------:R-:W-:Y:S01]  /*e8c40*/  ISETP.LT.AND P5, PT, R111, c[0x0][0x178], !P4 ;  /* 0x00005e006f007a0c */ /* 0x000fe200067a1270 */
[----:B------:R-:W-:Y:S01]  /*e8c50*/  IMAD.WIDE R2, R181, 0x4, R4 ;  /* 0x00000004b5027825 */ /* 0x000fe200078e0204 */
[----:B------:R-:W-:-:S02]  /*e8c60*/  IADD3 R182, R252, 0x167, RZ ;  /* 0x00000167fcb67810 */ /* 0x000fc40007ffe0ff */
[----:B------:R-:W-:Y:S01]  /*e8c70*/  ISETP.LT.AND P4, PT, R186, c[0x0][0x178], !P4 ;  /* 0x00005e00ba007a0c */ /* 0x000fe20006781270 */
[----:B------:R-:W-:Y:S01]  /*e8c80*/  IMAD.WIDE R178, R180, 0x4, R174 ;  /* 0x00000004b4b27825 */ /* 0x000fe200078e02ae */
[----:B------:R-:W-:Y:S01]  /*e8c90*/  ISETP.GE.AND P1, PT, R182, c[0x0][0x17c], PT ;  /* 0x00005f00b6007a0c */ /* 0x000fe20003f26270 */
[----:B----4-:R1:W-:Y:S02]  /*e8ca0*/  @P2 STG.E [R2.64], R246 ;  /* 0x000000f602002986 */ /* 0x0103e4000c101904 */
[----:B------:R-:W-:Y:S01]  /*e8cb0*/  IMAD.WIDE R176, R180, 0x4, R172 ;  /* 0x00000004b4b07825 */ /* 0x000fe200078e02ac */
[----:B------:R-:W-:Y:S01]  /*e8cc0*/  ISETP.LT.AND P2, PT, R150, c[0x0][0x178], !P1 ;  /* 0x00005e0096007a0c */ /* 0x000fe20004f41270 */
[----:B------:R4:W-:Y:S04]  /*e8cd0*/  @P6 STG.E [R178.64], R249 ;  /* 0x000000f9b2006986 */ /* 0x0009e8000c101904 */
[----:B------:R3:W-:Y:S01]  /*e8ce0*/  @P3 STG.E [R176.64], R248 ;  /* 0x000000f8b0003986 */ /* 0x0007e2000c101904 */
[----:B-1----:R-:W-:-:S03]  /*e8cf0*/  IMAD.WIDE R2, R180, 0x4, R6 ;  /* 0x00000004b4027825 */ /* 0x002fc600078e0206 */
[----:B------:R-:W2:Y:S01]  /*e8d00*/  LDL.LU R246, [R1+0xa94] ;  /* 0x000a940001f67983 */ /* 0x000ea20000300800 */
[C---:B----4-:R-:W-:Y:S01]  /*e8d10*/  IMAD.WIDE R178, R180.reuse, 0x4, R4 ;  /* 0x00000004b4b27825 */ /* 0x050fe200078e0204 */
[----:B------:R-:W-:Y:S02]  /*e8d20*/  IADD3 R180, R180, c[0x0][0x198], RZ ;  /* 0x00006600b4b47a10 */ /* 0x000fe40007ffe0ff */
[----:B---3--:R1:W-:Y:S01]  /*e8d30*/  @P5 STG.E [R2.64], R185 ;  /* 0x000000b902005986 */ /* 0x0083e2000c101904 */
[----:B------:R-:W-:-:S03]  /*e8d40*/  ISETP.LT.AND P3, PT, R151, c[0x0][0x178], !P1 ;  /* 0x00005e0097007a0c */ /* 0x000fc60004f61270 */
[----:B------:R-:W-:Y:S01]  /*e8d50*/  @P4 STG.E [R178.64], R187 ;  /* 0x000000bbb2004986 */ /* 0x000fe2000c101904 */
[----:B------:R-:W-:Y:S01]  /*e8d60*/  ISETP.LT.AND P4, PT, R111, c[0x0][0x178], !P1 ;  /* 0x00005e006f007a0c */ /* 0x000fe20004f81270 */
[C---:B------:R-:W-:Y:S02]  /*e8d70*/  IMAD.WIDE R176, R180.reuse, 0x4, R172 ;  /* 0x00000004b4b07825 */ /* 0x040fe400078e02ac */
[----:B------:R-:W3:Y:S02]  /*e8d80*/  LDL.LU R183, [R1+0x1bf0] ;  /* 0x001bf00001b77983 */ /* 0x000ee40000300800 */
[C---:B-1----:R-:W-:Y:S02]  /*e8d90*/  IMAD.WIDE R2, R180.reuse, 0x4, R174 ;  /* 0x00000004b4027825 */ /* 0x042fe400078e02ae */
[----:B------:R-:W4:Y:S04]  /*e8da0*/  LDL.LU R184, [R1+0x1710] ;  /* 0x0017100001b87983 */ /* 0x000f280000300800 */
[----:B------:R-:W3:Y:S04]  /*e8db0*/  LDL.LU R251, [R1+0xe60] ;  /* 0x000e600001fb7983 */ /* 0x000ee80000300800 */
[----:B------:R-:W3:Y:S04]  /*e8dc0*/  LDL.LU R250, [R1+0x1c34] ;  /* 0x001c340001fa7983 */ /* 0x000ee80000300800 */
[----:B------:R1:W-:Y:S04]  /*e8dd0*/  @P2 STG.E [R2.64], R245 ;  /* 0x000000f502002986 */ /* 0x0003e8000c101904 */
[----:B------:R1:W-:Y:S02]  /*e8de0*/  @P3 STG.E [R176.64], R244 ;  /* 0x000000f4b0003986 */ /* 0x0003e4000c101904 */
[----:B-1----:R-:W-:-:S02]  /*e8df0*/  IMAD.WIDE R2, R180, 0x4, R6 ;  /* 0x00000004b4027825 */ /* 0x002fc400078e0206 */
[----:B------:R-:W3:Y:S04]  /*e8e00*/  LDL.LU R245, [R1+0x1bf4] ;  /* 0x001bf40001f57983 */ /* 0x000ee80000300800 */
[----:B------:R-:W3:Y:S04]  /*e8e10*/  LDL.LU R244, [R1+0x1714] ;  /* 0x0017140001f47983 */ /* 0x000ee80000300800 */
[----:B--2---:R1:W-:Y:S04]  /*e8e20*/  @P4 STG.E [R2.64], R243 ;  /* 0x000000f302004986 */ /* 0x0043e8000c101904 */
[----:B-1----:R-:W2:Y:S01]  /*e8e30*/  LDL.LU R3, [R1+0x1c30] ;  /* 0x001c300001037983 */ /* 0x002ea20000300800 */
[----:B------:R-:W-:-:S02]  /*e8e40*/  ISETP.LT.AND P1, PT, R186, c[0x0][0x178], !P1 ;  /* 0x00005e00ba007a0c */ /* 0x000fc40004f21270 */
[----:B------:R-:W-:Y:S02]  /*e8e50*/  ISETP.LT.AND P6, PT, R150, c[0x0][0x178], !P0 ;  /* 0x00005e0096007a0c */ /* 0x000fe400047c1270 */
[----:B------:R-:W-:Y:S02]  /*e8e60*/  ISETP.LT.AND P5, PT, R151, c[0x0][0x178], !P0 ;  /* 0x00005e0097007a0c */ /* 0x000fe400047a1270 */
[----:B------:R-:W-:Y:S02]  /*e8e70*/  IADD3 R178, R252, 0x169, RZ ;  /* 0x00000169fcb27810 */ /* 0x000fe40007ffe0ff */
[C---:B------:R-:W-:Y:S01]  /*e8e80*/  IADD3 R182, R180.reuse, c[0x0][0x198], RZ ;  /* 0x00006600b4b67a10 */ /* 0x040fe20007ffe0ff */
[----:B------:R-:W-:Y:S01]  /*e8e90*/  IMAD.WIDE R176, R180, 0x4, R4 ;  /* 0x00000004b4b07825 */ /* 0x000fe200078e0204 */
[----:B------:R-:W-:Y:S01]  /*e8ea0*/  ISETP.GE.AND P2, PT, R178, c[0x0][0x17c], PT ;  /* 0x00005f00b2007a0c */ /* 0x000fe20003f46270 */
[----:B------:R-:W4:Y:S01]  /*e8eb0*/  LDL.LU R243, [R1+0xe64] ;  /* 0x000e640001f37983 */ /* 0x000f220000300800 */
[----:B------:R-:W-:Y:S01]  /*e8ec0*/  ISETP.LT.AND P3, PT, R111, c[0x0][0x178], !P0 ;  /* 0x00005e006f007a0c */ /* 0x000fe20004761270 */
[----:B------:R-:W-:-:S02]  /*e8ed0*/  IMAD.WIDE R178, R182, 0x4, R174 ;  /* 0x00000004b6b27825 */ /* 0x000fc400078e02ae */
[----:B------:R-:W4:Y:S02]  /*e8ee0*/  LDL.LU R249, [R1+0x1c60] ;  /* 0x001c600001f97983 */ /* 0x000f240000300800 */
[----:B------:R-:W-:Y:S01]  /*e8ef0*/  IMAD.WIDE R180, R182, 0x4, R172 ;  /* 0x00000004b6b47825 */ /* 0x000fe200078e02ac */
[----:B------:R-:W-:Y:S01]  /*e8f00*/  ISETP.LT.AND P4, PT, R111, c[0x0][0x178], !P2 ;  /* 0x00005e006f007a0c */ /* 0x000fe20005781270 */
[----:B------:R-:W4:Y:S04]  /*e8f10*/  LDL.LU R248, [R1+0x1c20] ;  /* 0x001c200001f87983 */ /* 0x000f280000300800 */
[----:B------:R1:W-:Y:S01]  /*e8f20*/  @P1 STG.E [R176.64], R246 ;  /* 0x000000f6b0001986 */ /* 0x0003e2000c101904 */
[----:B------:R-:W-:-:S03]  /*e8f30*/  ISETP.LT.AND P1, PT, R186, c[0x0][0x178], !P0 ;  /* 0x00005e00ba007a0c */ /* 0x000fc60004721270 */
[----:B------:R-:W4:Y:S04]  /*e8f40*/  LDL.LU R185, [R1+0x1a70] ;  /* 0x001a700001b97983 */ /* 0x000f280000300800 */
[----:B------:R-:W4:Y:S01]  /*e8f50*/  LDL.LU R187, [R1+0x1010] ;  /* 0x0010100001bb7983 */ /* 0x000f220000300800 */
[----:B-1----:R-:W-:-:S03]  /*e8f60*/  IADD3 R176, R252, 0x16b, RZ ;  /* 0x0000016bfcb07810 */ /* 0x002fc60007ffe0ff */
[----:B------:R-:W4:Y:S01]  /*e8f70*/  LDL.LU R246, [R1+0x1c64] ;  /* 0x001c640001f67983 */ /* 0x000f220000300800 */
[----:B------:R-:W-:-:S03]  /*e8f80*/  ISETP.GE.AND P0, PT, R176, c[0x0][0x17c], PT ;  /* 0x00005f00b0007a0c */ /* 0x000fc60003f06270 */
[----:B--2---:R1:W-:Y:S01]  /*e8f90*/  @P6 STG.E [R178.64], R3 ;  /* 0x00000003b2006986 */ /* 0x0043e2000c101904 */
[----:B------:R-:W-:-:S03]  /*e8fa0*/  ISETP.LT.AND P6, PT, R150, c[0x0][0x178], !P2 ;  /* 0x00005e0096007a0c */ /* 0x000fc600057c1270 */
[----:B---3--:R2:W-:Y:S01]  /*e8fb0*/  @P5 STG.E [R180.64], R183 ;  /* 0x000000b7b4005986 */ /* 0x0085e2000c101904 */
[----:B------:R-:W-:Y:S01]  /*e8fc0*/  ISETP.LT.AND P5, PT, R151, c[0x0][0x178], !P2 ;  /* 0x00005e0097007a0c */ /* 0x000fe200057a1270 */
[----:B-1----:R-:W-:Y:S01]  /*e8fd0*/  IMAD.WIDE R2, R182, 0x4, R6 ;  /* 0x00000004b6027825 */ /* 0x002fe200078e0206 */
[----:B------:R-:W-:Y:S02]  /*e8fe0*/  IADD3 R178, R252, 0x16a, RZ ;  /* 0x0000016afcb27810 */ /* 0x000fe40007ffe0ff */
[----:B--2---:R-:W-:Y:S02]  /*e8ff0*/  IADD3 R183, R182, c[0x0][0x198], RZ ;  /* 0x00006600b6b77a10 */ /* 0x004fe40007ffe0ff */
[----:B----4-:R1:W-:Y:S01]  /*e9000*/  @P3 STG.E [R2.64], R184 ;  /* 0x000000b802003986 */ /* 0x0103e2000c101904 */
[----:B------:R-:W-:Y:S02]  /*e9010*/  ISETP.GE.AND P3, PT, R178, c[0x0][0x17c], PT ;  /* 0x00005f00b2007a0c */ /* 0x000fe40003f66270 */
[----:B------:R-:W-:-:S04]  /*e9020*/  IMAD.WIDE R176, R183, 0x4, R174 ;  /* 0x00000004b7b07825 */ /* 0x000fc800078e02ae */
[----:B------:R-:W-:-:S04]  /*e9030*/  IMAD.WIDE R178, R183, 0x4, R172 ;  /* 0x00000004b7b27825 */ /* 0x000fc800078e02ac */
[----:B-1----:R-:W-:-:S04]  /*e9040*/  IMAD.WIDE R2, R182, 0x4, R4 ;  /* 0x00000004b6027825 */ /* 0x002fc800078e0204 */
[----:B------:R-:W-:Y:S01]  /*e9050*/  IMAD.WIDE R180, R183, 0x4, R6 ;  /* 0x00000004b7b47825 */ /* 0x000fe200078e0206 */
[----:B------:R-:W-:Y:S04]  /*e9060*/  @P1 STG.E [R2.64], R251 ;  /* 0x000000fb02001986 */ /* 0x000fe8000c101904 */
[----:B------:R-:W-:Y:S04]  /*e9070*/  @P6 STG.E [R176.64], R250 ;  /* 0x000000fab0006986 */ /* 0x000fe8000c101904 */
[----:B------:R1:W-:Y:S04]  /*e9080*/  @P5 STG.E [R178.64], R245 ;  /* 0x000000f5b2005986 */ /* 0x0003e8000c101904 */
[----:B------:R2:W-:Y:S04]  /*e9090*/  @P4 STG.E [R180.64], R244 ;  /* 0x000000f4b4004986 */ /* 0x0005e8000c101904 */
[----:B-1----:R-:W3:Y:S04]  /*e90a0*/  LDL.LU R245, [R1+0x1c24] ;  /* 0x001c240001f57983 */ /* 0x002ee80000300800 */
[----:B--2---:R-:W2:Y:S01]  /*e90b0*/  LDL.LU R244, [R1+0x1a74] ;  /* 0x001a740001f47983 */ /* 0x004ea20000300800 */
        /* <DEDUP_REMOVED lines=10> */
[----:B------:R1:W-:Y:S01]  /*e9160*/  @P2 STG.E [R178.64], R243 ;  /* 0x000000f3b2002986 */ /* 0x0003e2000c101904 */
[----:B------:R-:W-:-:S03]  /*e9170*/  ISETP.LT.AND P5, PT, R150, c[0x0][0x178], !P0 ;  /* 0x00005e0096007a0c */ /* 0x000fc600047a1270 */
[----:B------:R4:W-:Y:S01]  /*e9180*/  @P4 STG.E [R2.64], R249 ;  /* 0x000000f902004986 */ /* 0x0009e2000c101904 */
[----:B------:R-:W-:-:S03]  /*e9190*/  ISETP.GE.AND P2, PT, R180, c[0x0][0x17c], PT ;  /* 0x00005f00b4007a0c */ /* 0x000fc60003f46270 */
[----:B------:R4:W-:Y:S01]  /*e91a0*/  @P6 STG.E [R176.64], R248 ;  /* 0x000000f8b0006986 */ /* 0x0009e2000c101904 */
[----:B------:R-:W-:Y:S02]  /*e91b0*/  ISETP.LT.AND P6, PT, R151, c[0x0][0x178], !P0 ;  /* 0x00005e0097007a0c */ /* 0x000fe400047c1270 */
[----:B------:R-:W-:Y:S01]  /*e91c0*/  ISETP.LT.AND P4, PT, R111, c[0x0][0x178], !P0 ;  /* 0x00005e006f007a0c */ /* 0x000fe20004781270 */
[----:B-1----:R-:W2:Y:S01]  /*e91d0*/  LDL.LU R243, [R1+0x1014] ;  /* 0x0010140001f37983 */ /* 0x002ea20000300800 */
[C---:B------:R-:W-:Y:S01]  /*e91e0*/  IADD3 R180, R181.reuse, c[0x0][0x198], RZ ;  /* 0x00006600b5b47a10 */ /* 0x040fe20007ffe0ff */
[C---:B----4-:R-:W-:Y:S02]  /*e91f0*/  IMAD.WIDE R2, R181.reuse, 0x4, R6 ;  /* 0x00000004b5027825 */ /* 0x050fe400078e0206 */
[----:B------:R-:W4:Y:S02]  /*e9200*/  LDL.LU R183, [R1+0x1c50] ;  /* 0x001c500001b77983 */ /* 0x000f240000300800 */
[----:B------:R-:W-:-:S02]  /*e9210*/  IMAD.WIDE R176, R181, 0x4, R4 ;  /* 0x00000004b5b07825 */ /* 0x000fc400078e0204 */
[----:B------:R1:W-:Y:S02]  /*e9220*/  @P3 STG.E [R2.64], R185 ;  /* 0x000000b902003986 */ /* 0x0003e4000c101904 */
[C---:B------:R-:W-:Y:S02]  /*e9230*/  IMAD.WIDE R178, R180.reuse, 0x4, R174 ;  /* 0x00000004b4b27825 */ /* 0x040fe400078e02ae */
[----:B------:R1:W-:Y:S04]  /*e9240*/  @P1 STG.E [R176.64], R187 ;  /* 0x000000bbb0001986 */ /* 0x0003e8000c101904 */
[----:B------:R-:W4:Y:S01]  /*e9250*/  LDL.LU R184, [R1+0x1c10] ;  /* 0x001c100001b87983 */ /* 0x000f220000300800 */
[----:B-1----:R-:W-:-:S03]  /*e9260*/  IMAD.WIDE R2, R180, 0x4, R6 ;  /* 0x00000004b4027825 */ /* 0x002fc600078e0206 */
[----:B------:R-:W4:Y:S01]  /*e9270*/  LDL.LU R249, [R1+0x1020] ;  /* 0x0010200001f97983 */ /* 0x000f220000300800 */
[----:B------:R-:W-:-:S03]  /*e9280*/  IMAD.WIDE R176, R180, 0x4, R172 ;  /* 0x00000004b4b07825 */ /* 0x000fc600078e02ac */
[----:B------:R1:W-:Y:S01]  /*e9290*/  @P5 STG.E [R178.64], R246 ;  /* 0x000000f6b2005986 */ /* 0x0003e2000c101904 */
[----:B------:R-:W-:-:S03]  /*e92a0*/  IADD3 R181, R180, c[0x0][0x198], RZ ;  /* 0x00006600b4b57a10 */ /* 0x000fc60007ffe0ff */
[----:B------:R-:W4:Y:S04]  /*e92b0*/  LDL.LU R248, [R1+0x1c84] ;  /* 0x001c840001f87983 */ /* 0x000f280000300800 */
[----:B-1----:R-:W4:Y:S04]  /*e92c0*/  LDL.LU R246, [R1+0x1c54] ;  /* 0x001c540001f67983 */ /* 0x002f280000300800 */
[----:B---3--:R1:W-:Y:S04]  /*e92d0*/  @P6 STG.E [R176.64], R245 ;  /* 0x000000f5b0006986 */ /* 0x0083e8000c101904 */
[----:B--2---:R2:W-:Y:S04]  /*e92e0*/  @P4 STG.E [R2.64], R244 ;  /* 0x000000f402004986 */ /* 0x0045e8000c101904 */
[----:B-1----:R-:W3:Y:S04]  /*e92f0*/  LDL.LU R245, [R1+0x1c14] ;  /* 0x001c140001f57983 */ /* 0x002ee80000300800 */
[----:B--2---:R-:W2:Y:S01]  /*e9300*/  LDL.LU R244, [R1+0x1024] ;  /* 0x0010240001f47983 */ /* 0x004ea20000300800 */
[----:B------:R-:W-:-:S03]  /*e9310*/  IMAD.WIDE R2, R180, 0x4, R4 ;  /* 0x00000004b4027825 */ /* 0x000fc600078e0204 */
[----:B------:R-:W2:Y:S01]  /*e9320*/  LDL.LU R180, [R1+0x1c80] ;  /* 0x001c800001b47983 */ /* 0x000ea20000300800 */
[----:B------:R-:W-:Y:S02]  /*e9330*/  ISETP.LT.AND P1, PT, R186, c[0x0][0x178], !P0 ;  /* 0x00005e00ba007a0c */ /* 0x000fe40004721270 */
[----:B------:R-:W-:Y:S02]  /*e9340*/  ISETP.LT.AND P3, PT, R150, c[0x0][0x178], !P2 ;  /* 0x00005e0096007a0c */ /* 0x000fe40005761270 */
[----:B------:R-:W-:Y:S02]  /*e9350*/  ISETP.LT.AND P5, PT, R151, c[0x0][0x178], !P2 ;  /* 0x00005e0097007a0c */ /* 0x000fe400057a1270 */
[C---:B------:R-:W-:Y:S01]  /*e9360*/  IADD3 R178, R252.reuse, 0x16f, RZ ;  /* 0x0000016ffcb27810 */ /* 0x040fe20007ffe0ff */
[C---:B------:R-:W-:Y:S01]  /*e9370*/  IMAD.WIDE R176, R181.reuse, 0x4, R174 ;  /* 0x00000004b5b07825 */ /* 0x040fe200078e02ae */
[----:B------:R-:W-:Y:S01]  /*e9380*/  IADD3 R182, R252, 0x16d, RZ ;  /* 0x0000016dfcb67810 */ /* 0x000fe20007ffe0ff */
[----:B------:R-:W3:Y:S01]  /*e9390*/  LDL.LU R251, [R1+0x1c90] ;  /* 0x001c900001fb7983 */ /* 0x000ee20000300800 */
[----:B------:R-:W-:Y:S01]  /*e93a0*/  ISETP.GE.AND P0, PT, R178, c[0x0][0x17c], PT ;  /* 0x00005f00b2007a0c */ /* 0x000fe20003f06270 */
[----:B------:R-:W-:Y:S01]  /*e93b0*/  IMAD.WIDE R178, R181, 0x4, R172 ;  /* 0x00000004b5b27825 */ /* 0x000fe200078e02ac */
[----:B------:R-:W-:Y:S01]  /*e93c0*/  ISETP.LT.AND P6, PT, R111, c[0x0][0x178], !P2 ;  /* 0x00005e006f007a0c */ /* 0x000fe200057c1270 */
[----:B------:R1:W-:Y:S01]  /*e93d0*/  @P1 STG.E [R2.64], R243 ;  /* 0x000000f302001986 */ /* 0x0003e2000c101904 */
[----:B------:R-:W-:-:S02]  /*e93e0*/  ISETP.GE.AND P4, PT, R182, c[0x0][0x17c], PT ;  /* 0x00005f00b6007a0c */ /* 0x000fc40003f86270 */
[----:B------:R-:W-:Y:S01]  /*e93f0*/  ISETP.LT.AND P2, PT, R186, c[0x0][0x178], !P2 ;  /* 0x00005e00ba007a0c */ /* 0x000fe20005741270 */
[----:B------:R-:W3:Y:S01]  /*e9400*/  LDL.LU R250, [R1+0x1c70] ;  /* 0x001c700001fa7983 */ /* 0x000ee20000300800 */
[----:B------:R-:W-:-:S03]  /*e9410*/  ISETP.LT.AND P1, PT, R111, c[0x0][0x178], !P4 ;  /* 0x00005e006f007a0c */ /* 0x000fc60006721270 */
[----:B------:R-:W3:Y:S01]  /*e9420*/  LDL.LU R185, [R1+0x1c40] ;  /* 0x001c400001b97983 */ /* 0x000ee20000300800 */
[C---:B------:R-:W-:Y:S01]  /*e9430*/  IADD3 R182, R181.reuse, c[0x0][0x198], RZ ;  /* 0x00006600b5b67a10 */ /* 0x040fe20007ffe0ff */
[----:B-1----:R-:W-:Y:S02]  /*e9440*/  IMAD.WIDE R2, R181, 0x4, R6 ;  /* 0x00000004b5027825 */ /* 0x002fe400078e0206 */
[----:B------:R-:W3:Y:S04]  /*e9450*/  LDL.LU R187, [R1+0x1a80] ;  /* 0x001a800001bb7983 */ /* 0x000ee80000300800 */
[----:B------:R-:W3:Y:S04]  /*e9460*/  LDL.LU R243, [R1+0x1c94] ;  /* 0x001c940001f37983 */ /* 0x000ee80000300800 */
[----:B--2---:R1:W-:Y:S01]  /*e9470*/  @P3 STG.E [R176.64], R180 ;  /* 0x000000b4b0003986 */ /* 0x0043e2000c101904 */
[----:B------:R-:W-:-:S03]  /*e9480*/  ISETP.LT.AND P3, PT, R151, c[0x0][0x178], !P4 ;  /* 0x00005e0097007a0c */ /* 0x000fc60006761270 */
[----:B----4-:R-:W-:Y:S01]  /*e9490*/  @P5 STG.E [R178.64], R183 ;  /* 0x000000b7b2005986 */ /* 0x010fe2000c101904 */
[----:B------:R-:W-:-:S03]  /*e94a0*/  ISETP.LT.AND P5, PT, R150, c[0x0][0x178], !P4 ;  /* 0x00005e0096007a0c */ /* 0x000fc600067a1270 */
[----:B------:R2:W-:Y:S01]  /*e94b0*/  @P6 STG.E [R2.64], R184 ;  /* 0x000000b802006986 */ /* 0x0005e2000c101904 */
[----:B-1----:R-:W-:Y:S01]  /*e94c0*/  IADD3 R176, R252, 0x16e, RZ ;  /* 0x0000016efcb07810 */ /* 0x002fe20007ffe0ff */
[----:B------:R-:W-:-:S03]  /*e94d0*/  IMAD.WIDE R180, R181, 0x4, R4 ;  /* 0x00000004b5b47825 */ /* 0x000fc600078e0204 */
[----:B------:R-:W-:Y:S01]  /*e94e0*/  ISETP.GE.AND P6, PT, R176, c[0x0][0x17c], PT ;  /* 0x00005f00b0007a0c */ /* 0x000fe20003fc6270 */
[----:B------:R-:W-:-:S04]  /*e94f0*/  IMAD.WIDE R176, R182, 0x4, R172 ;  /* 0x00000004b6b07825 */ /* 0x000fc800078e02ac */
[C---:B--2---:R-:W-:Y:S01]  /*e9500*/  IMAD.WIDE R2, R182.reuse, 0x4, R174 ;  /* 0x00000004b6027825 */ /* 0x044fe200078e02ae */
[----:B------:R-:W-:Y:S03]  /*e9510*/  @P2 STG.E [R180.64], R249 ;  /* 0x000000f9b4002986 */ /* 0x000fe6000c101904 */
[----:B------:R-:W-:Y:S01]  /*e9520*/  IMAD.WIDE R178, R182, 0x4, R6 ;  /* 0x00000004b6b27825 */ /* 0x000fe200078e0206 */
[----:B------:R-:W-:Y:S04]  /*e9530*/  @P5 STG.E [R2.64], R248 ;  /* 0x000000f802005986 */ /* 0x000fe8000c101904 */
[----:B------:R1:W-:Y:S04]  /*e9540*/  @P3 STG.E [R176.64], R246 ;  /* 0x000000f6b0003986 */ /* 0x0003e8000c101904 */
[----:B---3--:R2:W-:Y:S04]  /*e9550*/  @P1 STG.E [R178.64], R245 ;  /* 0x000000f5b2001986 */ /* 0x0085e8000c101904 */
[----:B-1----:R-:W3:Y:S04]  /*e9560*/  LDL.LU R246, [R1+0x1c74] ;  /* 0x001c740001f67983 */ /* 0x002ee80000300800 */
[----:B--2---:R-:W2:Y:S01]  /*e9570*/  LDL.LU R245, [R1+0x1c44] ;  /* 0x001c440001f57983 */ /* 0x004ea20000300800 */
[----:B------:R-:W-:Y:S01]  /*e9580*/  ISETP.LT.AND P4, PT, R186, c[0x0][0x178], !P4 ;  /* 0x00005e00ba007a0c */ /* 0x000fe20006781270 */
[----:B------:R-:W-:-:S12]  /*e9590*/  IMAD.WIDE R180, R182, 0x4, R4 ;  /* 0x00000004b6b47825 */ /* 0x000fd800078e0204 */
[----:B------:R1:W-:Y:S04]  /*e95a0*/  @P4 STG.E [R180.64], R244 ;  /* 0x000000f4b4004986 */ /* 0x0003e8000c101904 */
[----:B-1----:R-:W4:Y:S01]  /*e95b0*/  LDL.LU R244, [R1+0x1a84] ;  /* 0x001a840001f47983 */ /* 0x002f220000300800 */
[----:B------:R-:W-:Y:S02]  /*e95c0*/  ISETP.LT.AND P2, PT, R150, c[0x0][0x178], !P6 ;  /* 0x00005e0096007a0c */ /* 0x000fe40007741270 */
[----:B------:R-:W-:Y:S01]  /*e95d0*/  ISETP.LT.AND P4, PT, R151, c[0x0][0x178], !P6 ;  /* 0x00005e0097007a0c */ /* 0x000fe20007781270 */
[----:B------:R-:W4:Y:S01]  /*e95e0*/  LDL.LU R249, [R1+0x1bc8] ;  /* 0x001bc80001f97983 */ /* 0x000f220000300800 */
[----:B------:R-:W-:Y:S02]  /*e95f0*/  ISETP.LT.AND P3, PT, R111, c[0x0][0x178], !P6 ;  /* 0x00005e006f007a0c */ /* 0x000fe40007761270 */
[----:B------:R-:W-:Y:S01]  /*e9600*/  IADD3 R182, R182, c[0x0][0x198], RZ ;  /* 0x00006600b6b67a10 */ /* 0x000fe20007ffe0ff */
[----:B------:R-:W4:Y:S01]  /*e9610*/  LDL.LU R248, [R1+0xc78] ;  /* 0x000c780001f87983 */ /* 0x000f220000300800 */
[----:B------:R-:W-:-:S03]  /*e9620*/  IADD3 R2, R252, 0x170, RZ ;  /* 0x00000170fc027810 */ /* 0x000fc60007ffe0ff */
[----:B------:R-:W-:Y:S01]  /*e9630*/  IMAD.WIDE R178, R182, 0x4, R174 ;  /* 0x00000004b6b27825 */ /* 0x000fe200078e02ae */
[----:B------:R-:W-:Y:S02]  /*e9640*/  ISETP.GE.AND P1, PT, R2, c[0x0][0x17c], PT ;  /* 0x00005f0002007a0c */ /* 0x000fe40003f26270 */
        /* <DEDUP_REMOVED lines=10> */
[----:B-1----:R-:W-:-:S04]  /*e96f0*/  IMAD.WIDE R178, R182, 0x4, R4 ;  /* 0x00000004b6b27825 */ /* 0x002fc800078e0204 */
[C---:B------:R-:W-:Y:S01]  /*e9700*/  IMAD.WIDE R2, R180.reuse, 0x4, R174 ;  /* 0x00000004b4027825 */ /* 0x040fe200078e02ae */
[----:B------:R1:W-:Y:S03]  /*e9710*/  @P6 STG.E [R178.64], R187 ;  /* 0x000000bbb2006986 */ /* 0x0003e6000c101904 */
[C---:B------:R-:W-:Y:S01]  /*e9720*/  IMAD.WIDE R176, R180.reuse, 0x4, R172 ;  /* 0x00000004b4b07825 */ /* 0x040fe200078e02ac */
[----:B------:R-:W4:Y:S04]  /*e9730*/  LDL.LU R185, [R1+0x838] ;  /* 0x0008380001b97983 */ /* 0x000f280000300800 */
[----:B------:R1:W-:Y:S04]  /*e9740*/  @P5 STG.E [R2.64], R243 ;  /* 0x000000f302005986 */ /* 0x0003e8000c101904 */
[----:B-1----:R-:W4:Y:S01]  /*e9750*/  LDL.LU R187, [R1+0x538] ;  /* 0x0005380001bb7983 */ /* 0x002f220000300800 */
[----:B------:R-:W-:-:S03]  /*e9760*/  IMAD.WIDE R2, R180, 0x4, R6 ;  /* 0x00000004b4027825 */ /* 0x000fc600078e0206 */
[----:B------:R-:W4:Y:S01]  /*e9770*/  LDL.LU R243, [R1+0x1bcc] ;  /* 0x001bcc0001f37983 */ /* 0x000f220000300800 */
[----:B------:R-:W-:Y:S02]  /*e9780*/  ISETP.LT.AND P5, PT, R186, c[0x0][0x178], !P0 ;  /* 0x00005e00ba007a0c */ /* 0x000fe400047a1270 */
[----:B------:R-:W-:-:S04]  /*e9790*/  IADD3 R178, R252, 0x171, RZ ;  /* 0x00000171fcb27810 */ /* 0x000fc80007ffe0ff */
[----:B------:R-:W-:Y:S01]  /*e97a0*/  ISETP.GE.AND P2, PT, R178, c[0x0][0x17c], PT ;  /* 0x00005f00b2007a0c */ /* 0x000fe20003f46270 */
[----:B------:R-:W-:Y:S01]  /*e97b0*/  IMAD.WIDE R178, R180, 0x4, R4 ;  /* 0x00000004b4b27825 */ /* 0x000fe200078e0204 */
[----:B---3--:R1:W-:Y:S04]  /*e97c0*/  @P3 STG.E [R176.64], R246 ;  /* 0x000000f6b0003986 */ /* 0x0083e8000c101904 */
[----:B--2---:R2:W-:Y:S04]  /*e97d0*/  @P4 STG.E [R2.64], R245 ;  /* 0x000000f502004986 */ /* 0x0045e8000c101904 */
[----:B-1----:R-:W3:Y:S04]  /*e97e0*/  LDL.LU R246, [R1+0xc7c] ;  /* 0x000c7c0001f67983 */ /* 0x002ee80000300800 */
[----:B--2---:R-:W2:Y:S04]  /*e97f0*/  LDL.LU R245, [R1+0x83c] ;  /* 0x00083c0001f57983 */ /* 0x004ea80000300800 */
[----:B----4-:R1:W-:Y:S04]  /*e9800*/  @P5 STG.E [R178.64], R244 ;  /* 0x000000f4b2005986 */ /* 0x0103e8000c101904 */
[----:B-1----:R-:W4:Y:S01]  /*e9810*/  LDL.LU R244, [R1+0x53c] ;  /* 0x00053c0001f47983 */ /* 0x002f220000300800 */
        /* <DEDUP_REMOVED lines=8> */
[----:B------:R-:W-:Y:S01]  /*e98a0*/  ISETP.LT.AND P4, PT, R150, c[0x0][0x178], !P2 ;  /* 0x00005e0096007a0c */ /* 0x000fe20005781270 */
[----:B------:R-:W4:Y:S02]  /*e98b0*/  LDL.LU R251, [R1+0xaa8] ;  /* 0x000aa80001fb7983 */ /* 0x000f240000300800 */
[----:B------:R-:W-:-:S02]  /*e98c0*/  IMAD.WIDE R2, R181, 0x4, R172 ;  /* 0x00000004b5027825 */ /* 0x000fc400078e02ac */
[----:B------:R1:W-:Y:S01]  /*e98d0*/  @P6 STG.E [R176.64], R249 ;  /* 0x000000f9b0006986 */ /* 0x0003e2000c101904 */
[----:B------:R-:W-:Y:S02]  /*e98e0*/  ISETP.LT.AND P6, PT, R151, c[0x0][0x178], !P2 ;  /* 0x00005e0097007a0c */ /* 0x000fe400057c1270 */
[----:B------:R-:W-:Y:S01]  /*e98f0*/  ISETP.LT.AND P3, PT, R111, c[0x0][0x178], !P2 ;  /* 0x00005e006f007a0c */ /* 0x000fe20005761270 */
[----:B------:R1:W-:Y:S01]  /*e9900*/  @P0 STG.E [R2.64], R248 ;  /* 0x000000f802000986 */ /* 0x0003e2000c101904 */
[C---:B------:R-:W-:Y:S02]  /*e9910*/  IADD3 R178, R252.reuse, 0x179, RZ ;  /* 0x00000179fcb27810 */ /* 0x040fe40007ffe0ff */
[----:B------:R-:W-:Y:S01]  /*e9920*/  IADD3 R179, R252, 0x172, RZ ;  /* 0x00000172fcb37810 */ /* 0x000fe20007ffe0ff */
[----:B-1----:R-:W-:-:S04]  /*e9930*/  IMAD.WIDE R176, R181, 0x4, R4 ;  /* 0x00000004b5b07825 */ /* 0x002fc800078e0204 */
[C-C-:B------:R-:W-:Y:S01]  /*e9940*/  IMAD.WIDE R2, R181.reuse, 0x4, R6.reuse ;  /* 0x00000004b5027825 */ /* 0x140fe200078e0206 */
[----:B------:R-:W-:Y:S02]  /*e9950*/  IADD3 R181, R181, c[0x0][0x198], RZ ;  /* 0x00006600b5b57a10 */ /* 0x000fe40007ffe0ff */
[----:B------:R-:W-:Y:S02]  /*e9960*/  ISETP.GE.AND P0, PT, R178, c[0x0][0x17c], PT ;  /* 0x00005f00b2007a0c */ /* 0x000fe40003f06270 */
[----:B------:R1:W-:Y:S01]  /*e9970*/  @P5 STG.E [R2.64], R185 ;  /* 0x000000b902005986 */ /* 0x0003e2000c101904 */
[----:B------:R-:W-:Y:S01]  /*e9980*/  ISETP.GE.AND P5, PT, R179, c[0x0][0x17c], PT ;  /* 0x00005f00b3007a0c */ /* 0x000fe20003fa6270 */
[C---:B------:R-:W-:Y:S02]  /*e9990*/  IMAD.WIDE R178, R181.reuse, 0x4, R6 ;  /* 0x00000004b5b27825 */ /* 0x040fe400078e0206 */
[----:B------:R1:W-:Y:S02]  /*e99a0*/  @P1 STG.E [R176.64], R187 ;  /* 0x000000bbb0001986 */ /* 0x0003e4000c101904 */
[----:B-1----:R-:W-:-:S04]  /*e99b0*/  IMAD.WIDE R2, R181, 0x4, R174 ;  /* 0x00000004b5027825 */ /* 0x002fc800078e02ae */
[C---:B------:R-:W-:Y:S01]  /*e99c0*/  IMAD.WIDE R176, R181.reuse, 0x4, R172 ;  /* 0x00000004b5b07825 */ /* 0x040fe200078e02ac */
[----:B------:R1:W-:Y:S01]  /*e99d0*/  @P4 STG.E [R2.64], R243 ;  /* 0x000000f302004986 */ /* 0x0003e2000c101904 */
[----:B------:R-:W-:Y:S02]  /*e99e0*/  ISETP.LT.AND P2, PT, R186, c[0x0][0x178], !P2 ;  /* 0x00005e00ba007a0c */ /* 0x000fe40005741270 */
[----:B-1----:R-:W-:Y:S01]  /*e99f0*/  IMAD.WIDE R2, R181, 0x4, R4 ;  /* 0x00000004b5027825 */ /* 0x002fe200078e0204 */
[----:B---3--:R1:W-:Y:S04]  /*e9a00*/  @P6 STG.E [R176.64], R246 ;  /* 0x000000f6b0006986 */ /* 0x0083e8000c101904 */
[----:B--2---:R2:W-:Y:S04]  /*e9a10*/  @P3 STG.E [R178.64], R245 ;  /* 0x000000f5b2003986 */ /* 0x0045e8000c101904 */
[----:B-1----:R-:W3:Y:S04]  /*e9a20*/  LDL.LU R246, [R1+0x548] ;  /* 0x0005480001f67983 */ /* 0x002ee80000300800 */
[----:B--2---:R-:W2:Y:S01]  /*e9a30*/  LDL.LU R245, [R1+0x1bdc] ;  /* 0x001bdc0001f57983 */ /* 0x004ea20000300800 */
[----:B------:R-:W2:Y:S02]  /*e9a40*/  LDL.LU R250, [R1+0xe5c] ;  /* 0x000e5c0001fa7983 */ /* 0x000ea40000300800 */
[----:B------:R-:W2:Y:S01]  /*e9a50*/  LDL.LU R243, [R1+0xaac] ;  /* 0x000aac0001f37983 */ /* 0x000ea20000300800 */
[----:B----4-:R1:W-:Y:S04]  /*e9a60*/  @P2 STG.E [R2.64], R244 ;  /* 0x000000f402002986 */ /* 0x0103e8000c101904 */
[----:B-1----:R-:W4:Y:S01]  /*e9a70*/  LDL.LU R244, [R1+0x54c] ;  /* 0x00054c0001f47983 */ /* 0x002f220000300800 */
[----:B------:R-:W-:-:S02]  /*e9a80*/  ISETP.LT.AND P1, PT, R150, c[0x0][0x178], !P5 ;  /* 0x00005e0096007a0c */ /* 0x000fc40006f21270 */
[----:B------:R-:W-:Y:S02]  /*e9a90*/  IADD3 R180, R181, c[0x0][0x198], RZ ;  /* 0x00006600b5b47a10 */ /* 0x000fe40007ffe0ff */
[----:B------:R-:W-:Y:S02]  /*e9aa0*/  ISETP.LT.AND P3, PT, R151, c[0x0][0x178], !P5 ;  /* 0x00005e0097007a0c */ /* 0x000fe40006f61270 */
[----:B------:R-:W-:Y:S02]  /*e9ab0*/  IADD3 R178, R252, 0x173, RZ ;  /* 0x00000173fcb27810 */ /* 0x000fe40007ffe0ff */
[----:B------:R-:W-:Y:S01]  /*e9ac0*/  ISETP.LT.AND P6, PT, R111, c[0x0][0x178], !P5 ;  /* 0x00005e006f007a0c */ /* 0x000fe20006fc1270 */
[----:B------:R-:W4:Y:S01]  /*e9ad0*/  LDL.LU R249, [R1+0x1be8] ;  /* 0x001be80001f97983 */ /* 0x000f220000300800 */
[----:B------:R-:W-:Y:S01]  /*e9ae0*/  IMAD.WIDE R176, R180, 0x4, R174 ;  /* 0x00000004b4b07825 */ /* 0x000fe200078e02ae */
[----:B------:R-:W-:Y:S02]  /*e9af0*/  ISETP.GE.AND P4, PT, R178, c[0x0][0x17c], PT ;  /* 0x00005f00b2007a0c */ /* 0x000fe40003f86270 */
[----:B------:R-:W-:Y:S01]  /*e9b00*/  ISETP.LT.AND P5, PT, R186, c[0x0][0x178], !P5 ;  /* 0x00005e00ba007a0c */ /* 0x000fe20006fa1270 */
[C---:B------:R-:W-:Y:S01]  /*e9b10*/  IMAD.WIDE R2, R180.reuse, 0x4, R6 ;  /* 0x00000004b4027825 */ /* 0x040fe200078e0206 */
[----:B------:R-:W-:Y:S01]  /*e9b20*/  IADD3 R181, R180, c[0x0][0x198], RZ ;  /* 0x00006600b4b57a10 */ /* 0x000fe20007ffe0ff */
[----:B------:R-:W4:Y:S04]  /*e9b30*/  LDL.LU R248, [R1+0x13a8] ;  /* 0x0013a80001f87983 */ /* 0x000f280000300800 */
[----:B------:R1:W-:Y:S01]  /*e9b40*/  @P1 STG.E [R176.64], R183 ;  /* 0x000000b7b0001986 */ /* 0x0003e2000c101904 */
[----:B------:R-:W-:-:S02]  /*e9b50*/  ISETP.LT.AND P1, PT, R150, c[0x0][0x178], !P4 ;  /* 0x00005e0096007a0c */ /* 0x000fc40006721270 */
[----:B------:R-:W-:Y:S01]  /*e9b60*/  IADD3 R178, R252, 0x174, RZ ;  /* 0x00000174fcb27810 */ /* 0x000fe20007ffe0ff */
[----:B------:R-:W4:Y:S01]  /*e9b70*/  LDL.LU R185, [R1+0xc88] ;  /* 0x000c880001b97983 */ /* 0x000f220000300800 */
[----:B------:R-:W4:Y:S01]  /*e9b80*/  LDL.LU R187, [R1+0x848] ;  /* 0x0008480001bb7983 */ /* 0x000f220000300800 */
[----:B-1----:R-:W-:Y:S01]  /*e9b90*/  IMAD.WIDE R176, R180, 0x4, R172 ;  /* 0x00000004b4b07825 */ /* 0x002fe200078e02ac */
[----:B------:R-:W-:-:S03]  /*e9ba0*/  ISETP.GE.AND P2, PT, R178, c[0x0][0x17c], PT ;  /* 0x00005f00b2007a0c */ /* 0x000fc60003f46270 */
[----:B------:R-:W-:Y:S01]  /*e9bb0*/  IMAD.WIDE R178, R180, 0x4, R4 ;  /* 0x00000004b4b27825 */ /* 0x000fe200078e0204 */
[----:B------:R-:W-:Y:S03]  /*e9bc0*/  @P3 STG.E [R176.64], R184 ;  /* 0x000000b8b0003986 */ /* 0x000fe6000c101904 */
[----:B------:R1:W-:Y:S01]  /*e9bd0*/  @P6 STG.E [R2.64], R251 ;  /* 0x000000fb02006986 */ /* 0x0003e2000c101904 */
[----:B------:R-:W-:Y:S02]  /*e9be0*/  ISETP.LT.AND P3, PT, R151, c[0x0][0x178], !P4 ;  /* 0x00005e0097007a0c */ /* 0x000fe40006761270 */
[----:B------:R-:W-:Y:S01]  /*e9bf0*/  ISETP.LT.AND P6, PT, R111, c[0x0][0x178], !P4 ;  /* 0x00005e006f007a0c */ /* 0x000fe200067c1270 */
[----:B-1----:R-:W-:-:S04]  /*e9c00*/  IMAD.WIDE R2, R181, 0x4, R174 ;  /* 0x00000004b5027825 */ /* 0x002fc800078e02ae */
[C---:B------:R-:W-:Y:S01]  /*e9c10*/  IMAD.WIDE R176, R181.reuse, 0x4, R172 ;  /* 0x00000004b5b07825 */ /* 0x040fe200078e02ac */
[----:B------:R-:W-:Y:S01]  /*e9c20*/  ISETP.LT.AND P4, PT, R186, c[0x0][0x178], !P4 ;  /* 0x00005e00ba007a0c */ /* 0x000fe20006781270 */
[----:B---3--:R1:W-:Y:S04]  /*e9c30*/  @P5 STG.E [R178.64], R246 ;  /* 0x000000f6b2005986 */ /* 0x0083e8000c101904 */
[----:B--2---:R2:W-:Y:S01]  /*e9c40*/  @P1 STG.E [R2.64], R245 ;  /* 0x000000f502001986 */ /* 0x0045e2000c101904 */
[----:B------:R-:W-:Y:S03]  /*e9c50*/  @P3 STG.E [R176.64], R250 ;  /* 0x000000fab0003986 */ /* 0x000fe6000c101904 */
[----:B-1----:R-:W3:Y:S04]  /*e9c60*/  LDL.LU R246, [R1+0x1bec] ;  /* 0x001bec0001f67983 */ /* 0x002ee80000300800 */
[----:B--2---:R-:W2:Y:S01]  /*e9c70*/  LDL.LU R245, [R1+0x13ac] ;  /* 0x0013ac0001f57983 */ /* 0x004ea20000300800 */
[----:B------:R-:W-:-:S05]  /*e9c80*/  IMAD.WIDE R2, R181, 0x4, R6 ;  /* 0x00000004b5027825 */ /* 0x000fca00078e0206 */
[----:B------:R1:W-:Y:S04]  /*e9c90*/  @P6 STG.E [R2.64], R243 ;  /* 0x000000f302006986 */ /* 0x0003e8000c101904 */
[----:B-1----:R-:W2:Y:S01]  /*e9ca0*/  LDL.LU R243, [R1+0xc8c] ;  /* 0x000c8c0001f37983 */ /* 0x002ea20000300800 */
[----:B------:R-:W-:-:S04]  /*e9cb0*/  IADD3 R178, R252, 0x175, RZ ;  /* 0x00000175fcb27810 */ /* 0x000fc80007ffe0ff */
[----:B------:R-:W-:Y:S01]  /*e9cc0*/  ISETP.GE.AND P1, PT, R178, c[0x0][0x17c], PT ;  /* 0x00005f00b2007a0c */ /* 0x000fe20003f26270 */
[----:B------:R-:W-:-:S05]  /*e9cd0*/  IMAD.WIDE R178, R181, 0x4, R4 ;  /* 0x00000004b5b27825 */ /* 0x000fca00078e0204 */
[----:B----4-:R1:W-:Y:S04]  /*e9ce0*/  @P4 STG.E [R178.64], R244 ;  /* 0x000000f4b2004986 */ /* 0x0103e8000c101904 */
[----:B-1----:R-:W4:Y:S01]  /*e9cf0*/  LDL.LU R244, [R1+0x84c] ;  /* 0x00084c0001f47983 */ /* 0x002f220000300800 */
[----:B------:R-:W-:Y:S02]  /*e9d00*/  ISETP.LT.AND P5, PT, R150, c[0x0][0x178], !P2 ;  /* 0x00005e0096007a0c */ /* 0x000fe400057a1270 */
[----:B------:R-:W-:Y:S02]  /*e9d10*/  IADD3 R180, R181, c[0x0][0x198], RZ ;  /* 0x00006600b5b47a10 */ /* 0x000fe40007ffe0ff */
[----:B------:R-:W-:Y:S02]  /*e9d20*/  ISETP.LT.AND P3, PT, R151, c[0x0][0x178], !P2 ;  /* 0x00005e0097007a0c */ /* 0x000fe40005761270 */
[----:B------:R-:W-:Y:S01]  /*e9d30*/  ISETP.LT.AND P4, PT, R111, c[0x0][0x178], !P2 ;  /* 0x00005e006f007a0c */ /* 0x000fe20005781270 */
[----:B------:R-:W-:Y:S01]  /*e9d40*/  ISETP.LT.AND P2, PT, R186, c[0x0][0x178], !P2 ;  /* 0x00005e00ba007a0c */ /* 0x000fe20005741270 */
[----:B------:R-:W-:Y:S01]  /*e9d50*/  ISETP.LT.AND P6, PT, R151, c[0x0][0x178], !P1 ;  /* 0x00005e0097007a0c */ /* 0x000fe20004fc1270 */
[----:B------:R-:W-:-:S04]  /*e9d60*/  IMAD.WIDE R176, R180, 0x4, R174 ;  /* 0x00000004b4b07825 */ /* 0x000fc800078e02ae */
[----:B------:R-:W-:-:S04]  /*e9d70*/  IMAD.WIDE R2, R180, 0x4, R6 ;  /* 0x00000004b4027825 */ /* 0x000fc800078e0206 */
[----:B------:R-:W-:Y:S01]  /*e9d80*/  IMAD.WIDE R178, R180, 0x4, R4 ;  /* 0x00000004b4b27825 */ /* 0x000fe200078e0204 */
[----:B------:R-:W4:Y:S04]  /*e9d90*/  LDL.LU R184, [R1+0x1398] ;  /* 0x0013980001b87983 */ /* 0x000f280000300800 */
[----:B------:R1:W-:Y:S01]  /*e9da0*/  @P5 STG.E [R176.64], R249 ;  /* 0x000000f9b0005986 */ /* 0x0003e2000c101904 */
[----:B------:R-:W-:Y:S02]  /*e9db0*/  ISETP.LT.AND P5, PT, R150, c[0x0][0x178], !P1 ;  /* 0x00005e0096007a0c */ /* 0x000fe40004fa1270 */
[C---:B------:R-:W-:Y:S01]  /*e9dc0*/  IADD3 R181, R180.reuse, c[0x0][0x198], RZ ;  /* 0x00006600b4b57a10 */ /* 0x040fe20007ffe0ff */
[----:B-1----:R-:W-:Y:S01]  /*e9dd0*/  IMAD.WIDE R176, R180, 0x4, R172 ;  /* 0x00000004b4b07825 */ /* 0x002fe200078e02ac */
[----:B------:R-:W4:Y:S04]  /*e9de0*/  LDL.LU R249, [R1+0xa98] ;  /* 0x000a980001f97983 */ /* 0x000f280000300800 */
[----:B------:R1:W-:Y:S01]  /*e9df0*/  @P3 STG.E [R176.64], R248 ;  /* 0x000000f8b0003986 */ /* 0x0003e2000c101904 */
[----:B------:R1:W-:Y:S02]  /*e9e00*/  @P4 STG.E [R2.64], R185 ;  /* 0x000000b902004986 */ /* 0x0003e4000c101904 */
[----:B------:R-:W-:Y:S01]  /*e9e10*/  @P2 STG.E [R178.64], R187 ;  /* 0x000000bbb2002986 */ /* 0x000fe2000c101904 */
[----:B------:R-:W-:Y:S01]  /*e9e20*/  ISETP.LT.AND P2, PT, R111, c[0x0][0x178], !P1 ;  /* 0x00005e006f007a0c */ /* 0x000fe20004f41270 */
[----:B-1----:R-:W-:-:S04]  /*e9e30*/  IMAD.WIDE R176, R181, 0x4, R174 ;  /* 0x00000004b5b07825 */ /* 0x002fc800078e02ae */
[----:B------:R-:W-:Y:S01]  /*e9e40*/  IMAD.WIDE R2, R181, 0x4, R172 ;  /* 0x00000004b5027825 */ /* 0x000fe200078e02ac */
[----:B------:R-:W4:Y:S01]  /*e9e50*/  LDL.LU R248, [R1+0x1c0c] ;  /* 0x001c0c0001f87983 */ /* 0x000f220000300800 */
[----:B------:R-:W-:-:S03]  /*e9e60*/  ISETP.LT.AND P1, PT, R186, c[0x0][0x178], !P1 ;  /* 0x00005e00ba007a0c */ /* 0x000fc60004f21270 */
[----:B---3--:R1:W-:Y:S04]  /*e9e70*/  @P5 STG.E [R176.64], R246 ;  /* 0x000000f6b0005986 */ /* 0x0083e8000c101904 */
[----:B--2---:R2:W-:Y:S04]  /*e9e80*/  @P6 STG.E [R2.64], R245 ;  /* 0x000000f502006986 */ /* 0x0045e8000c101904 */
[----:B-1----:R-:W3:Y:S01]  /*e9e90*/  LDL.LU R246, [R1+0x172c] ;  /* 0x00172c0001f67983 */ /* 0x002ee20000300800 */
[----:B--2---:R-:W-:-:S03]  /*e9ea0*/  IMAD.WIDE R2, R181, 0x4, R6 ;  /* 0x00000004b5027825 */ /* 0x004fc600078e0206 */
[----:B------:R-:W2:Y:S04]  /*e9eb0*/  LDL.LU R245, [R1+0x139c] ;  /* 0x00139c0001f57983 */ /* 0x000ea80000300800 */
[----:B------:R1:W-:Y:S04]  /*e9ec0*/  @P2 STG.E [R2.64], R243 ;  /* 0x000000f302002986 */ /* 0x0003e8000c101904 */
[----:B-1----:R-:W2:Y:S01]  /*e9ed0*/  LDL.LU R2, [R1+0x1c08] ;  /* 0x001c080001027983 */ /* 0x002ea20000300800 */
[----:B------:R-:W3:Y:S02]  /*e9ee0*/  LDL.LU R3, [R1+0x1728] ;  /* 0x0017280001037983 */ /* 0x000ee40000300800 */
[----:B------:R-:W-:-:S05]  /*e9ef0*/  IMAD.WIDE R176, R181, 0x4, R4 ;  /* 0x00000004b5b07825 */ /* 0x000fca00078e0204 */
[----:B----4-:R1:W-:Y:S04]  /*e9f00*/  @P1 STG.E [R176.64], R244 ;  /* 0x000000f4b0001986 */ /* 0x0103e8000c101904 */
[----:B-1----:R-:W4:Y:S01]  /*e9f10*/  LDL.LU R244, [R1+0xa9c] ;  /* 0x000a9c0001f47983 */ /* 0x002f220000300800 */
[C---:B------:R-:W-:Y:S02]  /*e9f20*/  IADD3 R182, R252.reuse, 0x176, RZ ;  /* 0x00000176fcb67810 */ /* 0x040fe40007ffe0ff */
[----:B------:R-:W-:Y:S01]  /*e9f30*/  IADD3 R183, R252, 0x177, RZ ;  /* 0x00000177fcb77810 */ /* 0x000fe20007ffe0ff */
[----:B------:R-:W4:Y:S01]  /*e9f40*/  LDL.LU R251, [R1+0x1c38] ;  /* 0x001c380001fb7983 */ /* 0x000f220000300800 */
[----:B------:R-:W4:Y:S01]  /*e9f50*/  LDL.LU R250, [R1+0x1bf8] ;  /* 0x001bf80001fa7983 */ /* 0x000f220000300800 */
[----:B------:R-:W-:Y:S01]  /*e9f60*/  ISETP.GE.AND P3, PT, R182, c[0x0][0x17c], PT ;  /* 0x00005f00b6007a0c */ /* 0x000fe20003f66270 */
[----:B------:R-:W-:Y:S01]  /*e9f70*/  IADD3 R182, R181, c[0x0][0x198], RZ ;  /* 0x00006600b5b67a10 */ /* 0x000fe20007ffe0ff */
[----:B------:R-:W-:Y:S01]  /*e9f80*/  ISETP.GE.AND P2, PT, R183, c[0x0][0x17c], PT ;  /* 0x00005f00b7007a0c */ /* 0x000fe20003f46270 */
[----:B------:R-:W4:Y:S01]  /*e9f90*/  LDL.LU R185, [R1+0x1718] ;  /* 0x0017180001b97983 */ /* 0x000f220000300800 */
[----:B------:R-:W-:-:S02]  /*e9fa0*/  ISETP.LT.AND P5, PT, R150, c[0x0][0x178], !P3 ;  /* 0x00005e0096007a0c */ /* 0x000fc40005fa1270 */
[----:B------:R-:W-:Y:S02]  /*e9fb0*/  ISETP.LT.AND P4, PT, R151, c[0x0][0x178], !P3 ;  /* 0x00005e0097007a0c */ /* 0x000fe40005f81270 */
[----:B------:R-:W-:Y:S01]  /*e9fc0*/  ISETP.LT.AND P6, PT, R111, c[0x0][0x178], !P3 ;  /* 0x00005e006f007a0c */ /* 0x000fe20005fc1270 */
[----:B------:R-:W-:-:S04]  /*e9fd0*/  IMAD.WIDE R178, R182, 0x4, R174 ;  /* 0x00000004b6b27825 */ /* 0x000fc800078e02ae */
[----:B------:R-:W-:Y:S01]  /*e9fe0*/  IMAD.WIDE R180, R182, 0x4, R172 ;  /* 0x00000004b6b47825 */ /* 0x000fe200078e02ac */
[----:B------:R-:W-:Y:S01]  /*e9ff0*/  ISETP.LT.AND P3, PT, R186, c[0x0][0x178], !P3 ;  /* 0x00005e00ba007a0c */ /* 0x000fe20005f61270 */
[----:B------:R-:W4:Y:S02]  /*ea000*/  LDL.LU R187, [R1+0xe68] ;  /* 0x000e680001bb7983 */ /* 0x000f240000300800 */
[----:B------:R-:W4:Y:S01]  /*ea010*/  LDL.LU R243, [R1+0x1c3c] ;  /* 0x001c3c0001f37983 */ /* 0x000f220000300800 */
[----:B------:R-:W-:Y:S02]  /*ea020*/  ISETP.LT.AND P1, PT, R111, c[0x0][0x178], !P2 ;  /* 0x00005e006f007a0c */ /* 0x000fe40005721270 */
[----:B------:R-:W-:-:S05]  /*ea030*/  IADD3 R183, R182, c[0x0][0x198], RZ ;  /* 0x00006600b6b77a10 */ /* 0x000fca0007ffe0ff */
[----:B------:R-:W-:Y:S01]  /*ea040*/  IMAD.WIDE R176, R183, 0x4, R174 ;  /* 0x00000004b7b07825 */ /* 0x000fe200078e02ae */
[----:B--2---:R-:W-:Y:S03]  /*ea050*/  @P5 STG.E [R178.64], R2 ;  /* 0x00000002b2005986 */ /* 0x004fe6000c101904 */
[----:B---3--:R1:W-:Y:S01]  /*ea060*/  @P4 STG.E [R180.64], R3 ;  /* 0x00000003b4004986 */ /* 0x0083e2000c101904 */
[----:B------:R-:W-:Y:S02]  /*ea070*/  ISETP.LT.AND P5, PT, R150, c[0x0][0x178], !P2 ;  /* 0x00005e0096007a0c */ /* 0x000fe400057a1270 */
[----:B------:R-:W-:Y:S01]  /*ea080*/  ISETP.LT.AND P4, PT, R151, c[0x0][0x178], !P2 ;  /* 0x00005e0097007a0c */ /* 0x000fe20005781270 */
[----:B------:R-:W-:Y:S02]  /*ea090*/  ISETP.LT.AND P2, PT, R186, c[0x0][0x178], !P2 ;  /* 0x00005e00ba007a0c */ /* 0x000fe40005741270 */
[----:B-1----:R-:W-:-:S04]  /*ea0a0*/  IMAD.WIDE R2, R182, 0x4, R6 ;  /* 0x00000004b6027825 */ /* 0x002fc800078e0206 */
[C---:B------:R-:W-:Y:S01]  /*ea0b0*/  IMAD.WIDE R178, R183.reuse, 0x4, R172 ;  /* 0x00000004b7b27825 */ /* 0x040fe200078e02ac */
[----:B------:R1:W-:Y:S03]  /*ea0c0*/  @P6 STG.E [R2.64], R184 ;  /* 0x000000b802006986 */ /* 0x0003e6000c101904 */
[----:B------:R-:W-:-:S04]  /*ea0d0*/  IMAD.WIDE R180, R183, 0x4, R6 ;  /* 0x00000004b7b47825 */ /* 0x000fc800078e0206 */
[----:B-1----:R-:W-:-:S05]  /*ea0e0*/  IMAD.WIDE R2, R182, 0x4, R4 ;  /* 0x00000004b6027825 */ /* 0x002fca00078e0204 */
[----:B------:R-:W-:Y:S01]  /*ea0f0*/  @P3 STG.E [R2.64], R249 ;  /* 0x000000f902003986 */ /* 0x000fe2000c101904 */
[----:B------:R-:W-:Y:S02]  /*ea100*/  @P5 STG.E [R176.64], R248 ;  /* 0x000000f8b0005986 */ /* 0x000fe4000c101904 */
[----:B------:R1:W-:Y:S02]  /*ea110*/  @P4 STG.E [R178.64], R246 ;  /* 0x000000f6b2004986 */ /* 0x0003e4000c101904 */
[----:B------:R2:W-:Y:S01]  /*ea120*/  @P1 STG.E [R180.64], R245 ;  /* 0x000000f5b4001986 */ /* 0x0005e2000c101904 */
[----:B-1----:R-:W3:Y:S01]  /*ea130*/  LDL.LU R246, [R1+0x1bfc] ;  /* 0x001bfc0001f67983 */ /* 0x002ee20000300800 */
[----:B--2---:R-:W2:Y:S02]  /*ea140*/  LDL.LU R245, [R1+0x171c] ;  /* 0x00171c0001f57983 */ /* 0x004ea40000300800 */
[----:B------:R-:W-:-:S05]  /*ea150*/  IMAD.WIDE R2, R183, 0x4, R4 ;  /* 0x00000004b7027825 */ /* 0x000fca00078e0204 */
[----:B----4-:R1:W-:Y:S04]  /*ea160*/  @P2 STG.E [R2.64], R244 ;  /* 0x000000f402002986 */ /* 0x0103e8000c101904 */
[----:B-1----:R-:W4:Y:S01]  /*ea170*/  LDL.LU R244, [R1+0xe6c] ;  /* 0x000e6c0001f47983 */ /* 0x002f220000300800 */
[----:B------:R-:W-:Y:S02]  /*ea180*/  IADD3 R184, R252, 0x178, RZ ;  /* 0x00000178fcb87810 */ /* 0x000fe40007ffe0ff */
[----:B------:R-:W-:Y:S02]  /*ea190*/  IADD3 R176, R183, c[0x0][0x198], RZ ;  /* 0x00006600b7b07a10 */ /* 0x000fe40007ffe0ff */
[----:B------:R-:W-:Y:S02]  /*ea1a0*/  ISETP.LT.AND P2, PT, R150, c[0x0][0x178], !P0 ;  /* 0x00005e0096007a0c */ /* 0x000fe40004741270 */
[----:B------:R-:W-:-:S02]  /*ea1b0*/  IADD3 R177, R252, 0x17a, RZ ;  /* 0x0000017afcb17810 */ /* 0x000fc40007ffe0ff */
[----:B------:R-:W-:Y:S01]  /*ea1c0*/  ISETP.GE.AND P6, PT, R184, c[0x0][0x17c], PT ;  /* 0x00005f00b8007a0c */ /* 0x000fe20003fc6270 */
[----:B------:R-:W4:Y:S01]  /*ea1d0*/  LDL.LU R249, [R1+0x1c68] ;  /* 0x001c680001f97983 */ /* 0x000f220000300800 */
[C---:B------:R-:W-:Y:S01]  /*ea1e0*/  IMAD.WIDE R182, R176.reuse, 0x4, R174 ;  /* 0x00000004b0b67825 */ /* 0x040fe200078e02ae */
[----:B------:R-:W-:Y:S02]  /*ea1f0*/  IADD3 R2, R176, c[0x0][0x198], RZ ;  /* 0x00006600b0027a10 */ /* 0x000fe40007ffe0ff */
[----:B------:R-:W-:Y:S02]  /*ea200*/  ISETP.LT.AND P3, PT, R150, c[0x0][0x178], !P6 ;  /* 0x00005e0096007a0c */ /* 0x000fe40007761270 */
[----:B------:R-:W-:Y:S02]  /*ea210*/  ISETP.LT.AND P1, PT, R151, c[0x0][0x178], !P6 ;  /* 0x00005e0097007a0c */ /* 0x000fe40007721270 */
[----:B------:R-:W-:Y:S01]  /*ea220*/  ISETP.LT.AND P5, PT, R111, c[0x0][0x178], !P6 ;  /* 0x00005e006f007a0c */ /* 0x000fe200077a1270 */
[----:B------:R-:W-:-:S02]  /*ea230*/  ISETP.LT.AND P6, PT, R186, c[0x0][0x178], !P6 ;  /* 0x00005e00ba007a0c */ /* 0x000fc400077c1270 */
[----:B------:R-:W-:Y:S01]  /*ea240*/  IMAD.WIDE R180, R176, 0x4, R172 ;  /* 0x00000004b0b47825 */ /* 0x000fe200078e02ac */
[----:B------:R-:W-:-:S03]  /*ea250*/  ISETP.GE.AND P4, PT, R177, c[0x0][0x17c], PT ;  /* 0x00005f00b1007a0c */ /* 0x000fc60003f86270 */
[----:B------:R-:W-:-:S04]  /*ea260*/  IMAD.WIDE R178, R176, 0x4, R6 ;  /* 0x00000004b0b27825 */ /* 0x000fc800078e0206 */
[----:B------:R-:W-:Y:S01]  /*ea270*/  IMAD.WIDE R176, R176, 0x4, R4 ;  /* 0x00000004b0b07825 */ /* 0x000fe200078e0204 */
[----:B------:R-:W4:Y:S04]  /*ea280*/  LDL.LU R248, [R1+0x1c28] ;  /* 0x001c280001f87983 */ /* 0x000f280000300800 */
[----:B------:R1:W-:Y:S01]  /*ea290*/  @P3 STG.E [R182.64], R251 ;  /* 0x000000fbb6003986 */ /* 0x0003e2000c101904 */
[----:B------:R-:W-:Y:S02]  /*ea2a0*/  @P1 STG.E [R180.64], R250 ;  /* 0x000000fab4001986 */ /* 0x000fe4000c101904 */
[----:B------:R1:W-:Y:S02]  /*ea2b0*/  @P5 STG.E [R178.64], R185 ;  /* 0x000000b9b2005986 */ /* 0x0003e4000c101904 */
[----:B------:R1:W-:Y:S01]  /*ea2c0*/  @P6 STG.E [R176.64], R187 ;  /* 0x000000bbb0006986 */ /* 0x0003e2000c101904 */
[----:B------:R-:W-:Y:S01]  /*ea2d0*/  ISETP.LT.AND P3, PT, R151, c[0x0][0x178], !P0 ;  /* 0x00005e0097007a0c */ /* 0x000fe20004761270 */
[C---:B-1----:R-:W-:Y:S01]  /*ea2e0*/  IMAD.WIDE R182, R2.reuse, 0x4, R174 ;  /* 0x0000000402b67825 */ /* 0x042fe200078e02ae */
[----:B------:R-:W4:Y:S04]  /*ea2f0*/  LDL.LU R185, [R1+0x1a78] ;  /* 0x001a780001b97983 */ /* 0x000f280000300800 */
[----:B------:R1:W-:Y:S01]  /*ea300*/  @P2 STG.E [R182.64], R243 ;  /* 0x000000f3b6002986 */ /* 0x0003e2000c101904 */
[----:B------:R-:W-:Y:S01]  /*ea310*/  ISETP.LT.AND P2, PT, R111, c[0x0][0x178], !P0 ;  /* 0x00005e006f007a0c */ /* 0x000fe20004741270 */
[----:B------:R-:W-:-:S04]  /*ea320*/  IMAD.WIDE R178, R2, 0x4, R172 ;  /* 0x0000000402b27825 */ /* 0x000fc800078e02ac */
[----:B------:R-:W4:Y:S01]  /*ea330*/  LDL.LU R187, [R1+0x1018] ;  /* 0x0010180001bb7983 */ /* 0x000f220000300800 */
[----:B------:R-:W-:Y:S01]  /*ea340*/  ISETP.LT.AND P0, PT, R186, c[0x0][0x178], !P0 ;  /* 0x00005e00ba007a0c */ /* 0x000fe20004701270 */
[----:B------:R-:W-:Y:S01]  /*ea350*/  IMAD.WIDE R176, R2, 0x4, R6 ;  /* 0x0000000402b07825 */ /* 0x000fe200078e0206 */
[----:B------:R-:W-:Y:S01]  /*ea360*/  IADD3 R3, R252, 0x17b, RZ ;  /* 0x0000017bfc037810 */ /* 0x000fe20007ffe0ff */
[----:B-1----:R-:W4:Y:S01]  /*ea370*/  LDL.LU R243, [R1+0x1c6c] ;  /* 0x001c6c0001f37983 */ /* 0x002f220000300800 */
[C---:B------:R-:W-:Y:S02]  /*ea380*/  IADD3 R182, R2.reuse, c[0x0][0x198], RZ ;  /* 0x0000660002b67a10 */ /* 0x040fe40007ffe0ff */
[----:B------:R-:W-:Y:S01]  /*ea390*/  ISETP.GE.AND P1, PT, R3, c[0x0][0x17c], PT ;  /* 0x00005f0003007a0c */ /* 0x000fe20003f26270 */
[----:B------:R-:W-:Y:S01]  /*ea3a0*/  IMAD.WIDE R2, R2, 0x4, R4 ;  /* 0x0000000402027825 */ /* 0x000fe200078e0204 */
[----:B---3--:R1:W-:Y:S03]  /*ea3b0*/  @P3 STG.E [R178.64], R246 ;  /* 0x000000f6b2003986 */ /* 0x0083e6000c101904 */
[----:B--2---:R2:W-:Y:S01]  /*ea3c0*/  @P2 STG.E [R176.64], R245 ;  /* 0x000000f5b0002986 */ /* 0x0045e2000c101904 */
[----:B-1----:R-:W3:Y:S01]  /*ea3d0*/  LDL.LU R246, [R1+0x1c2c] ;  /* 0x001c2c0001f67983 */ /* 0x002ee20000300800 */
[----:B--2---:R-:W2:Y:S03]  /*ea3e0*/  LDL.LU R245, [R1+0x1a7c] ;  /* 0x001a7c0001f57983 */ /* 0x004ea60000300800 */
[----:B----4-:R1:W-:Y:S04]  /*ea3f0*/  @P0 STG.E [R2.64], R244 ;  /* 0x000000f402000986 */ /* 0x0103e8000c101904 */
[----:B-1----:R-:W4:Y:S01]  /*ea400*/  LDL.LU R244, [R1+0x101c] ;  /* 0x00101c0001f47983 */ /* 0x002f220000300800 */
[----:B------:R-:W-:-:S02]  /*ea410*/  ISETP.LT.AND P6, PT, R150, c[0x0][0x178], !P4 ;  /* 0x00005e0096007a0c */ /* 0x000fc400067c1270 */
[----:B------:R-:W-:Y:S01]  /*ea420*/  ISETP.LT.AND P5, PT, R151, c[0x0][0x178], !P4 ;  /* 0x00005e0097007a0c */ /* 0x000fe200067a1270 */
[----:B------:R-:W-:-:S04]  /*ea430*/  IMAD.WIDE R180, R182, 0x4, R174 ;  /* 0x00000004b6b47825 */ /* 0x000fc800078e02ae */
[----:B------:R-:W-:Y:S01]  /*ea440*/  IMAD.WIDE R178, R182, 0x4, R172 ;  /* 0x00000004b6b27825 */ /* 0x000fe200078e02ac */
[----:B------:R-:W4:Y:S03]  /*ea450*/  LDL.LU R184, [R1+0x1c88] ;  /* 0x001c880001b87983 */ /* 0x000f260000300800 */
[----:B------:R-:W4:Y:S01]  /*ea460*/  LDL.LU R251, [R1+0x1c58] ;  /* 0x001c580001fb7983 */ /* 0x000f220000300800 */
[----:B------:R-:W-:Y:S01]  /*ea470*/  ISETP.LT.AND P3, PT, R151, c[0x0][0x178], !P1 ;  /* 0x00005e0097007a0c */ /* 0x000fe20004f61270 */
[----:B------:R1:W-:Y:S01]  /*ea480*/  @P6 STG.E [R180.64], R249 ;  /* 0x000000f9b4006986 */ /* 0x0003e2000c101904 */
[----:B------:R-:W-:Y:S01]  /*ea490*/  ISETP.LT.AND P6, PT, R111, c[0x0][0x178], !P4 ;  /* 0x00005e006f007a0c */ /* 0x000fe200067c1270 */
[----:B------:R-:W-:Y:S02]  /*ea4a0*/  ISETP.LT.AND P4, PT, R186, c[0x0][0x178], !P4 ;  /* 0x00005e00ba007a0c */ /* 0x000fe40006781270 */
[----:B------:R1:W-:Y:S01]  /*ea4b0*/  @P5 STG.E [R178.64], R248 ;  /* 0x000000f8b2005986 */ /* 0x0003e2000c101904 */
[----:B------:R-:W-:-:S02]  /*ea4c0*/  ISETP.LT.AND P5, PT, R150, c[0x0][0x178], !P1 ;  /* 0x00005e0096007a0c */ /* 0x000fc40004fa1270 */
[----:B------:R-:W-:Y:S01]  /*ea4d0*/  ISETP.LT.AND P0, PT, R111, c[0x0][0x178], !P1 ;  /* 0x00005e006f007a0c */ /* 0x000fe20004f01270 */
[----:B------:R-:W-:-:S04]  /*ea4e0*/  IMAD.WIDE R2, R182, 0x4, R6 ;  /* 0x00000004b6027825 */ /* 0x000fc800078e0206 */
[C---:B------:R-:W-:Y:S01]  /*ea4f0*/  IMAD.WIDE R176, R182.reuse, 0x4, R4 ;  /* 0x00000004b6b07825 */ /* 0x040fe200078e0204 */
[----:B-1----:R-:W-:Y:S01]  /*ea500*/  IADD3 R180, R182, c[0x0][0x198], RZ ;  /* 0x00006600b6b47a10 */ /* 0x002fe20007ffe0ff */
[----:B------:R-:W4:Y:S04]  /*ea510*/  LDL.LU R249, [R1+0x1c18] ;  /* 0x001c180001f97983 */ /* 0x000f280000300800 */
[----:B------:R1:W-:Y:S01]  /*ea520*/  @P6 STG.E [R2.64], R185 ;  /* 0x000000b902006986 */ /* 0x0003e2000c101904 */
[----:B------:R-:W-:-:S03]  /*ea530*/  IMAD.WIDE R178, R180, 0x4, R174 ;  /* 0x00000004b4b27825 */ /* 0x000fc600078e02ae */
[----:B------:R1:W-:Y:S01]  /*ea540*/  @P4 STG.E [R176.64], R187 ;  /* 0x000000bbb0004986 */ /* 0x0003e2000c101904 */
[----:B------:R-:W-:-:S03]  /*ea550*/  ISETP.LT.AND P1, PT, R186, c[0x0][0x178], !P1 ;  /* 0x00005e00ba007a0c */ /* 0x000fc60004f21270 */
[----:B------:R1:W-:Y:S04]  /*ea560*/  @P5 STG.E [R178.64], R243 ;  /* 0x000000f3b2005986 */ /* 0x0003e8000c101904 */
[----:B-1----:R-:W4:Y:S01]  /*ea570*/  LDL.LU R185, [R1+0x1028] ;  /* 0x0010280001b97983 */ /* 0x002f220000300800 */
[----:B------:R-:W-:-:S04]  /*ea580*/  IMAD.WIDE R2, R180, 0x4, R172 ;  /* 0x00000004b4027825 */ /* 0x000fc800078e02ac */
[C---:B------:R-:W-:Y:S01]  /*ea590*/  IMAD.WIDE R176, R180.reuse, 0x4, R6 ;  /* 0x00000004b4b07825 */ /* 0x040fe200078e0206 */
[----:B------:R-:W4:Y:S04]  /*ea5a0*/  LDL.LU R243, [R1+0x1c8c] ;  /* 0x001c8c0001f37983 */ /* 0x000f280000300800 */
[----:B---3--:R-:W-:Y:S01]  /*ea5b0*/  @P3 STG.E [R2.64], R246 ;  /* 0x000000f602003986 */ /* 0x008fe2000c101904 */
[----:B--2---:R1:W-:Y:S03]  /*ea5c0*/  @P0 STG.E [R176.64], R245 ;  /* 0x000000f5b0000986 */ /* 0x0043e6000c101904 */
[----:B-1----:R-:W2:Y:S01]  /*ea5d0*/  LDL.LU R245, [R1+0x1c5c] ;  /* 0x001c5c0001f57983 */ /* 0x002ea20000300800 */
[----:B------:R-:W3:Y:S02]  /*ea5e0*/  LDL.LU R246, [R1+0x1c1c] ;  /* 0x001c1c0001f67983 */ /* 0x000ee40000300800 */
[----:B------:R-:W-:-:S05]  /*ea5f0*/  IMAD.WIDE R2, R180, 0x4, R4 ;  /* 0x00000004b4027825 */ /* 0x000fca00078e0204 */
[----:B----4-:R1:W-:Y:S04]  /*ea600*/  @P1 STG.E [R2.64], R244 ;  /* 0x000000f402001986 */ /* 0x0103e8000c101904 */
[----:B-1----:R-:W4:Y:S01]  /*ea610*/  LDL.LU R244, [R1+0x102c] ;  /* 0x00102c0001f47983 */ /* 0x002f220000300800 */
[C---:B------:R-:W-:Y:S02]  /*ea620*/  IADD3 R183, R252.reuse, 0x17c, RZ ;  /* 0x0000017cfcb77810 */ /* 0x040fe40007ffe0ff */
[C---:B------:R-:W-:Y:S02]  /*ea630*/  IADD3 R181, R252.reuse, 0x17e, RZ ;  /* 0x0000017efcb57810 */ /* 0x040fe40007ffe0ff */
[----:B------:R-:W-:Y:S01]  /*ea640*/  IADD3 R182, R252, 0x17d, RZ ;  /* 0x0000017dfcb67810 */ /* 0x000fe20007ffe0ff */
[----:B------:R-:W4:Y:S01]  /*ea650*/  LDL.LU R250, [R1+0x1c98] ;  /* 0x001c980001fa7983 */ /* 0x000f220000300800 */
[----:B------:R-:W-:-:S02]  /*ea660*/  ISETP.GE.AND P6, PT, R183, c[0x0][0x17c], PT ;  /* 0x00005f00b7007a0c */ /* 0x000fc40003fc6270 */
[----:B------:R-:W-:Y:S02]  /*ea670*/  ISETP.GE.AND P2, PT, R181, c[0x0][0x17c], PT ;  /* 0x00005f00b5007a0c */ /* 0x000fe40003f46270 */
[----:B------:R-:W-:Y:S01]  /*ea680*/  ISETP.GE.AND P3, PT, R182, c[0x0][0x17c], PT ;  /* 0x00005f00b6007a0c */ /* 0x000fe20003f66270 */
[----:B------:R-:W4:Y:S01]  /*ea690*/  LDL.LU R248, [R1+0x1c78] ;  /* 0x001c780001f87983 */ /* 0x000f220000300800 */
[----:B------:R-:W-:Y:S02]  /*ea6a0*/  ISETP.LT.AND P4, PT, R150, c[0x0][0x178], !P6 ;  /* 0x00005e0096007a0c */ /* 0x000fe40007781270 */
[----:B------:R-:W-:Y:S02]  /*ea6b0*/  ISETP.LT.AND P5, PT, R151, c[0x0][0x178], !P6 ;  /* 0x00005e0097007a0c */ /* 0x000fe400077a1270 */
[----:B------:R-:W-:Y:S02]  /*ea6c0*/  IADD3 R181, R180, c[0x0][0x198], RZ ;  /* 0x00006600b4b57a10 */ /* 0x000fe40007ffe0ff */
[----:B------:R-:W-:-:S02]  /*ea6d0*/  ISETP.LT.AND P0, PT, R111, c[0x0][0x178], !P6 ;  /* 0x00005e006f007a0c */ /* 0x000fc40007701270 */
[----:B------:R-:W-:Y:S01]  /*ea6e0*/  ISETP.LT.AND P1, PT, R151, c[0x0][0x178], !P3 ;  /* 0x00005e0097007a0c */ /* 0x000fe20005f21270 */
[----:B------:R-:W4:Y:S01]  /*ea6f0*/  LDL.LU R187, [R1+0x1c48] ;  /* 0x001c480001bb7983 */ /* 0x000f220000300800 */
[----:B------:R-:W-:-:S04]  /*ea700*/  IMAD.WIDE R176, R181, 0x4, R174 ;  /* 0x00000004b5b07825 */ /* 0x000fc800078e02ae */
[C---:B------:R-:W-:Y:S01]  /*ea710*/  IMAD.WIDE R178, R181.reuse, 0x4, R172 ;  /* 0x00000004b5b27825 */ /* 0x040fe200078e02ac */
[----:B------:R-:W-:Y:S01]  /*ea720*/  ISETP.LT.AND P6, PT, R186, c[0x0][0x178], !P6 ;  /* 0x00005e00ba007a0c */ /* 0x000fe200077c1270 */
[----:B------:R1:W-:Y:S03]  /*ea730*/  @P4 STG.E [R176.64], R184 ;  /* 0x000000b8b0004986 */ /* 0x0003e6000c101904 */
[----:B------:R1:W-:Y:S01]  /*ea740*/  @P5 STG.E [R178.64], R251 ;  /* 0x000000fbb2005986 */ /* 0x0003e2000c101904 */
[----:B------:R-:W-:Y:S01]  /*ea750*/  ISETP.LT.AND P5, PT, R150, c[0x0][0x178], !P3 ;  /* 0x00005e0096007a0c */ /* 0x000fe20005fa1270 */
[----:B------:R-:W-:Y:S01]  /*ea760*/  IMAD.WIDE R2, R181, 0x4, R6 ;  /* 0x00000004b5027825 */ /* 0x000fe200078e0206 */
[----:B------:R-:W-:-:S03]  /*ea770*/  ISETP.LT.AND P4, PT, R111, c[0x0][0x178], !P3 ;  /* 0x00005e006f007a0c */ /* 0x000fc60005f81270 */
[C---:B-1----:R-:W-:Y:S01]  /*ea780*/  IMAD.WIDE R176, R181.reuse, 0x4, R4 ;  /* 0x00000004b5b07825 */ /* 0x042fe200078e0204 */
[----:B------:R-:W-:Y:S01]  /*ea790*/  IADD3 R181, R181, c[0x0][0x198], RZ ;  /* 0x00006600b5b57a10 */ /* 0x000fe20007ffe0ff */
[----:B------:R1:W-:Y:S01]  /*ea7a0*/  @P0 STG.E [R2.64], R249 ;  /* 0x000000f902000986 */ /* 0x0003e2000c101904 */
[----:B------:R-:W-:Y:S02]  /*ea7b0*/  IADD3 R178, R252, 0x181, RZ ;  /* 0x00000181fcb27810 */ /* 0x000fe40007ffe0ff */
[----:B------:R1:W-:Y:S01]  /*ea7c0*/  @P6 STG.E [R176.64], R185 ;  /* 0x000000b9b0006986 */ /* 0x0003e2000c101904 */
[----:B------:R-:W-:Y:S02]  /*ea7d0*/  ISETP.LT.AND P3, PT, R186, c[0x0][0x178], !P3 ;  /* 0x00005e00ba007a0c */ /* 0x000fe40005f61270 */
[----:B------:R-:W-:Y:S01]  /*ea7e0*/  ISETP.GE.AND P0, PT, R178, c[0x0][0x17c], PT ;  /* 0x00005f00b2007a0c */ /* 0x000fe20003f06270 */
[----:B------:R-:W-:-:S04]  /*ea7f0*/  IMAD.WIDE R178, R181, 0x4, R6 ;  /* 0x00000004b5b27825 */ /* 0x000fc800078e0206 */
[----:B-1----:R-:W-:-:S04]  /*ea800*/  IMAD.WIDE R2, R181, 0x4, R174 ;  /* 0x00000004b5027825 */ /* 0x002fc800078e02ae */
[C---:B------:R-:W-:Y:S01]  /*ea810*/  IMAD.WIDE R176, R181.reuse, 0x4, R172 ;  /* 0x00000004b5b07825 */ /* 0x040fe200078e02ac */
[----:B------:R1:W-:Y:S04]  /*ea820*/  @P5 STG.E [R2.64], R243 ;  /* 0x000000f302005986 */ /* 0x0003e8000c101904 */
[----:B-1----:R-:W4:Y:S01]  /*ea830*/  LDL.LU R243, [R1+0x1a88] ;  /* 0x001a880001f37983 */ /* 0x002f220000300800 */
[----:B------:R-:W-:-:S03]  /*ea840*/  IMAD.WIDE R2, R181, 0x4, R4 ;  /* 0x00000004b5027825 */ /* 0x000fc600078e0204 */
[----:B--2---:R1:W-:Y:S01]  /*ea850*/  @P1 STG.E [R176.64], R245 ;  /* 0x000000f5b0001986 */ /* 0x0043e2000c101904 */
[----:B---3--:R2:W-:Y:S03]  /*ea860*/  @P4 STG.E [R178.64], R246 ;  /* 0x000000f6b2004986 */ /* 0x0085e6000c101904 */
[----:B-1----:R-:W3:Y:S01]  /*ea870*/  LDL.LU R245, [R1+0x1c9c] ;  /* 0x001c9c0001f57983 */ /* 0x002ee20000300800 */
[----:B------:R-:W3:Y:S02]  /*ea880*/  LDL.LU R185, [R1+0x1c7c] ;  /* 0x001c7c0001b97983 */ /* 0x000ee40000300800 */
[----:B--2---:R-:W2:Y:S01]  /*ea890*/  LDL.LU R246, [R1+0x1c4c] ;  /* 0x001c4c0001f67983 */ /* 0x004ea20000300800 */
[----:B----4-:R1:W-:Y:S04]  /*ea8a0*/  @P3 STG.E [R2.64], R244 ;  /* 0x000000f402003986 */ /* 0x0103e8000c101904 */
[----:B-1----:R-:W4:Y:S01]  /*ea8b0*/  LDL.LU R244, [R1+0x1a8c] ;  /* 0x001a8c0001f47983 */ /* 0x002f220000300800 */
[----:B------:R-:W-:-:S02]  /*ea8c0*/  ISETP.LT.AND P6, PT, R150, c[0x0][0x178], !P2 ;  /* 0x00005e0096007a0c */ /* 0x000fc400057c1270 */
[----:B------:R-:W-:Y:S02]  /*ea8d0*/  ISETP.LT.AND P5, PT, R151, c[0x0][0x178], !P2 ;  /* 0x00005e0097007a0c */ /* 0x000fe400057a1270 */
[----:B------:R-:W-:Y:S02]  /*ea8e0*/  IADD3 R180, R181, c[0x0][0x198], RZ ;  /* 0x00006600b5b47a10 */ /* 0x000fe40007ffe0ff */
[----:B------:R-:W-:Y:S02]  /*ea8f0*/  IADD3 R182, R252, 0x17f, RZ ;  /* 0x0000017ffcb67810 */ /* 0x000fe40007ffe0ff */
[----:B------:R-:W-:Y:S01]  /*ea900*/  ISETP.LT.AND P1, PT, R111, c[0x0][0x178], !P2 ;  /* 0x00005e006f007a0c */ /* 0x000fe20005721270 */
[----:B------:R-:W-:Y:S01]  /*ea910*/  ISETP.LT.AND P2, PT, R186, c[0x0][0x178], !P2 ;  /* 0x00005e00ba007a0c */ /* 0x000fe20005741270 */
[----:B------:R-:W4:Y:S01]  /*ea920*/  LDL.LU R251, [R1+0x1ca0] ;  /* 0x001ca00001fb7983 */ /* 0x000f220000300800 */
[----:B------:R-:W-:-:S04]  /*ea930*/  IMAD.WIDE R176, R180, 0x4, R174 ;  /* 0x00000004b4b07825 */ /* 0x000fc800078e02ae */
[----:B------:R-:W-:Y:S01]  /*ea940*/  IMAD.WIDE R178, R180, 0x4, R172 ;  /* 0x00000004b4b27825 */ /* 0x000fe200078e02ac */
[----:B------:R-:W-:Y:S01]  /*ea950*/  ISETP.GE.AND P4, PT, R182, c[0x0][0x17c], PT ;  /* 0x00005f00b6007a0c */ /* 0x000fe20003f86270 */
[----:B------:R-:W4:Y:S04]  /*ea960*/  LDL.LU R249, [R1+0xc50] ;  /* 0x000c500001f97983 */ /* 0x000f280000300800 */
[----:B------:R1:W-:Y:S01]  /*ea970*/  @P6 STG.E [R176.64], R250 ;  /* 0x000000fab0006986 */ /* 0x0003e2000c101904 */
[----:B------:R1:W-:Y:S01]  /*ea980*/  @P5 STG.E [R178.64], R248 ;  /* 0x000000f8b2005986 */ /* 0x0003e2000c101904 */
[----:B------:R-:W-:Y:S02]  /*ea990*/  ISETP.LT.AND P6, PT, R150, c[0x0][0x178], !P4 ;  /* 0x00005e0096007a0c */ /* 0x000fe400067c1270 */
[----:B------:R-:W-:Y:S01]  /*ea9a0*/  ISETP.LT.AND P3, PT, R151, c[0x0][0x178], !P4 ;  /* 0x00005e0097007a0c */ /* 0x000fe20006761270 */
[----:B------:R-:W-:Y:S01]  /*ea9b0*/  IMAD.WIDE R2, R180, 0x4, R6 ;  /* 0x00000004b4027825 */ /* 0x000fe200078e0206 */
[----:B------:R-:W-:-:S02]  /*ea9c0*/  ISETP.LT.AND P5, PT, R111, c[0x0][0x178], !P4 ;  /* 0x00005e006f007a0c */ /* 0x000fc400067a1270 */
[----:B------:R-:W-:Y:S01]  /*ea9d0*/  IADD3 R181, R180, c[0x0][0x198], RZ ;  /* 0x00006600b4b57a10 */ /* 0x000fe20007ffe0ff */
[----:B------:R-:W-:Y:S01]  /*ea9e0*/  ISETP.LT.AND P4, PT, R186, c[0x0][0x178], !P4 ;  /* 0x00005e00ba007a0c */ /* 0x000fe20006781270 */
[----:B------:R1:W-:Y:S02]  /*ea9f0*/  @P1 STG.E [R2.64], R187 ;  /* 0x000000bb02001986 */ /* 0x0003e4000c101904 */
[----:B-1----:R-:W-:Y:S01]  /*eaa00*/  IMAD.WIDE R176, R180, 0x4, R4 ;  /* 0x00000004b4b07825 */ /* 0x002fe200078e0204 */
[----:B------:R-:W-:Y:S01]  /*eaa10*/  IADD3 R178, R252, 0x180, RZ ;  /* 0x00000180fcb27810 */ /* 0x000fe20007ffe0ff */
[----:B------:R-:W4:Y:S03]  /*eaa20*/  LDL.LU R248, [R1+0x810] ;  /* 0x0008100001f87983 */ /* 0x000f260000300800 */
[----:B------:R-:W-:Y:S01]  /*eaa30*/  ISETP.GE.AND P1, PT, R178, c[0x0][0x17c], PT ;  /* 0x00005f00b2007a0c */ /* 0x000fe20003f26270 */
[----:B------:R-:W-:-:S04]  /*eaa40*/  IMAD.WIDE R178, R181, 0x4, R172 ;  /* 0x00000004b5b27825 */ /* 0x000fc800078e02ac */
[C---:B------:R-:W-:Y:S01]  /*eaa50*/  IMAD.WIDE R2, R181.reuse, 0x4, R174 ;  /* 0x00000004b5027825 */ /* 0x040fe200078e02ae */
[----:B------:R-:W4:Y:S04]  /*eaa60*/  LDL.LU R187, [R1+0x510] ;  /* 0x0005100001bb7983 */ /* 0x000f280000300800 */
[----:B------:R1:W-:Y:S02]  /*eaa70*/  @P2 STG.E [R176.64], R243 ;  /* 0x000000f3b0002986 */ /* 0x0003e4000c101904 */
[C---:B-1----:R-:W-:Y:S02]  /*eaa80*/  IMAD.WIDE R176, R181.reuse, 0x4, R6 ;  /* 0x00000004b5b07825 */ /* 0x042fe400078e0206 */
[----:B------:R-:W4:Y:S04]  /*eaa90*/  LDL.LU R243, [R1+0x1ca4] ;  /* 0x001ca40001f37983 */ /* 0x000f280000300800 */
[----:B---3--:R1:W-:Y:S01]  /*eaaa0*/  @P6 STG.E [R2.64], R245 ;  /* 0x000000f502006986 */ /* 0x0083e2000c101904 */
[----:B------:R-:W-:Y:S02]  /*eaab0*/  @P3 STG.E [R178.64], R185 ;  /* 0x000000b9b2003986 */ /* 0x000fe4000c101904 */
[----:B--2---:R2:W-:Y:S01]  /*eaac0*/  @P5 STG.E [R176.64], R246 ;  /* 0x000000f6b0005986 */ /* 0x0045e2000c101904 */
[----:B-1----:R-:W3:Y:S01]  /*eaad0*/  LDL.LU R245, [R1+0xc54] ;  /* 0x000c540001f57983 */ /* 0x002ee20000300800 */
[----:B------:R-:W-:-:S04]  /*eaae0*/  IMAD.WIDE R2, R181, 0x4, R4 ;  /* 0x00000004b5027825 */ /* 0x000fc800078e0204 */
[----:B--2---:R-:W2:Y:S01]  /*eaaf0*/  LDL.LU R246, [R1+0x814] ;  /* 0x0008140001f67983 */ /* 0x004ea20000300800 */
[----:B----4-:R1:W-:Y:S04]  /*eab00*/  @P4 STG.E [R2.64], R244 ;  /* 0x000000f402004986 */ /* 0x0103e8000c101904 */
[----:B-1----:R-:W4:Y:S01]  /*eab10*/  LDL.LU R244, [R1+0x514] ;  /* 0x0005140001f47983 */ /* 0x002f220000300800 */
[----:B------:R-:W-:Y:S02]  /*eab20*/  ISETP.LT.AND P2, PT, R150, c[0x0][0x178], !P1 ;  /* 0x00005e0096007a0c */ /* 0x000fe40004f41270 */
[----:B------:R-:W-:Y:S02]  /*eab30*/  ISETP.LT.AND P3, PT, R151, c[0x0][0x178], !P1 ;  /* 0x00005e0097007a0c */ /* 0x000fe40004f61270 */
[----:B------:R-:W-:-:S02]  /*eab40*/  IADD3 R178, R181, c[0x0][0x198], RZ ;  /* 0x00006600b5b27a10 */ /* 0x000fc40007ffe0ff */
[----:B------:R-:W-:Y:S01]  /*eab50*/  ISETP.LT.AND P4, PT, R111, c[0x0][0x178], !P1 ;  /* 0x00005e006f007a0c */ /* 0x000fe20004f81270 */
[----:B------:R-:W-:Y:S01]  /*eab60*/  ISETP.LT.AND P1, PT, R186, c[0x0][0x178], !P1 ;  /* 0x00005e00ba007a0c */ /* 0x000fe20004f21270 */
[----:B------:R-:W4:Y:S01]  /*eab70*/  LDL.LU R184, [R1+0x1cb0] ;  /* 0x001cb00001b87983 */ /* 0x000f220000300800 */
[----:B------:R-:W4:Y:S02]  /*eab80*/  LDL.LU R250, [R1+0xe30] ;  /* 0x000e300001fa7983 */ /* 0x000f240000300800 */
[----:B------:R-:W-:-:S04]  /*eab90*/  IMAD.WIDE R2, R178, 0x4, R174 ;  /* 0x00000004b2027825 */ /* 0x000fc800078e02ae */
[----:B------:R-:W-:Y:S01]  /*eaba0*/  IMAD.WIDE R176, R178, 0x4, R172 ;  /* 0x00000004b2b07825 */ /* 0x000fe200078e02ac */
[----:B------:R-:W-:Y:S02]  /*eabb0*/  ISETP.LT.AND P6, PT, R150, c[0x0][0x178], !P0 ;  /* 0x00005e0096007a0c */ /* 0x000fe400047c1270 */
[----:B------:R-:W-:Y:S01]  /*eabc0*/  ISETP.LT.AND P5, PT, R151, c[0x0][0x178], !P0 ;  /* 0x00005e0097007a0c */ /* 0x000fe200047a1270 */
[----:B------:R-:W4:Y:S04]  /*eabd0*/  LDL.LU R185, [R1+0xa70] ;  /* 0x000a700001b97983 */ /* 0x000f280000300800 */
[----:B------:R1:W-:Y:S01]  /*eabe0*/  @P2 STG.E [R2.64], R251 ;  /* 0x000000fb02002986 */ /* 0x0003e2000c101904 */
[----:B------:R1:W-:Y:S01]  /*eabf0*/  @P3 STG.E [R176.64], R249 ;  /* 0x000000f9b0003986 */ /* 0x0003e2000c101904 */
[----:B------:R-:W-:-:S02]  /*eac00*/  ISETP.LT.AND P3, PT, R111, c[0x0][0x178], !P0 ;  /* 0x00005e006f007a0c */ /* 0x000fc40004761270 */
[----:B------:R-:W-:Y:S02]  /*eac10*/  IADD3 R179, R252, 0x182, RZ ;  /* 0x00000182fcb37810 */ /* 0x000fe40007ffe0ff */
[C---:B------:R-:W-:Y:S01]  /*eac20*/  IADD3 R182, R178.reuse, c[0x0][0x198], RZ ;  /* 0x00006600b2b67a10 */ /* 0x040fe20007ffe0ff */
[----:B-1----:R-:W-:-:S04]  /*eac30*/  IMAD.WIDE R2, R178, 0x4, R6 ;  /* 0x00000004b2027825 */ /* 0x002fc800078e0206 */
[----:B------:R-:W-:Y:S01]  /*eac40*/  IMAD.WIDE R176, R178, 0x4, R4 ;  /* 0x00000004b2b07825 */ /* 0x000fe200078e0204 */
[----:B------:R-:W-:-:S03]  /*eac50*/  ISETP.GE.AND P2, PT, R179, c[0x0][0x17c], PT ;  /* 0x00005f00b3007a0c */ /* 0x000fc60003f46270 */
[----:B------:R-:W-:Y:S01]  /*eac60*/  IMAD.WIDE R178, R182, 0x4, R174 ;  /* 0x00000004b6b27825 */ /* 0x000fe200078e02ae */
[----:B------:R1:W-:Y:S03]  /*eac70*/  @P4 STG.E [R2.64], R248 ;  /* 0x000000f802004986 */ /* 0x0003e6000c101904 */
[----:B------:R1:W-:Y:S01]  /*eac80*/  @P1 STG.E [R176.64], R187 ;  /* 0x000000bbb0001986 */ /* 0x0003e2000c101904 */
[----:B------:R-:W-:Y:S01]  /*eac90*/  ISETP.LT.AND P1, PT, R186, c[0x0][0x178], !P0 ;  /* 0x00005e00ba007a0c */ /* 0x000fe20004721270 */
[----:B------:R-:W-:-:S04]  /*eaca0*/  IMAD.WIDE R180, R182, 0x4, R172 ;  /* 0x00000004b6b47825 */ /* 0x000fc800078e02ac */
[C---:B-1----:R-:W-:Y:S01]  /*eacb0*/  IMAD.WIDE R2, R182.reuse, 0x4, R6 ;  /* 0x00000004b6027825 */ /* 0x042fe200078e0206 */
[----:B------:R-:W4:Y:S04]  /*eacc0*/  LDL.LU R187, [R1+0x520] ;  /* 0x0005200001bb7983 */ /* 0x000f280000300800 */
[----:B------:R1:W-:Y:S04]  /*eacd0*/  @P6 STG.E [R178.64], R243 ;  /* 0x000000f3b2006986 */ /* 0x0003e8000c101904 */
[----:B-1----:R-:W4:Y:S04]  /*eace0*/  LDL.LU R243, [R1+0x1cb4] ;  /* 0x001cb40001f37983 */ /* 0x002f280000300800 */
[----:B---3--:R1:W-:Y:S01]  /*eacf0*/  @P5 STG.E [R180.64], R245 ;  /* 0x000000f5b4005986 */ /* 0x0083e2000c101904 */
[----:B--2---:R2:W-:Y:S03]  /*ead00*/  @P3 STG.E [R2.64], R246 ;  /* 0x000000f602003986 */ /* 0x0045e6000c101904 */
[----:B-1----:R-:W3:Y:S01]  /*ead10*/  LDL.LU R245, [R1+0xe34] ;  /* 0x000e340001f57983 */ /* 0x002ee20000300800 */
[----:B--2---:R-:W-:-:S04]  /*ead20*/  IMAD.WIDE R2, R182, 0x4, R4 ;  /* 0x00000004b6027825 */ /* 0x004fc800078e0204 */
[----:B------:R-:W2:Y:S01]  /*ead30*/  LDL.LU R246, [R1+0xa74] ;  /* 0x000a740001f67983 */ /* 0x000ea20000300800 */
[----:B----4-:R1:W-:Y:S04]  /*ead40*/  @P1 STG.E [R2.64], R244 ;  /* 0x000000f402001986 */ /* 0x0103e8000c101904 */
[----:B-1----:R-:W4:Y:S01]  /*ead50*/  LDL.LU R244, [R1+0x524] ;  /* 0x0005240001f47983 */ /* 0x002f220000300800 */
[----:B------:R-:W-:Y:S02]  /*ead60*/  ISETP.LT.AND P6, PT, R150, c[0x0][0x178], !P2 ;  /* 0x00005e0096007a0c */ /* 0x000fe400057c1270 */
[----:B------:R-:W-:Y:S02]  /*ead70*/  ISETP.LT.AND P4, PT, R151, c[0x0][0x178], !P2 ;  /* 0x00005e0097007a0c */ /* 0x000fe40005781270 */
[----:B------:R-:W-:-:S02]  /*ead80*/  IADD3 R176, R252, 0x183, RZ ;  /* 0x00000183fcb07810 */ /* 0x000fc40007ffe0ff */
[----:B------:R-:W-:Y:S02]  /*ead90*/  ISETP.LT.AND P5, PT, R111, c[0x0][0x178], !P2 ;  /* 0x00005e006f007a0c */ /* 0x000fe400057a1270 */
[----:B------:R-:W-:Y:S02]  /*eada0*/  IADD3 R183, R182, c[0x0][0x198], RZ ;  /* 0x00006600b6b77a10 */ /* 0x000fe40007ffe0ff */
[----:B------:R-:W-:Y:S02]  /*eadb0*/  IADD3 R178, R252, 0x184, RZ ;  /* 0x00000184fcb27810 */ /* 0x000fe40007ffe0ff */
[----:B------:R-:W-:Y:S01]  /*eadc0*/  ISETP.GE.AND P0, PT, R176, c[0x0][0x17c], PT ;  /* 0x00005f00b0007a0c */ /* 0x000fe20003f06270 */
[----:B------:R-:W4:Y:S01]  /*eadd0*/  LDL.LU R251, [R1+0x1cc0] ;  /* 0x001cc00001fb7983 */ /* 0x000f220000300800 */
[----:B------:R-:W-:Y:S01]  /*eade0*/  ISETP.LT.AND P2, PT, R186, c[0x0][0x178], !P2 ;  /* 0x00005e00ba007a0c */ /* 0x000fe20005741270 */
[----:B------:R-:W-:Y:S01]  /*eadf0*/  IMAD.WIDE R176, R183, 0x4, R174 ;  /* 0x00000004b7b07825 */ /* 0x000fe200078e02ae */
[----:B------:R-:W-:-:S03]  /*eae00*/  ISETP.GE.AND P3, PT, R178, c[0x0][0x17c], PT ;  /* 0x00005f00b2007a0c */ /* 0x000fc60003f66270 */
[----:B------:R-:W-:-:S04]  /*eae10*/  IMAD.WIDE R178, R183, 0x4, R172 ;  /* 0x00000004b7b27825 */ /* 0x000fc800078e02ac */
[----:B------:R-:W-:Y:S01]  /*eae20*/  IMAD.WIDE R180, R183, 0x4, R6 ;  /* 0x00000004b7b47825 */ /* 0x000fe200078e0206 */
[----:B------:R-:W4:Y:S04]  /*eae30*/  LDL.LU R249, [R1+0x13c0] ;  /* 0x0013c00001f97983 */ /* 0x000f280000300800 */
[----:B------:R-:W-:Y:S01]  /*eae40*/  @P6 STG.E [R176.64], R184 ;  /* 0x000000b8b0006986 */ /* 0x000fe2000c101904 */
[----:B------:R-:W-:Y:S01]  /*eae50*/  @P4 STG.E [R178.64], R250 ;  /* 0x000000fab2004986 */ /* 0x000fe2000c101904 */
[----:B------:R-:W-:Y:S01]  /*eae60*/  ISETP.LT.AND P4, PT, R150, c[0x0][0x178], !P0 ;  /* 0x00005e0096007a0c */ /* 0x000fe20004781270 */
[----:B------:R1:W-:Y:S01]  /*eae70*/  @P5 STG.E [R180.64], R185 ;  /* 0x000000b9b4005986 */ /* 0x0003e2000c101904 */
[----:B------:R-:W-:Y:S01]  /*eae80*/  ISETP.LT.AND P5, PT, R151, c[0x0][0x178], !P0 ;  /* 0x00005e0097007a0c */ /* 0x000fe200047a1270 */
[----:B------:R-:W4:Y:S01]  /*eae90*/  LDL.LU R248, [R1+0xc60] ;  /* 0x000c600001f87983 */ /* 0x000f220000300800 */
[----:B------:R-:W-:Y:S01]  /*eaea0*/  ISETP.LT.AND P1, PT, R111, c[0x0][0x178], !P0 ;  /* 0x00005e006f007a0c */ /* 0x000fe20004721270 */
[----:B------:R-:W-:Y:S01]  /*eaeb0*/  ISETP.LT.AND P0, PT, R186, c[0x0][0x178], !P0 ;  /* 0x00005e00ba007a0c */ /* 0x000fe20004701270 */
[C---:B-1----:R-:W-:Y:S01]  /*eaec0*/  IADD3 R181, R183.reuse, c[0x0][0x198], RZ ;  /* 0x00006600b7b57a10 */ /* 0x042fe20007ffe0ff */
[----:B------:R-:W-:Y:S01]  /*eaed0*/  IMAD.WIDE R178, R183, 0x4, R4 ;  /* 0x00000004b7b27825 */ /* 0x000fe200078e0204 */
[----:B------:R-:W4:Y:S03]  /*eaee0*/  LDL.LU R185, [R1+0x820] ;  /* 0x0008200001b97983 */ /* 0x000f260000300800 */
[----:B------:R-:W-:-:S04]  /*eaef0*/  IMAD.WIDE R2, R181, 0x4, R174 ;  /* 0x00000004b5027825 */ /* 0x000fc800078e02ae */
[C---:B------:R-:W-:Y:S01]  /*eaf00*/  IMAD.WIDE R176, R181.reuse, 0x4, R172 ;  /* 0x00000004b5b07825 */ /* 0x040fe200078e02ac */
[----:B------:R-:W-:Y:S04]  /*eaf10*/  @P2 STG.E [R178.64], R187 ;  /* 0x000000bbb2002986 */ /* 0x000fe8000c101904 */
[----:B------:R1:W-:Y:S04]  /*eaf20*/  @P4 STG.E [R2.64], R243 ;  /* 0x000000f302004986 */ /* 0x0003e8000c101904 */
[----:B-1----:R-:W4:Y:S01]  /*eaf30*/  LDL.LU R243, [R1+0x1cc4] ;  /* 0x001cc40001f37983 */ /* 0x002f220000300800 */
[----:B------:R-:W-:-:S03]  /*eaf40*/  IMAD.WIDE R2, R181, 0x4, R6 ;  /* 0x00000004b5027825 */ /* 0x000fc600078e0206 */
[----:B---3--:R1:W-:Y:S04]  /*eaf50*/  @P5 STG.E [R176.64], R245 ;  /* 0x000000f5b0005986 */ /* 0x0083e8000c101904 */
[----:B--2---:R-:W-:Y:S01]  /*eaf60*/  @P1 STG.E [R2.64], R246 ;  /* 0x000000f602001986 */ /* 0x004fe2000c101904 */
[----:B-1----:R-:W-:-:S03]  /*eaf70*/  IMAD.WIDE R176, R181, 0x4, R4 ;  /* 0x00000004b5b07825 */ /* 0x002fc600078e0204 */
[----:B------:R-:W2:Y:S04]  /*eaf80*/  LDL.LU R245, [R1+0x13c4] ;  /* 0x0013c40001f57983 */ /* 0x000ea80000300800 */
[----:B----4-:R1:W-:Y:S04]  /*eaf90*/  @P0 STG.E [R176.64], R244 ;  /* 0x000000f4b0000986 */ /* 0x0103e8000c101904 */
[----:B-1----:R-:W3:Y:S01]  /*eafa0*/  LDL.LU R244, [R1+0xc64] ;  /* 0x000c640001f47983 */ /* 0x002ee20000300800 */
[----:B------:R-:W4:Y:S02]  /*eafb0*/  LDL.LU R187, [R1+0x824] ;  /* 0x0008240001bb7983 */ /* 0x000f240000300800 */
[----:B------:R-:W4:Y:S01]  /*eafc0*/  LDL.LU R246, [R1+0x1ce0] ;  /* 0x001ce00001f67983 */ /* 0x000f220000300800 */
[----:B------:R-:W-:-:S02]  /*eafd0*/  IADD3 R180, R252, 0x185, RZ ;  /* 0x00000185fcb47810 */ /* 0x000fc40007ffe0ff */
[----:B------:R-:W-:Y:S02]  /*eafe0*/  ISETP.LT.AND P6, PT, R150, c[0x0][0x178], !P3 ;  /* 0x00005e0096007a0c */ /* 0x000fe40005fc1270 */
[----:B------:R-:W-:Y:S02]  /*eaff0*/  ISETP.LT.AND P5, PT, R151, c[0x0][0x178], !P3 ;  /* 0x00005e0097007a0c */ /* 0x000fe40005fa1270 */
[----:B------:R-:W-:Y:S02]  /*eb000*/  ISETP.LT.AND P4, PT, R111, c[0x0][0x178], !P3 ;  /* 0x00005e006f007a0c */ /* 0x000fe40005f81270 */
[----:B------:R-:W-:Y:S01]  /*eb010*/  ISETP.GE.AND P2, PT, R180, c[0x0][0x17c], PT ;  /* 0x00005f00b4007a0c */ /* 0x000fe20003f46270 */
[----:B------:R-:W-:Y:S01]  /*eb020*/  IADD3 R180, R181, c[0x0][0x198], RZ ;  /* 0x00006600b5b47a10 */ /* 0x000fe20007ffe0ff */
[----:B------:R-:W-:Y:S01]  /*eb030*/  IADD3 R182, R252, 0x187, RZ ;  /* 0x00000187fcb67810 */ /* 0x000fe20007ffe0ff */
[----:B------:R-:W4:Y:S03]  /*eb040*/  LDL.LU R250, [R1+0x13b0] ;  /* 0x0013b00001fa7983 */ /* 0x000f260000300800 */
[----:B------:R-:W-:Y:S01]  /*eb050*/  IMAD.WIDE R178, R180, 0x4, R174 ;  /* 0x00000004b4b27825 */ /* 0x000fe200078e02ae */
[----:B------:R-:W-:-:S03]  /*eb060*/  ISETP.LT.AND P3, PT, R186, c[0x0][0x178], !P3 ;  /* 0x00005e00ba007a0c */ /* 0x000fc60005f61270 */
[----:B------:R-:W-:-:S04]  /*eb070*/  IMAD.WIDE R176, R180, 0x4, R172 ;  /* 0x00000004b4b07825 */ /* 0x000fc800078e02ac */
[----:B------:R-:W-:Y:S01]  /*eb080*/  IMAD.WIDE R2, R180, 0x4, R6 ;  /* 0x00000004b4027825 */ /* 0x000fe200078e0206 */
[----:B------:R1:W-:Y:S01]  /*eb090*/  @P6 STG.E [R178.64], R251 ;  /* 0x000000fbb2006986 */ /* 0x0003e2000c101904 */
[----:B------:R-:W-:Y:S02]  /*eb0a0*/  ISETP.LT.AND P6, PT, R150, c[0x0][0x178], !P2 ;  /* 0x00005e0096007a0c */ /* 0x000fe400057c1270 */
[----:B------:R-:W-:Y:S01]  /*eb0b0*/  IADD3 R181, R180, c[0x0][0x198], RZ ;  /* 0x00006600b4b57a10 */ /* 0x000fe20007ffe0ff */
[----:B------:R1:W-:Y:S01]  /*eb0c0*/  @P5 STG.E [R176.64], R249 ;  /* 0x000000f9b0005986 */ /* 0x0003e2000c101904 */
[----:B------:R1:W-:Y:S01]  /*eb0d0*/  @P4 STG.E [R2.64], R248 ;  /* 0x000000f802004986 */ /* 0x0003e2000c101904 */
[----:B------:R-:W-:Y:S02]  /*eb0e0*/  ISETP.LT.AND P1, PT, R151, c[0x0][0x178], !P2 ;  /* 0x00005e0097007a0c */ /* 0x000fe40005721270 */
[----:B------:R-:W-:Y:S02]  /*eb0f0*/  ISETP.LT.AND P5, PT, R111, c[0x0][0x178], !P2 ;  /* 0x00005e006f007a0c */ /* 0x000fe400057a1270 */
[----:B-1----:R-:W-:Y:S01]  /*eb100*/  IADD3 R178, R252, 0x186, RZ ;  /* 0x00000186fcb27810 */ /* 0x002fe20007ffe0ff */
[----:B------:R-:W-:-:S04]  /*eb110*/  IMAD.WIDE R176, R181, 0x4, R174 ;  /* 0x00000004b5b07825 */ /* 0x000fc800078e02ae */
[----:B------:R-:W-:Y:S01]  /*eb120*/  IMAD.WIDE R2, R180, 0x4, R4 ;  /* 0x00000004b4027825 */ /* 0x000fe200078e0204 */
[----:B------:R-:W-:Y:S02]  /*eb130*/  ISETP.GE.AND P0, PT, R178, c[0x0][0x17c], PT ;  /* 0x00005f00b2007a0c */ /* 0x000fe40003f06270 */
[----:B------:R-:W-:Y:S01]  /*eb140*/  ISETP.LT.AND P2, PT, R186, c[0x0][0x178], !P2 ;  /* 0x00005e00ba007a0c */ /* 0x000fe20005741270 */
[----:B------:R-:W4:Y:S04]  /*eb150*/  LDL.LU R249, [R1+0xa80] ;  /* 0x000a800001f97983 */ /* 0x000f280000300800 */
[----:B------:R1:W-:Y:S01]  /*eb160*/  @P3 STG.E [R2.64], R185 ;  /* 0x000000b902003986 */ /* 0x0003e2000c101904 */
[----:B------:R-:W-:Y:S01]  /*eb170*/  IMAD.WIDE R178, R181, 0x4, R172 ;  /* 0x00000004b5b27825 */ /* 0x000fe200078e02ac */
[----:B------:R-:W-:-:S03]  /*eb180*/  ISETP.GE.AND P4, PT, R182, c[0x0][0x17c], PT ;  /* 0x00005f00b6007a0c */ /* 0x000fc60003f86270 */
[C---:B------:R-:W-:Y:S02]  /*eb190*/  IADD3 R182, R181.reuse, c[0x0][0x198], RZ ;  /* 0x00006600b5b67a10 */ /* 0x040fe40007ffe0ff */
[C---:B-1----:R-:W-:Y:S01]  /*eb1a0*/  IMAD.WIDE R2, R181.reuse, 0x4, R6 ;  /* 0x00000004b5027825 */ /* 0x042fe200078e0206 */
[----:B------:R1:W-:Y:S01]  /*eb1b0*/  @P6 STG.E [R176.64], R243 ;  /* 0x000000f3b0006986 */ /* 0x0003e2000c101904 */
[----:B------:R-:W-:Y:S02]  /*eb1c0*/  ISETP.LT.AND P6, PT, R150, c[0x0][0x178], !P0 ;  /* 0x00005e0096007a0c */ /* 0x000fe400047c1270 */
[----:B------:R-:W-:Y:S01]  /*eb1d0*/  IMAD.WIDE R180, R181, 0x4, R4 ;  /* 0x00000004b5b47825 */ /* 0x000fe200078e0204 */
[----:B-1----:R-:W4:Y:S03]  /*eb1e0*/  LDL.LU R243, [R1+0x1ce4] ;  /* 0x001ce40001f37983 */ /* 0x002f260000300800 */
[----:B------:R-:W4:Y:S01]  /*eb1f0*/  LDL.LU R248, [R1+0x1754] ;  /* 0x0017540001f87983 */ /* 0x000f220000300800 */
[----:B--2---:R1:W-:Y:S04]  /*eb200*/  @P1 STG.E [R178.64], R245 ;  /* 0x000000f5b2001986 */ /* 0x0043e8000c101904 */
[----:B-1----:R-:W2:Y:S04]  /*eb210*/  LDL.LU R245, [R1+0x13b4] ;  /* 0x0013b40001f57983 */ /* 0x002ea80000300800 */
[----:B---3--:R1:W-:Y:S01]  /*eb220*/  @P5 STG.E [R2.64], R244 ;  /* 0x000000f402005986 */ /* 0x0083e2000c101904 */
[----:B----4-:R3:W-:Y:S03]  /*eb230*/  @P2 STG.E [R180.64], R187 ;  /* 0x000000bbb4002986 */ /* 0x0107e6000c101904 */
[----:B-1----:R-:W4:Y:S01]  /*eb240*/  LDL.LU R244, [R1+0xa84] ;  /* 0x000a840001f47983 */ /* 0x002f220000300800 */
[----:B------:R-:W-:-:S04]  /*eb250*/  IMAD.WIDE R2, R182, 0x4, R174 ;  /* 0x00000004b6027825 */ /* 0x000fc800078e02ae */
[----:B------:R-:W2:Y:S02]  /*eb260*/  LDL.LU R183, [R1+0x1d10] ;  /* 0x001d100001b77983 */ /* 0x000ea40000300800 */
[----:B------:R-:W2:Y:S01]  /*eb270*/  LDL.LU R184, [R1+0x1cd0] ;  /* 0x001cd00001b87983 */ /* 0x000ea20000300800 */
[----:B------:R-:W2:Y:S01]  /*eb280*/  LDL.LU R251, [R1+0x1740] ;  /* 0x0017400001fb7983 */ /* 0x000ea20000300800 */
[----:B------:R-:W2:Y:S03]  /*eb290*/  LDL.LU R185, [R1+0xe40] ;  /* 0x000e400001b97983 */ /* 0x000ea60000300800 */
[----:B---3--:R-:W2:Y:S04]  /*eb2a0*/  LDL.LU R187, [R1+0x1d14] ;  /* 0x001d140001bb7983 */ /* 0x008ea80000300800 */
[----:B------:R1:W-:Y:S04]  /*eb2b0*/  @P6 STG.E [R2.64], R246 ;  /* 0x000000f602006986 */ /* 0x0003e8000c101904 */
[----:B-1----:R-:W2:Y:S01]  /*eb2c0*/  LDL.LU R246, [R1+0x44a0] ;  /* 0x0044a00001f67983 */ /* 0x002ea20000300800 */
[----:B------:R-:W2:Y:S01]  /*eb2d0*/  LDL.LU R3, [R1+0x1750] ;  /* 0x0017500001037983 */ /* 0x000ea20000300800 */
[----:B------:R-:W-:-:S02]  /*eb2e0*/  ISETP.LT.AND P3, PT, R151, c[0x0][0x178], !P0 ;  /* 0x00005e0097007a0c */ /* 0x000fc40004761270 */
[----:B------:R-:W-:Y:S02]  /*eb2f0*/  ISETP.LT.AND P1, PT, R111, c[0x0][0x178], !P0 ;  /* 0x00005e006f007a0c */ /* 0x000fe40004721270 */
[----:B------:R-:W-:Y:S01]  /*eb300*/  IADD3 R176, R252, 0x188, RZ ;  /* 0x00000188fcb07810 */ /* 0x000fe20007ffe0ff */
[----:B------:R-:W-:-:S03]  /*eb310*/  IMAD.WIDE R178, R182, 0x4, R6 ;  /* 0x00000004b6b27825 */ /* 0x000fc600078e0206 */
[----:B------:R-:W-:Y:S01]  /*eb320*/  ISETP.GE.AND P5, PT, R176, c[0x0][0x17c], PT ;  /* 0x00005f00b0007a0c */ /* 0x000fe20003fa6270 */
[----:B------:R-:W-:Y:S01]  /*eb330*/  IMAD.WIDE R176, R182, 0x4, R172 ;  /* 0x00000004b6b07825 */ /* 0x000fe200078e02ac */
[----:B------:R-:W-:-:S03]  /*eb340*/  ISETP.LT.AND P0, PT, R186, c[0x0][0x178], !P0 ;  /* 0x00005e00ba007a0c */ /* 0x000fc60004701270 */
[C---:B------:R-:W-:Y:S01]  /*eb350*/  IMAD.WIDE R180, R182.reuse, 0x4, R4 ;  /* 0x00000004b6b47825 */ /* 0x040fe200078e0204 */
[----:B------:R-:W-:Y:S02]  /*eb360*/  IADD3 R182, R182, c[0x0][0x198], RZ ;  /* 0x00006600b6b67a10 */ /* 0x000fe40007ffe0ff */
[----:B------:R-:W-:Y:S02]  /*eb370*/  ISETP.LT.AND P2, PT, R111, c[0x0][0x178], !P4 ;  /* 0x00005e006f007a0c */ /* 0x000fe40006741270 */
[----:B------:R-:W-:Y:S02]  /*eb380*/  IADD3 R2, R252, 0x189, RZ ;  /* 0x00000189fc027810 */ /* 0x000fe40007ffe0ff */
[C---:B------:R-:W-:Y:S01]  /*eb390*/  ISETP.LT.AND P6, PT, R150.reuse, c[0x0][0x178], !P5 ;  /* 0x00005e0096007a0c */ /* 0x040fe20006fc1270 */
[----:B--2---:R-:W-:Y:S01]  /*eb3a0*/  @P3 STG.E [R176.64], R3 ;  /* 0x00000003b0003986 */ /* 0x004fe2000c101904 */
[----:B------:R1:W-:Y:S01]  /*eb3b0*/  @P1 STG.E [R178.64], R250 ;  /* 0x000000fab2001986 */ /* 0x0003e2000c101904 */
[----:B------:R-:W-:-:S02]  /*eb3c0*/  ISETP.LT.AND P1, PT, R150, c[0x0][0x178], !P4 ;  /* 0x00005e0096007a0c */ /* 0x000fc40006721270 */
[----:B------:R-:W-:Y:S01]  /*eb3d0*/  ISETP.LT.AND P3, PT, R151, c[0x0][0x178], !P4 ;  /* 0x00005e0097007a0c */ /* 0x000fe20006761270 */
[----:B------:R-:W-:Y:S01]  /*eb3e0*/  @P0 STG.E [R180.64], R249 ;  /* 0x000000f9b4000986 */ /* 0x000fe2000c101904 */
[----:B------:R-:W-:Y:S01]  /*eb3f0*/  ISETP.GE.AND P0, PT, R2, c[0x0][0x17c], PT ;  /* 0x00005f0002007a0c */ /* 0x000fe20003f06270 */
[----:B-1----:R-:W-:-:S04]  /*eb400*/  IMAD.WIDE R178, R182, 0x4, R174 ;  /* 0x00000004b6b27825 */ /* 0x002fc800078e02ae */
[----:B------:R-:W-:-:S04]  /*eb410*/  IMAD.WIDE R2, R182, 0x4, R172 ;  /* 0x00000004b6027825 */ /* 0x000fc800078e02ac */
[----:B------:R-:W-:Y:S01]  /*eb420*/  IMAD.WIDE R176, R182, 0x4, R6 ;  /* 0x00000004b6b07825 */ /* 0x000fe200078e0206 */
[----:B------:R1:W-:Y:S03]  /*eb430*/  @P1 STG.E [R178.64], R243 ;  /* 0x000000f3b2001986 */ /* 0x0003e6000c101904 */
[----:B------:R-:W-:Y:S02]  /*eb440*/  @P3 STG.E [R2.64], R248 ;  /* 0x000000f802003986 */ /* 0x000fe4000c101904 */
[----:B------:R2:W-:Y:S01]  /*eb450*/  @P2 STG.E [R176.64], R245 ;  /* 0x000000f5b0002986 */ /* 0x0005e2000c101904 */
[----:B-1----:R-:W3:Y:S01]  /*eb460*/  LDL.LU R243, [R1+0x1cd4] ;  /* 0x001cd40001f37983 */ /* 0x002ee20000300800 */
[----:B--2---:R-:W2:Y:S01]  /*eb470*/  LDL.LU R245, [R1+0x1744] ;  /* 0x0017440001f57983 */ /* 0x004ea20000300800 */
[----:B------:R-:W-:Y:S02]  /*eb480*/  ISETP.LT.AND P4, PT, R186, c[0x0][0x178], !P4 ;  /* 0x00005e00ba007a0c */ /* 0x000fe40006781270 */
[C---:B------:R-:W-:Y:S01]  /*eb490*/  IADD3 R180, R182.reuse, c[0x0][0x198], RZ ;  /* 0x00006600b6b47a10 */ /* 0x040fe20007ffe0ff */
[----:B------:R-:W-:Y:S01]  /*eb4a0*/  IMAD.WIDE R178, R182, 0x4, R4 ;  /* 0x00000004b6b27825 */ /* 0x000fe200078e0204 */
[----:B------:R-:W-:-:S03]  /*eb4b0*/  ISETP.LT.AND P1, PT, R151, c[0x0][0x178], !P5 ;  /* 0x00005e0097007a0c */ /* 0x000fc60006f21270 */
[----:B------:R-:W-:Y:S01]  /*eb4c0*/  IMAD.WIDE R2, R180, 0x4, R174 ;  /* 0x00000004b4027825 */ /* 0x000fe200078e02ae */
[----:B------:R-:W-:-:S03]  /*eb4d0*/  ISETP.LT.AND P3, PT, R111, c[0x0][0x178], !P5 ;  /* 0x00005e006f007a0c */ /* 0x000fc60006f61270 */
[----:B------:R-:W-:Y:S02]  /*eb4e0*/  ISETP.LT.AND P5, PT, R186, c[0x0][0x178], !P5 ;  /* 0x00005e00ba007a0c */ /* 0x000fe40006fa1270 */
[----:B------:R-:W-:Y:S01]  /*eb4f0*/  IMAD.WIDE R176, R180, 0x4, R172 ;  /* 0x00000004b4b07825 */ /* 0x000fe200078e02ac */
[----:B----4-:R1:W-:Y:S03]  /*eb500*/  @P4 STG.E [R178.64], R244 ;  /* 0x000000f4b2004986 */ /* 0x0103e6000c101904 */
[----:B------:R4:W-:Y:S01]  /*eb510*/  @P6 STG.E [R2.64], R183 ;  /* 0x000000b702006986 */ /* 0x0009e2000c101904 */
[----:B------:R-:W-:Y:S02]  /*eb520*/  ISETP.LT.AND P6, PT, R150, c[0x0][0x178], !P0 ;  /* 0x00005e0096007a0c */ /* 0x000fe400047c1270 */
[----:B------:R-:W-:Y:S02]  /*eb530*/  IADD3 R181, R180, c[0x0][0x198], RZ ;  /* 0x00006600b4b57a10 */ /* 0x000fe40007ffe0ff */
[----:B------:R-:W-:Y:S01]  /*eb540*/  ISETP.LT.AND P4, PT, R151, c[0x0][0x178], !P0 ;  /* 0x00005e0097007a0c */ /* 0x000fe20004781270 */
[----:B------:R4:W-:Y:S04]  /*eb550*/  @P1 STG.E [R176.64], R184 ;  /* 0x000000b8b0001986 */ /* 0x0009e8000c101904 */
[----:B-1----:R-:W2:Y:S01]  /*eb560*/  LDL.LU R244, [R1+0xe44] ;  /* 0x000e440001f47983 */ /* 0x002ea20000300800 */
[----:B------:R-:W-:Y:S01]  /*eb570*/  IADD3 R178, R252, 0x18a, RZ ;  /* 0x0000018afcb27810 */ /* 0x000fe20007ffe0ff */
[----:B------:R-:W2:Y:S02]  /*eb580*/  LDL.LU R250, [R1+0x1d40] ;  /* 0x001d400001fa7983 */ /* 0x000ea40000300800 */
[----:B----4-:R-:W-:Y:S01]  /*eb590*/  IMAD.WIDE R2, R180, 0x4, R6 ;  /* 0x00000004b4027825 */ /* 0x010fe200078e0206 */
[----:B------:R-:W4:Y:S01]  /*eb5a0*/  LDL.LU R249, [R1+0x1d00] ;  /* 0x001d000001f97983 */ /* 0x000f220000300800 */
[----:B------:R-:W-:-:S02]  /*eb5b0*/  ISETP.GE.AND P2, PT, R178, c[0x0][0x17c], PT ;  /* 0x00005f00b2007a0c */ /* 0x000fc40003f46270 */
[----:B------:R-:W-:-:S04]  /*eb5c0*/  IMAD.WIDE R178, R180, 0x4, R4 ;  /* 0x00000004b4b27825 */ /* 0x000fc800078e0204 */
[----:B------:R-:W-:Y:S01]  /*eb5d0*/  IMAD.WIDE R176, R181, 0x4, R174 ;  /* 0x00000004b5b07825 */ /* 0x000fe200078e02ae */
[----:B------:R1:W-:Y:S04]  /*eb5e0*/  @P3 STG.E [R2.64], R251 ;  /* 0x000000fb02003986 */ /* 0x0003e8000c101904 */
[----:B------:R-:W4:Y:S01]  /*eb5f0*/  LDL.LU R248, [R1+0x1a90] ;  /* 0x001a900001f87983 */ /* 0x000f220000300800 */
[----:B------:R1:W-:Y:S01]  /*eb600*/  @P5 STG.E [R178.64], R185 ;  /* 0x000000b9b2005986 */ /* 0x0003e2000c101904 */
[----:B------:R-:W-:Y:S01]  /*eb610*/  ISETP.LT.AND P5, PT, R111, c[0x0][0x178], !P0 ;  /* 0x00005e006f007a0c */ /* 0x000fe200047a1270 */
[----:B------:R1:W-:Y:S02]  /*eb620*/  @P6 STG.E [R176.64], R187 ;  /* 0x000000bbb0006986 */ /* 0x0003e4000c101904 */
[C---:B-1----:R-:W-:Y:S01]  /*eb630*/  IMAD.WIDE R2, R181.reuse, 0x4, R172 ;  /* 0x00000004b5027825 */ /* 0x042fe200078e02ac */
[----:B------:R-:W4:Y:S03]  /*eb640*/  LDL.LU R185, [R1+0xff0] ;  /* 0x000ff00001b97983 */ /* 0x000f260000300800 */
[----:B------:R-:W4:Y:S01]  /*eb650*/  LDL.LU R187, [R1+0x1d44] ;  /* 0x001d440001bb7983 */ /* 0x000f220000300800 */
[----:B---3--:R1:W-:Y:S02]  /*eb660*/  @P4 STG.E [R2.64], R243 ;  /* 0x000000f302004986 */ /* 0x0083e4000c101904 */
[----:B-1----:R-:W-:-:S02]  /*eb670*/  IMAD.WIDE R2, R181, 0x4, R6 ;  /* 0x00000004b5027825 */ /* 0x002fc400078e0206 */
[----:B------:R-:W3:Y:S04]  /*eb680*/  LDL.LU R243, [R1+0x1d04] ;  /* 0x001d040001f37983 */ /* 0x000ee80000300800 */
[----:B--2---:R1:W-:Y:S04]  /*eb690*/  @P5 STG.E [R2.64], R245 ;  /* 0x000000f502005986 */ /* 0x0043e8000c101904 */
[----:B-1----:R-:W2:Y:S01]  /*eb6a0*/  LDL.LU R245, [R1+0x1a94] ;  /* 0x001a940001f57983 */ /* 0x002ea20000300800 */
[----:B------:R-:W-:Y:S02]  /*eb6b0*/  ISETP.LT.AND P0, PT, R186, c[0x0][0x178], !P0 ;  /* 0x00005e00ba007a0c */ /* 0x000fe40004701270 */
[----:B------:R-:W-:-:S02]  /*eb6c0*/  ISETP.LT.AND P1, PT, R150, c[0x0][0x178], !P2 ;  /* 0x00005e0096007a0c */ /* 0x000fc40005721270 */
[----:B------:R-:W-:Y:S02]  /*eb6d0*/  IADD3 R179, R252, 0x18b, RZ ;  /* 0x0000018bfcb37810 */ /* 0x000fe40007ffe0ff */
[----:B------:R-:W-:Y:S01]  /*eb6e0*/  ISETP.LT.AND P3, PT, R151, c[0x0][0x178], !P2 ;  /* 0x00005e0097007a0c */ /* 0x000fe20005761270 */
[C---:B------:R-:W-:Y:S01]  /*eb6f0*/  IMAD.WIDE R176, R181.reuse, 0x4, R4 ;  /* 0x00000004b5b07825 */ /* 0x040fe200078e0204 */
[----:B------:R-:W-:Y:S02]  /*eb700*/  IADD3 R180, R181, c[0x0][0x198], RZ ;  /* 0x00006600b5b47a10 */ /* 0x000fe40007ffe0ff */
[----:B------:R-:W-:Y:S02]  /*eb710*/  ISETP.GE.AND P4, PT, R179, c[0x0][0x17c], PT ;  /* 0x00005f00b3007a0c */ /* 0x000fe40003f86270 */
[----:B------:R-:W-:Y:S01]  /*eb720*/  ISETP.LT.AND P6, PT, R111, c[0x0][0x178], !P2 ;  /* 0x00005e006f007a0c */ /* 0x000fe200057c1270 */
[----:B------:R-:W-:Y:S01]  /*eb730*/  ISETP.LT.AND P2, PT, R186, c[0x0][0x178], !P2 ;  /* 0x00005e00ba007a0c */ /* 0x000fe20005741270 */
[----:B------:R-:W-:Y:S01]  /*eb740*/  IADD3 R178, R252, 0x18c, RZ ;  /* 0x0000018cfcb27810 */ /* 0x000fe20007ffe0ff */
[----:B------:R-:W-:Y:S01]  /*eb750*/  IMAD.WIDE R2, R180, 0x4, R174 ;  /* 0x00000004b4027825 */ /* 0x000fe200078e02ae */
[----:B------:R1:W-:Y:S01]  /*eb760*/  @P0 STG.E [R176.64], R244 ;  /* 0x000000f4b0000986 */ /* 0x0003e2000c101904 */
[----:B------:R-:W-:-:S02]  /*eb770*/  ISETP.LT.AND P0, PT, R150, c[0x0][0x178], !P4 ;  /* 0x00005e0096007a0c */ /* 0x000fc40006701270 */
[----:B------:R-:W-:Y:S02]  /*eb780*/  IADD3 R181, R180, c[0x0][0x198], RZ ;  /* 0x00006600b4b57a10 */ /* 0x000fe40007ffe0ff */
[----:B------:R-:W-:Y:S01]  /*eb790*/  ISETP.GE.AND P5, PT, R178, c[0x0][0x17c], PT ;  /* 0x00005f00b2007a0c */ /* 0x000fe20003fa6270 */
[----:B------:R4:W-:Y:S01]  /*eb7a0*/  @P1 STG.E [R2.64], R250 ;  /* 0x000000fa02001986 */ /* 0x0009e2000c101904 */
[C---:B------:R-:W-:Y:S01]  /*eb7b0*/  IMAD.WIDE R178, R180.reuse, 0x4, R6 ;  /* 0x00000004b4b27825 */ /* 0x040fe200078e0206 */
[----:B------:R-:W-:Y:S02]  /*eb7c0*/  ISETP.LT.AND P1, PT, R151, c[0x0][0x178], !P4 ;  /* 0x00005e0097007a0c */ /* 0x000fe40006721270 */
[----:B-1----:R-:W2:Y:S01]  /*eb7d0*/  LDL.LU R244, [R1+0xff4] ;  /* 0x000ff40001f47983 */ /* 0x002ea20000300800 */
[----:B------:R-:W-:-:S04]  /*eb7e0*/  IMAD.WIDE R176, R180, 0x4, R172 ;  /* 0x00000004b4b07825 */ /* 0x000fc800078e02ac */
[----:B------:R-:W2:Y:S02]  /*eb7f0*/  LDL.LU R184, [R1+0x1d60] ;  /* 0x001d600001b87983 */ /* 0x000ea40000300800 */
[----:B----4-:R-:W-:Y:S01]  /*eb800*/  IMAD.WIDE R2, R180, 0x4, R4 ;  /* 0x00000004b4027825 */ /* 0x010fe200078e0204 */
[----:B------:R1:W-:Y:S03]  /*eb810*/  @P3 STG.E [R176.64], R249 ;  /* 0x000000f9b0003986 */ /* 0x0003e6000c101904 */
[----:B------:R4:W-:Y:S02]  /*eb820*/  @P6 STG.E [R178.64], R248 ;  /* 0x000000f8b2006986 */ /* 0x0009e4000c101904 */
[----:B------:R4:W-:Y:S01]  /*eb830*/  @P2 STG.E [R2.64], R185 ;  /* 0x000000b902002986 */ /* 0x0009e2000c101904 */
[----:B------:R-:W-:Y:S01]  /*eb840*/  ISETP.LT.AND P6, PT, R111, c[0x0][0x178], !P4 ;  /* 0x00005e006f007a0c */ /* 0x000fe200067c1270 */
[----:B-1----:R-:W2:Y:S01]  /*eb850*/  LDL.LU R249, [R1+0x1d30] ;  /* 0x001d300001f97983 */ /* 0x002ea20000300800 */
[----:B------:R-:W-:-:S04]  /*eb860*/  IMAD.WIDE R176, R181, 0x4, R174 ;  /* 0x00000004b5b07825 */ /* 0x000fc800078e02ae */
[----:B----4-:R-:W4:Y:S02]  /*eb870*/  LDL.LU R248, [R1+0x1cf0] ;  /* 0x001cf00001f87983 */ /* 0x010f240000300800 */
[----:B------:R-:W4:Y:S02]  /*eb880*/  LDL.LU R185, [R1+0x1000] ;  /* 0x0010000001b97983 */ /* 0x000f240000300800 */
[C---:B------:R-:W-:Y:S01]  /*eb890*/  IMAD.WIDE R2, R181.reuse, 0x4, R172 ;  /* 0x00000004b5027825 */ /* 0x040fe200078e02ac */
[----:B------:R1:W-:Y:S04]  /*eb8a0*/  @P0 STG.E [R176.64], R187 ;  /* 0x000000bbb0000986 */ /* 0x0003e8000c101904 */
[----:B-1----:R-:W4:Y:S01]  /*eb8b0*/  LDL.LU R187, [R1+0x1d64] ;  /* 0x001d640001bb7983 */ /* 0x002f220000300800 */
[----:B------:R-:W-:-:S03]  /*eb8c0*/  IMAD.WIDE R176, R181, 0x4, R6 ;  /* 0x00000004b5b07825 */ /* 0x000fc600078e0206 */
[----:B---3--:R1:W-:Y:S04]  /*eb8d0*/  @P1 STG.E [R2.64], R243 ;  /* 0x000000f302001986 */ /* 0x0083e8000c101904 */
[----:B-1----:R-:W3:Y:S04]  /*eb8e0*/  LDL.LU R243, [R1+0x1d34] ;  /* 0x001d340001f37983 */ /* 0x002ee80000300800 */
[----:B--2---:R1:W-:Y:S04]  /*eb8f0*/  @P6 STG.E [R176.64], R245 ;  /* 0x000000f5b0006986 */ /* 0x0043e8000c101904 */
[----:B-1----:R-:W2:Y:S01]  /*eb900*/  LDL.LU R245, [R1+0x1cf4] ;  /* 0x001cf40001f57983 */ /* 0x002ea20000300800 */
[----:B------:R-:W-:-:S02]  /*eb910*/  IADD3 R178, R252, 0x18d, RZ ;  /* 0x0000018dfcb27810 */ /* 0x000fc40007ffe0ff */
[----:B------:R-:W-:Y:S02]  /*eb920*/  ISETP.LT.AND P4, PT, R186, c[0x0][0x178], !P4 ;  /* 0x00005e00ba007a0c */ /* 0x000fe40006781270 */
[----:B------:R-:W-:Y:S01]  /*eb930*/  ISETP.GE.AND P3, PT, R178, c[0x0][0x17c], PT ;  /* 0x00005f00b2007a0c */ /* 0x000fe20003f66270 */
[----:B------:R-:W-:Y:S01]  /*eb940*/  IADD3 R178, R252, 0x18e, RZ ;  /* 0x0000018efcb27810 */ /* 0x000fe20007ffe0ff */
[----:B------:R-:W-:Y:S02]  /*eb950*/  ISETP.LT.AND P0, PT, R150, c[0x0][0x178], !P5 ;  /* 0x00005e0096007a0c */ /* 0x000fe40006f01270 */
[----:B------:R-:W-:Y:S02]  /*eb960*/  ISETP.LT.AND P1, PT, R151, c[0x0][0x178], !P5 ;  /* 0x00005e0097007a0c */ /* 0x000fe40006f21270 */
[C---:B------:R-:W-:Y:S02]  /*eb970*/  IADD3 R180, R181.reuse, c[0x0][0x198], RZ ;  /* 0x00006600b5b47a10 */ /* 0x040fe40007ffe0ff */
[----:B------:R-:W-:Y:S01]  /*eb980*/  ISETP.GE.AND P2, PT, R178, c[0x0][0x17c], PT ;  /* 0x00005f00b2007a0c */ /* 0x000fe20003f46270 */
[----:B------:R-:W-:Y:S01]  /*eb990*/  IMAD.WIDE R178, R181, 0x4, R4 ;  /* 0x00000004b5b27825 */ /* 0x000fe200078e0204 */
[----:B------:R-:W-:-:S03]  /*eb9a0*/  ISETP.LT.AND P6, PT, R111, c[0x0][0x178], !P5 ;  /* 0x00005e006f007a0c */ /* 0x000fc60006fc1270 */
[----:B------:R-:W-:Y:S02]  /*eb9b0*/  ISETP.LT.AND P5, PT, R186, c[0x0][0x178], !P5 ;  /* 0x00005e00ba007a0c */ /* 0x000fe40006fa1270 */
[----:B------:R-:W-:-:S04]  /*eb9c0*/  IMAD.WIDE R2, R180, 0x4, R174 ;  /* 0x00000004b4027825 */ /* 0x000fc800078e02ae */
[----:B------:R-:W-:Y:S01]  /*eb9d0*/  IMAD.WIDE R176, R180, 0x4, R172 ;  /* 0x00000004b4b07825 */ /* 0x000fe200078e02ac */
[----:B------:R1:W-:Y:S01]  /*eb9e0*/  @P4 STG.E [R178.64], R244 ;  /* 0x000000f4b2004986 */ /* 0x0003e2000c101904 */
[----:B------:R-:W-:Y:S02]  /*eb9f0*/  ISETP.LT.AND P4, PT, R150, c[0x0][0x178], !P3 ;  /* 0x00005e0096007a0c */ /* 0x000fe40005f81270 */
[----:B------:R-:W-:Y:S01]  /*eba00*/  IADD3 R181, R180, c[0x0][0x198], RZ ;  /* 0x00006600b4b57a10 */ /* 0x000fe20007ffe0ff */
[----:B------:R1:W-:Y:S04]  /*eba10*/  @P0 STG.E [R2.64], R184 ;  /* 0x000000b802000986 */ /* 0x0003e8000c101904 */
[----:B-1----:R-:W2:Y:S01]  /*eba20*/  LDL.LU R244, [R1+0x1004] ;  /* 0x0010040001f47983 */ /* 0x002ea20000300800 */
[----:B------:R-:W-:Y:S01]  /*eba30*/  IADD3 R178, R252, 0x18f, RZ ;  /* 0x0000018ffcb27810 */ /* 0x000fe20007ffe0ff */
[----:B------:R-:W2:Y:S02]  /*eba40*/  LDL.LU R251, [R1+0x1d70] ;  /* 0x001d700001fb7983 */ /* 0x000ea40000300800 */
[----:B------:R-:W2:Y:S02]  /*eba50*/  LDL.LU R250, [R1+0x1d50] ;  /* 0x001d500001fa7983 */ /* 0x000ea40000300800 */
[----:B------:R-:W-:Y:S01]  /*eba60*/  IMAD.WIDE R2, R180, 0x4, R6 ;  /* 0x00000004b4027825 */ /* 0x000fe200078e0206 */
[----:B------:R-:W-:Y:S01]  /*eba70*/  ISETP.GE.AND P0, PT, R178, c[0x0][0x17c], PT ;  /* 0x00005f00b2007a0c */ /* 0x000fe20003f06270 */
[----:B------:R1:W-:Y:S02]  /*eba80*/  @P1 STG.E [R176.64], R249 ;  /* 0x000000f9b0001986 */ /* 0x0003e4000c101904 */
[----:B------:R-:W-:Y:S01]  /*eba90*/  IMAD.WIDE R178, R180, 0x4, R4 ;  /* 0x00000004b4b27825 */ /* 0x000fe200078e0204 */
[----:B------:R-:W-:-:S03]  /*ebaa0*/  ISETP.LT.AND P1, PT, R151, c[0x0][0x178], !P3 ;  /* 0x00005e0097007a0c */ /* 0x000fc60005f21270 */
[----:B----4-:R4:W-:Y:S01]  /*ebab0*/  @P6 STG.E [R2.64], R248 ;  /* 0x000000f802006986 */ /* 0x0109e2000c101904 */
[----:B------:R4:W-:Y:S01]  /*ebac0*/  @P5 STG.E [R178.64], R185 ;  /* 0x000000b9b2005986 */ /* 0x0009e2000c101904 */
[----:B------:R-:W-:Y:S01]  /*ebad0*/  ISETP.LT.AND P5, PT, R111, c[0x0][0x178], !P3 ;  /* 0x00005e006f007a0c */ /* 0x000fe20005fa1270 */
[C---:B-1----:R-:W-:Y:S02]  /*ebae0*/  IMAD.WIDE R176, R181.reuse, 0x4, R174 ;  /* 0x00000004b5b07825 */ /* 0x042fe400078e02ae */
[----:B------:R-:W2:Y:S02]  /*ebaf0*/  LDL.LU R249, [R1+0x1d20] ;  /* 0x001d200001f97983 */ /* 0x000ea40000300800 */
[----:B----4-:R-:W4:Y:S02]  /*ebb00*/  LDL.LU R248, [R1+0x1ac0] ;  /* 0x001ac00001f87983 */ /* 0x010f240000300800 */
[----:B------:R1:W-:Y:S04]  /*ebb10*/  @P4 STG.E [R176.64], R187 ;  /* 0x000000bbb0004986 */ /* 0x0003e8000c101904 */
[----:B------:R-:W4:Y:S01]  /*ebb20*/  LDL.LU R185, [R1+0x1d74] ;  /* 0x001d740001b97983 */ /* 0x000f220000300800 */
[----:B------:R-:W-:-:S04]  /*ebb30*/  IMAD.WIDE R2, R181, 0x4, R6 ;  /* 0x00000004b5027825 */ /* 0x000fc800078e0206 */
[----:B-1----:R-:W-:Y:S01]  /*ebb40*/  IMAD.WIDE R176, R181, 0x4, R172 ;  /* 0x00000004b5b07825 */ /* 0x002fe200078e02ac */
[----:B------:R-:W4:Y:S04]  /*ebb50*/  LDL.LU R187, [R1+0x1d54] ;  /* 0x001d540001bb7983 */ /* 0x000f280000300800 */
[----:B---3--:R1:W-:Y:S04]  /*ebb60*/  @P1 STG.E [R176.64], R243 ;  /* 0x000000f3b0001986 */ /* 0x0083e8000c101904 */
[----:B-1----:R-:W3:Y:S04]  /*ebb70*/  LDL.LU R243, [R1+0x1d24] ;  /* 0x001d240001f37983 */ /* 0x002ee80000300800 */
[----:B--2---:R1:W-:Y:S04]  /*ebb80*/  @P5 STG.E [R2.64], R245 ;  /* 0x000000f502005986 */ /* 0x0043e8000c101904 */
[----:B-1----:R-:W2:Y:S01]  /*ebb90*/  LDL.LU R245, [R1+0x1ac4] ;  /* 0x001ac40001f57983 */ /* 0x002ea20000300800 */
[----:B------:R-:W-:-:S02]  /*ebba0*/  ISETP.LT.AND P3, PT, R186, c[0x0][0x178], !P3 ;  /* 0x00005e00ba007a0c */ /* 0x000fc40005f61270 */
[----:B------:R-:W-:Y:S02]  /*ebbb0*/  ISETP.LT.AND P6, PT, R150, c[0x0][0x178], !P2 ;  /* 0x00005e0096007a0c */ /* 0x000fe400057c1270 */
[----:B------:R-:W-:Y:S02]  /*ebbc0*/  ISETP.LT.AND P4, PT, R151, c[0x0][0x178], !P2 ;  /* 0x00005e0097007a0c */ /* 0x000fe40005781270 */
[C---:B------:R-:W-:Y:S01]  /*ebbd0*/  IADD3 R180, R181.reuse, c[0x0][0x198], RZ ;  /* 0x00006600b5b47a10 */ /* 0x040fe20007ffe0ff */
[----:B------:R-:W-:-:S04]  /*ebbe0*/  IMAD.WIDE R178, R181, 0x4, R4 ;  /* 0x00000004b5b27825 */ /* 0x000fc800078e0204 */
[----:B------:R-:W-:-:S04]  /*ebbf0*/  IMAD.WIDE R176, R180, 0x4, R174 ;  /* 0x00000004b4b07825 */ /* 0x000fc800078e02ae */
[----:B------:R-:W-:Y:S01]  /*ebc00*/  IMAD.WIDE R2, R180, 0x4, R172 ;  /* 0x00000004b4027825 */ /* 0x000fe200078e02ac */
[----:B------:R-:W-:Y:S01]  /*ebc10*/  IADD3 R182, R252, 0x190, RZ ;  /* 0x00000190fcb67810 */ /* 0x000fe20007ffe0ff */
[----:B------:R1:W-:Y:S01]  /*ebc20*/  @P3 STG.E [R178.64], R244 ;  /* 0x000000f4b2003986 */ /* 0x0003e2000c101904 */
[----:B------:R-:W-:Y:S01]  /*ebc30*/  ISETP.LT.AND P3, PT, R111, c[0x0][0x178], !P2 ;  /* 0x00005e006f007a0c */ /* 0x000fe20005761270 */
[----:B------:R1:W-:Y:S01]  /*ebc40*/  @P6 STG.E [R176.64], R251 ;  /* 0x000000fbb0006986 */ /* 0x0003e2000c101904 */
[----:B------:R-:W-:Y:S02]  /*ebc50*/  ISETP.LT.AND P2, PT, R186, c[0x0][0x178], !P2 ;  /* 0x00005e00ba007a0c */ /* 0x000fe40005741270 */
[----:B------:R-:W-:Y:S02]  /*ebc60*/  ISETP.LT.AND P6, PT, R150, c[0x0][0x178], !P0 ;  /* 0x00005e0096007a0c */ /* 0x000fe400047c1270 */
[----:B------:R-:W-:Y:S01]  /*ebc70*/  ISETP.LT.AND P5, PT, R151, c[0x0][0x178], !P0 ;  /* 0x00005e0097007a0c */ /* 0x000fe200047a1270 */
[----:B------:R1:W-:Y:S01]  /*ebc80*/  @P4 STG.E [R2.64], R250 ;  /* 0x000000fa02004986 */ /* 0x0003e2000c101904 */
[----:B------:R-:W-:-:S02]  /*ebc90*/  ISETP.GE.AND P1, PT, R182, c[0x0][0x17c], PT ;  /* 0x00005f00b6007a0c */ /* 0x000fc40003f26270 */
[----:B------:R-:W-:Y:S01]  /*ebca0*/  ISETP.LT.AND P4, PT, R111, c[0x0][0x178], !P0 ;  /* 0x00005e006f007a0c */ /* 0x000fe20004781270 */
[----:B------:R-:W-:Y:S01]  /*ebcb0*/  IADD3 R182, R180, c[0x0][0x198], RZ ;  /* 0x00006600b4b67a10 */ /* 0x000fe20007ffe0ff */
[----:B------:R-:W-:Y:S02]  /*ebcc0*/  ISETP.LT.AND P0, PT, R186, c[0x0][0x178], !P0 ;  /* 0x00005e00ba007a0c */ /* 0x000fe40004701270 */
[----:B------:R-:W-:Y:S01]  /*ebcd0*/  IADD3 R183, R252, 0x191, RZ ;  /* 0x00000191fcb77810 */ /* 0x000fe20007ffe0ff */
[----:B-1----:R-:W2:Y:S01]  /*ebce0*/  LDL.LU R244, [R1+0x1ca8] ;  /* 0x001ca80001f47983 */ /* 0x002ea20000300800 */
[----:B------:R-:W2:Y:S02]  /*ebcf0*/  LDL.LU R251, [R1+0x1cac] ;  /* 0x001cac0001fb7983 */ /* 0x000ea40000300800 */
[----:B------:R-:W-:-:S04]  /*ebd00*/  IMAD.WIDE R176, R180, 0x4, R4 ;  /* 0x00000004b4b07825 */ /* 0x000fc800078e0204 */
[----:B------:R-:W-:-:S04]  /*ebd10*/  IMAD.WIDE R2, R180, 0x4, R6 ;  /* 0x00000004b4027825 */ /* 0x000fc800078e0206 */
[----:B------:R-:W-:-:S04]  /*ebd20*/  IMAD.WIDE R178, R182, 0x4, R174 ;  /* 0x00000004b6b27825 */ /* 0x000fc800078e02ae */
[C---:B------:R-:W-:Y:S01]  /*ebd30*/  IMAD.WIDE R180, R182.reuse, 0x4, R172 ;  /* 0x00000004b6b47825 */ /* 0x040fe200078e02ac */
[----:B------:R-:W2:Y:S04]  /*ebd40*/  LDL.LU R250, [R1+0xc5c] ;  /* 0x000c5c0001fa7983 */ /* 0x000ea80000300800 */
[----:B------:R1:W-:Y:S01]  /*ebd50*/  @P3 STG.E [R2.64], R249 ;  /* 0x000000f902003986 */ /* 0x0003e2000c101904 */
[----:B----4-:R-:W-:Y:S02]  /*ebd60*/  @P2 STG.E [R176.64], R248 ;  /* 0x000000f8b0002986 */ /* 0x010fe4000c101904 */
[----:B------:R4:W-:Y:S01]  /*ebd70*/  @P6 STG.E [R178.64], R185 ;  /* 0x000000b9b2006986 */ /* 0x0009e2000c101904 */
[----:B------:R-:W-:Y:S01]  /*ebd80*/  ISETP.GE.AND P3, PT, R183, c[0x0][0x17c], PT ;  /* 0x00005f00b7007a0c */ /* 0x000fe20003f66270 */
[C---:B-1----:R-:W-:Y:S01]  /*ebd90*/  IMAD.WIDE R2, R182.reuse, 0x4, R6 ;  /* 0x00000004b6027825 */ /* 0x042fe200078e0206 */
[----:B------:R1:W-:Y:S04]  /*ebda0*/  @P5 STG.E [R180.64], R187 ;  /* 0x000000bbb4005986 */ /* 0x0003e8000c101904 */
[----:B----4-:R-:W4:Y:S01]  /*ebdb0*/  LDL.LU R185, [R1+0x81c] ;  /* 0x00081c0001b97983 */ /* 0x010f220000300800 */
[----:B------:R-:W-:-:S03]  /*ebdc0*/  IADD3 R183, R182, c[0x0][0x198], RZ ;  /* 0x00006600b6b77a10 */ /* 0x000fc60007ffe0ff */
[----:B-1----:R-:W4:Y:S04]  /*ebdd0*/  LDL.LU R187, [R1+0x51c] ;  /* 0x00051c0001bb7983 */ /* 0x002f280000300800 */
[----:B---3--:R1:W-:Y:S02]  /*ebde0*/  @P4 STG.E [R2.64], R243 ;  /* 0x000000f302004986 */ /* 0x0083e4000c101904 */
[----:B-1----:R-:W-:Y:S02]  /*ebdf0*/  IMAD.WIDE R2, R182, 0x4, R4 ;  /* 0x00000004b6027825 */ /* 0x002fe400078e0204 */
[----:B------:R-:W3:Y:S04]  /*ebe00*/  LDL.LU R182, [R1+0x518] ;  /* 0x0005180001b67983 */ /* 0x000ee80000300800 */
[----:B--2---:R1:W-:Y:S04]  /*ebe10*/  @P0 STG.E [R2.64], R245 ;  /* 0x000000f502000986 */ /* 0x0043e8000c101904 */
[----:B-1----:R-:W2:Y:S01]  /*ebe20*/  LDL.LU R2, [R1+0xc58] ;  /* 0x000c580001027983 */ /* 0x002ea20000300800 */
[----:B------:R-:W3:Y:S01]  /*ebe30*/  LDL.LU R3, [R1+0x818] ;  /* 0x0008180001037983 */ /* 0x000ee20000300800 */
[----:B------:R-:W-:-:S02]  /*ebe40*/  ISETP.LT.AND P6, PT, R150, c[0x0][0x178], !P1 ;  /* 0x00005e0096007a0c */ /* 0x000fc40004fc1270 */
[----:B------:R-:W-:Y:S02]  /*ebe50*/  ISETP.LT.AND P5, PT, R151, c[0x0][0x178], !P1 ;  /* 0x00005e0097007a0c */ /* 0x000fe40004fa1270 */
[----:B------:R-:W-:Y:S02]  /*ebe60*/  ISETP.LT.AND P2, PT, R111, c[0x0][0x178], !P1 ;  /* 0x00005e006f007a0c */ /* 0x000fe40004f41270 */
[----:B------:R-:W-:Y:S01]  /*ebe70*/  ISETP.LT.AND P4, PT, R186, c[0x0][0x178], !P1 ;  /* 0x00005e00ba007a0c */ /* 0x000fe20004f81270 */
[----:B------:R-:W-:-:S04]  /*ebe80*/  IMAD.WIDE R176, R183, 0x4, R174 ;  /* 0x00000004b7b07825 */ /* 0x000fc800078e02ae */
[----:B------:R-:W-:Y:S01]  /*ebe90*/  IMAD.WIDE R178, R183, 0x4, R172 ;  /* 0x00000004b7b27825 */ /* 0x000fe200078e02ac */
[----:B------:R-:W-:-:S03]  /*ebea0*/  IADD3 R184, R252, 0x192, RZ ;  /* 0x00000192fcb87810 */ /* 0x000fc60007ffe0ff */
[----:B------:R-:W-:Y:S01]  /*ebeb0*/  IMAD.WIDE R180, R183, 0x4, R6 ;  /* 0x00000004b7b47825 */ /* 0x000fe200078e0206 */
[----:B------:R-:W-:Y:S02]  /*ebec0*/  ISETP.GE.AND P1, PT, R184, c[0x0][0x17c], PT ;  /* 0x00005f00b8007a0c */ /* 0x000fe40003f26270 */
[----:B------:R-:W4:Y:S04]  /*ebed0*/  LDL.LU R184, [R1+0xe38] ;  /* 0x000e380001b87983 */ /* 0x000f280000300800 */
[----:B------:R1:W-:Y:S01]  /*ebee0*/  @P6 STG.E [R176.64], R244 ;  /* 0x000000f4b0006986 */ /* 0x0003e2000c101904 */
[----:B------:R-:W4:Y:S02]  /*ebef0*/  LDL.LU R249, [R1+0xa78] ;  /* 0x000a780001f97983 */ /* 0x000f240000300800 */
[----:B------:R-:W4:Y:S02]  /*ebf00*/  LDL.LU R248, [R1+0x528] ;  /* 0x0005280001f87983 */ /* 0x000f240000300800 */
[----:B------:R-:W4:Y:S01]  /*ebf10*/  LDL.LU R243, [R1+0x1cbc] ;  /* 0x001cbc0001f37983 */ /* 0x000f220000300800 */
[----:B------:R-:W4:Y:S04]  /*ebf20*/  LDL.LU R245, [R1+0xe3c] ;  /* 0x000e3c0001f57983 */ /* 0x000f280000300800 */
[----:B-1----:R-:W4:Y:S01]  /*ebf30*/  LDL.LU R244, [R1+0x449c] ;  /* 0x00449c0001f47983 */ /* 0x002f220000300800 */
[----:B------:R-:W-:-:S02]  /*ebf40*/  ISETP.LT.AND P0, PT, R151, c[0x0][0x178], !P3 ;  /* 0x00005e0097007a0c */ /* 0x000fc40005f01270 */
[----:B------:R-:W-:Y:S02]  /*ebf50*/  ISETP.LT.AND P6, PT, R111, c[0x0][0x178], !P3 ;  /* 0x00005e006f007a0c */ /* 0x000fe40005fc1270 */
[C---:B------:R-:W-:Y:S01]  /*ebf60*/  IADD3 R176, R183.reuse, c[0x0][0x198], RZ ;  /* 0x00006600b7b07a10 */ /* 0x040fe20007ffe0ff */
[----:B--2---:R-:W-:Y:S01]  /*ebf70*/  @P5 STG.E [R178.64], R2 ;  /* 0x00000002b2005986 */ /* 0x004fe2000c101904 */
[----:B---3--:R1:W-:Y:S02]  /*ebf80*/  @P2 STG.E [R180.64], R3 ;  /* 0x00000003b4002986 */ /* 0x0083e4000c101904 */
[----:B-1----:R-:W-:-:S05]  /*ebf90*/  IMAD.WIDE R2, R183, 0x4, R4 ;  /* 0x00000004b7027825 */ /* 0x002fca00078e0204 */
[----:B------:R1:W-:Y:S04]  /*ebfa0*/  @P4 STG.E [R2.64], R182 ;  /* 0x000000b602004986 */ /* 0x0003e8000c101904 */
[----:B-1----:R-:W2:Y:S01]  /*ebfb0*/  LDL.LU R3, [R1+0x1cb8] ;  /* 0x001cb80001037983 */ /* 0x002ea20000300800 */
[----:B------:R-:W-:Y:S01]  /*ebfc0*/  ISETP.LT.AND P5, PT, R150, c[0x0][0x178], !P3 ;  /* 0x00005e0096007a0c */ /* 0x000fe20005fa1270 */
[----:B------:R-:W-:-:S04]  /*ebfd0*/  IMAD.WIDE R182, R176, 0x4, R174 ;  /* 0x00000004b0b67825 */ /* 0x000fc800078e02ae */
[----:B------:R-:W-:-:S04]  /*ebfe0*/  IMAD.WIDE R180, R176, 0x4, R172 ;  /* 0x00000004b0b47825 */ /* 0x000fc800078e02ac */
[----:B------:R-:W-:-:S04]  /*ebff0*/  IMAD.WIDE R178, R176, 0x4, R6 ;  /* 0x00000004b0b27825 */ /* 0x000fc800078e0206 */
[----:B------:R-:W-:Y:S01]  /*ec000*/  @P5 STG.E [R182.64], R251 ;  /* 0x000000fbb6005986 */ /* 0x000fe2000c101904 */
[----:B------:R-:W-:Y:S02]  /*ec010*/  @P0 STG.E [R180.64], R250 ;  /* 0x000000fab4000986 */ /* 0x000fe4000c101904 */
[----:B----4-:R1:W-:Y:S02]  /*ec020*/  @P6 STG.E [R178.64], R185 ;  /* 0x000000b9b2006986 */ /* 0x0103e4000c101904 */
[----:B-1----:R-:W3:Y:S01]  /*ec030*/  LDL.LU R185, [R1+0xa7c] ;  /* 0x000a7c0001b97983 */ /* 0x002ee20000300800 */
[----:B------:R-:W-:Y:S02]  /*ec040*/  ISETP.LT.AND P3, PT, R186, c[0x0][0x178], !P3 ;  /* 0x00005e00ba007a0c */ /* 0x000fe40005f61270 */
[----:B------:R-:W-:Y:S02]  /*ec050*/  ISETP.LT.AND P4, PT, R150, c[0x0][0x178], !P1 ;  /* 0x00005e0096007a0c */ /* 0x000fe40004f81270 */
[----:B------:R-:W-:-:S02]  /*ec060*/  IADD3 R177, R252, 0x193, RZ ;  /* 0x00000193fcb17810 */ /* 0x000fc40007ffe0ff */
[C---:B------:R-:W-:Y:S02]  /*ec070*/  IADD3 R2, R176.reuse, c[0x0][0x198], RZ ;  /* 0x00006600b0027a10 */ /* 0x040fe40007ffe0ff */
[----:B------:R-:W-:Y:S01]  /*ec080*/  ISETP.GE.AND P2, PT, R177, c[0x0][0x17c], PT ;  /* 0x00005f00b1007a0c */ /* 0x000fe20003f46270 */
[----:B------:R-:W-:-:S04]  /*ec090*/  IMAD.WIDE R176, R176, 0x4, R4 ;  /* 0x00000004b0b07825 */ /* 0x000fc800078e0204 */
[----:B------:R-:W-:Y:S01]  /*ec0a0*/  IMAD.WIDE R182, R2, 0x4, R174 ;  /* 0x0000000402b67825 */ /* 0x000fe200078e02ae */
[----:B------:R1:W-:Y:S01]  /*ec0b0*/  @P3 STG.E [R176.64], R187 ;  /* 0x000000bbb0003986 */ /* 0x0003e2000c101904 */
[C---:B------:R-:W-:Y:S02]  /*ec0c0*/  ISETP.LT.AND P3, PT, R151.reuse, c[0x0][0x178], !P1 ;  /* 0x00005e0097007a0c */ /* 0x040fe40004f61270 */
[----:B------:R-:W-:Y:S02]  /*ec0d0*/  ISETP.LT.AND P0, PT, R186, c[0x0][0x178], !P1 ;  /* 0x00005e00ba007a0c */ /* 0x000fe40004f01270 */
[----:B------:R-:W-:Y:S01]  /*ec0e0*/  ISETP.LT.AND P6, PT, R150, c[0x0][0x178], !P2 ;  /* 0x00005e0096007a0c */ /* 0x000fe200057c1270 */
[C---:B------:R-:W-:Y:S01]  /*ec0f0*/  IMAD.WIDE R178, R2.reuse, 0x4, R172 ;  /* 0x0000000402b27825 */ /* 0x040fe200078e02ac */
[----:B------:R-:W-:Y:S01]  /*ec100*/  ISETP.LT.AND P5, PT, R151, c[0x0][0x178], !P2 ;  /* 0x00005e0097007a0c */ /* 0x000fe200057a1270 */
[----:B-1----:R-:W4:Y:S02]  /*ec110*/  LDL.LU R187, [R1+0x52c] ;  /* 0x00052c0001bb7983 */ /* 0x002f240000300800 */
[----:B------:R-:W3:Y:S02]  /*ec120*/  LDL.LU R251, [R1+0x1cc8] ;  /* 0x001cc80001fb7983 */ /* 0x000ee40000300800 */
[----:B------:R-:W-:-:S04]  /*ec130*/  IMAD.WIDE R176, R2, 0x4, R6 ;  /* 0x0000000402b07825 */ /* 0x000fc800078e0206 */
[----:B------:R-:W4:Y:S01]  /*ec140*/  LDL.LU R250, [R1+0x13c8] ;  /* 0x0013c80001fa7983 */ /* 0x000f220000300800 */
[----:B--2---:R1:W-:Y:S01]  /*ec150*/  @P4 STG.E [R182.64], R3 ;  /* 0x00000003b6004986 */ /* 0x0043e2000c101904 */
[----:B------:R-:W-:Y:S01]  /*ec160*/  ISETP.LT.AND P4, PT, R111, c[0x0][0x178], !P1 ;  /* 0x00005e006f007a0c */ /* 0x000fe20004f81270 */
[----:B------:R2:W-:Y:S01]  /*ec170*/  @P3 STG.E [R178.64], R184 ;  /* 0x000000b8b2003986 */ /* 0x0005e2000c101904 */
[----:B-1----:R-:W-:Y:S02]  /*ec180*/  IADD3 R3, R252, 0x194, RZ ;  /* 0x00000194fc037810 */ /* 0x002fe40007ffe0ff */
[----:B------:R-:W-:-:S09]  /*ec190*/  IADD3 R182, R2, c[0x0][0x198], RZ ;  /* 0x0000660002b67a10 */ /* 0x000fd20007ffe0ff */
[----:B------:R1:W-:Y:S01]  /*ec1a0*/  @P4 STG.E [R176.64], R249 ;  /* 0x000000f9b0004986 */ /* 0x0003e2000c101904 */
[----:B------:R-:W-:Y:S01]  /*ec1b0*/  ISETP.GE.AND P1, PT, R3, c[0x0][0x17c], PT ;  /* 0x00005f0003007a0c */ /* 0x000fe20003f26270 */
[----:B------:R-:W-:-:S04]  /*ec1c0*/  IMAD.WIDE R2, R2, 0x4, R4 ;  /* 0x0000000402027825 */ /* 0x000fc800078e0204 */
[----:B------:R-:W-:-:S04]  /*ec1d0*/  IMAD.WIDE R180, R182, 0x4, R174 ;  /* 0x00000004b6b47825 */ /* 0x000fc800078e02ae */
[C---:B--2---:R-:W-:Y:S01]  /*ec1e0*/  IMAD.WIDE R178, R182.reuse, 0x4, R172 ;  /* 0x00000004b6b27825 */ /* 0x044fe200078e02ac */
[----:B-1----:R-:W2:Y:S04]  /*ec1f0*/  LDL.LU R249, [R1+0xc68] ;  /* 0x000c680001f97983 */ /* 0x002ea80000300800 */
[----:B------:R1:W-:Y:S01]  /*ec200*/  @P0 STG.E [R2.64], R248 ;  /* 0x000000f802000986 */ /* 0x0003e2000c101904 */
[----:B------:R1:W-:Y:S02]  /*ec210*/  @P6 STG.E [R180.64], R243 ;  /* 0x000000f3b4006986 */ /* 0x0003e4000c101904 */
[----:B------:R1:W-:Y:S02]  /*ec220*/  @P5 STG.E [R178.64], R245 ;  /* 0x000000f5b2005986 */ /* 0x0003e4000c101904 */
[----:B-1----:R-:W2:Y:S01]  /*ec230*/  LDL.LU R248, [R1+0x828] ;  /* 0x0008280001f87983 */ /* 0x002ea20000300800 */
[----:B------:R-:W2:Y:S02]  /*ec240*/  LDL.LU R243, [R1+0x1ccc] ;  /* 0x001ccc0001f37983 */ /* 0x000ea40000300800 */
[----:B------:R-:W2:Y:S01]  /*ec250*/  LDL.LU R245, [R1+0x13cc] ;  /* 0x0013cc0001f57983 */ /* 0x000ea20000300800 */
[----:B------:R-:W-:Y:S01]  /*ec260*/  ISETP.LT.AND P3, PT, R111, c[0x0][0x178], !P2 ;  /* 0x00005e006f007a0c */ /* 0x000fe20005761270 */
[----:B------:R-:W-:-:S12]  /*ec270*/  IMAD.WIDE R2, R182, 0x4, R6 ;  /* 0x00000004b6027825 */ /* 0x000fd800078e0206 */
[----:B---3--:R1:W-:Y:S04]  /*ec280*/  @P3 STG.E [R2.64], R185 ;  /* 0x000000b902003986 */ /* 0x0083e8000c101904 */
[----:B-1----:R-:W3:Y:S01]  /*ec290*/  LDL.LU R185, [R1+0xc6c] ;  /* 0x000c6c0001b97983 */ /* 0x002ee20000300800 */
[----:B------:R-:W-:Y:S02]  /*ec2a0*/  ISETP.LT.AND P2, PT, R186, c[0x0][0x178], !P2 ;  /* 0x00005e00ba007a0c */ /* 0x000fe40005741270 */
[----:B------:R-:W-:Y:S02]  /*ec2b0*/  ISETP.LT.AND P5, PT, R150, c[0x0][0x178], !P1 ;  /* 0x00005e0096007a0c */ /* 0x000fe40004fa1270 */
[----:B------:R-:W-:Y:S02]  /*ec2c0*/  IADD3 R180, R182, c[0x0][0x198], RZ ;  /* 0x00006600b6b47a10 */ /* 0x000fe40007ffe0ff */
[----:B------:R-:W-:-:S02]  /*ec2d0*/  IADD3 R183, R252, 0x195, RZ ;  /* 0x00000195fcb77810 */ /* 0x000fc40007ffe0ff */
[----:B------:R-:W-:Y:S02]  /*ec2e0*/  ISETP.LT.AND P0, PT, R151, c[0x0][0x178], !P1 ;  /* 0x00005e0097007a0c */ /* 0x000fe40004f01270 */
[----:B------:R-:W-:Y:S01]  /*ec2f0*/  ISETP.LT.AND P4, PT, R111, c[0x0][0x178], !P1 ;  /* 0x00005e006f007a0c */ /* 0x000fe20004f81270 */
[----:B------:R-:W-:-:S04]  /*ec300*/  IMAD.WIDE R176, R182, 0x4, R4 ;  /* 0x00000004b6b07825 */ /* 0x000fc800078e0204 */
[----:B------:R-:W-:Y:S01]  /*ec310*/  IMAD.WIDE R178, R180, 0x4, R174 ;  /* 0x00000004b4b27825 */ /* 0x000fe200078e02ae */
[----:B------:R-:W-:Y:S02]  /*ec320*/  ISETP.GE.AND P6, PT, R183, c[0x0][0x17c], PT ;  /* 0x00005f00b7007a0c */ /* 0x000fe40003fc6270 */
[----:B------:R-:W-:Y:S02]  /*ec330*/  IADD3 R181, R252, 0x196, RZ ;  /* 0x00000196fcb57810 */ /* 0x000fe40007ffe0ff */
[----:B------:R-:W-:Y:S01]  /*ec340*/  ISETP.LT.AND P1, PT, R186, c[0x0][0x178], !P1 ;  /* 0x00005e00ba007a0c */ /* 0x000fe20004f21270 */
[----:B------:R-:W-:Y:S01]  /*ec350*/  IMAD.WIDE R2, R180, 0x4, R6 ;  /* 0x00000004b4027825 */ /* 0x000fe200078e0206 */
[----:B----4-:R1:W-:Y:S03]  /*ec360*/  @P2 STG.E [R176.64], R187 ;  /* 0x000000bbb0002986 */ /* 0x0103e6000c101904 */
[----:B------:R4:W-:Y:S01]  /*ec370*/  @P5 STG.E [R178.64], R251 ;  /* 0x000000fbb2005986 */ /* 0x0009e2000c101904 */
[----:B------:R-:W-:-:S02]  /*ec380*/  ISETP.LT.AND P2, PT, R150, c[0x0][0x178], !P6 ;  /* 0x00005e0096007a0c */ /* 0x000fc40007741270 */
[----:B------:R-:W-:Y:S02]  /*ec390*/  ISETP.LT.AND P5, PT, R151, c[0x0][0x178], !P6 ;  /* 0x00005e0097007a0c */ /* 0x000fe400077a1270 */
[----:B------:R-:W-:Y:S01]  /*ec3a0*/  ISETP.GE.AND P3, PT, R181, c[0x0][0x17c], PT ;  /* 0x00005f00b5007a0c */ /* 0x000fe20003f66270 */
[----:B------:R-:W-:Y:S01]  /*ec3b0*/  IADD3 R181, R180, c[0x0][0x198], RZ ;  /* 0x00006600b4b57a10 */ /* 0x000fe20007ffe0ff */
[----:B------:R-:W-:Y:S01]  /*ec3c0*/  IADD3 R182, R252, 0x197, RZ ;  /* 0x00000197fcb67810 */ /* 0x000fe20007ffe0ff */
[----:B-1----:R-:W-:-:S04]  /*ec3d0*/  IMAD.WIDE R176, R180, 0x4, R172 ;  /* 0x00000004b4b07825 */ /* 0x002fc800078e02ac */
[C---:B----4-:R-:W-:Y:S01]  /*ec3e0*/  IMAD.WIDE R178, R181.reuse, 0x4, R172 ;  /* 0x00000004b5b27825 */ /* 0x050fe200078e02ac */
[----:B------:R-:W4:Y:S04]  /*ec3f0*/  LDL.LU R187, [R1+0x82c] ;  /* 0x00082c0001bb7983 */ /* 0x000f280000300800 */
[----:B------:R1:W-:Y:S01]  /*ec400*/  @P0 STG.E [R176.64], R250 ;  /* 0x000000fab0000986 */ /* 0x0003e2000c101904 */
[----:B------:R-:W4:Y:S01]  /*ec410*/  LDL.LU R183, [R1+0x13b8] ;  /* 0x0013b80001b77983 */ /* 0x000f220000300800 */
[----:B------:R-:W-:Y:S02]  /*ec420*/  ISETP.GE.AND P0, PT, R182, c[0x0][0x17c], PT ;  /* 0x00005f00b6007a0c */ /* 0x000fe40003f06270 */
[----:B------:R-:W4:Y:S01]  /*ec430*/  LDL.LU R182, [R1+0x1758] ;  /* 0x0017580001b67983 */ /* 0x000f220000300800 */
[----:B------:R-:W4:Y:S02]  /*ec440*/  LDL.LU R184, [R1+0xa88] ;  /* 0x000a880001b87983 */ /* 0x000f240000300800 */
[C---:B-1----:R-:W-:Y:S01]  /*ec450*/  IMAD.WIDE R176, R181.reuse, 0x4, R174 ;  /* 0x00000004b5b07825 */ /* 0x042fe200078e02ae */
[----:B--2---:R1:W-:Y:S03]  /*ec460*/  @P4 STG.E [R2.64], R249 ;  /* 0x000000f902004986 */ /* 0x0043e6000c101904 */
[----:B-1----:R-:W-:Y:S01]  /*ec470*/  IMAD.WIDE R2, R180, 0x4, R4 ;  /* 0x00000004b4027825 */ /* 0x002fe200078e0204 */
[----:B------:R-:W-:-:S04]  /*ec480*/  IADD3 R180, R181, c[0x0][0x198], RZ ;  /* 0x00006600b5b47a10 */ /* 0x000fc80007ffe0ff */
[----:B------:R1:W-:Y:S01]  /*ec490*/  @P1 STG.E [R2.64], R248 ;  /* 0x000000f802001986 */ /* 0x0003e2000c101904 */
[----:B------:R2:W-:Y:S02]  /*ec4a0*/  @P2 STG.E [R176.64], R243 ;  /* 0x000000f3b0002986 */ /* 0x0005e4000c101904 */
[----:B------:R2:W-:Y:S02]  /*ec4b0*/  @P5 STG.E [R178.64], R245 ;  /* 0x000000f5b2005986 */ /* 0x0005e4000c101904 */
[C---:B-1----:R-:W-:Y:S01]  /*ec4c0*/  IMAD.WIDE R2, R181.reuse, 0x4, R6 ;  /* 0x00000004b5027825 */ /* 0x042fe200078e0206 */
[----:B--2---:R-:W2:Y:S03]  /*ec4d0*/  LDL.LU R243, [R1+0x1cec] ;  /* 0x001cec0001f37983 */ /* 0x004ea60000300800 */
[----:B------:R-:W2:Y:S02]  /*ec4e0*/  LDL.LU R245, [R1+0x175c] ;  /* 0x00175c0001f57983 */ /* 0x000ea40000300800 */
[----:B------:R-:W-:-:S02]  /*ec4f0*/  IMAD.WIDE R176, R181, 0x4, R4 ;  /* 0x00000004b5b07825 */ /* 0x000fc400078e0204 */
[----:B------:R-:W2:Y:S01]  /*ec500*/  LDL.LU R181, [R1+0x1ce8] ;  /* 0x001ce80001b57983 */ /* 0x000ea20000300800 */
[----:B------:R-:W-:Y:S01]  /*ec510*/  ISETP.LT.AND P4, PT, R111, c[0x0][0x178], !P6 ;  /* 0x00005e006f007a0c */ /* 0x000fe20007781270 */
[----:B------:R-:W2:-:S12]  /*ec520*/  LDL.LU R248, [R1+0x13bc] ;  /* 0x0013bc0001f87983 */ /* 0x000e980000300800 */
[----:B---3--:R1:W-:Y:S04]  /*ec530*/  @P4 STG.E [R2.64], R185 ;  /* 0x000000b902004986 */ /* 0x0083e8000c101904 */
[----:B-1----:R-:W3:Y:S01]  /*ec540*/  LDL.LU R185, [R1+0xa8c] ;  /* 0x000a8c0001b97983 */ /* 0x002ee20000300800 */
[----:B------:R-:W-:Y:S02]  /*ec550*/  ISETP.LT.AND P6, PT, R186, c[0x0][0x178], !P6 ;  /* 0x00005e00ba007a0c */ /* 0x000fe400077c1270 */
[----:B------:R-:W-:Y:S02]  /*ec560*/  ISETP.LT.AND P5, PT, R150, c[0x0][0x178], !P3 ;  /* 0x00005e0096007a0c */ /* 0x000fe40005fa1270 */
[----:B------:R-:W-:Y:S02]  /*ec570*/  ISETP.LT.AND P1, PT, R151, c[0x0][0x178], !P3 ;  /* 0x00005e0097007a0c */ /* 0x000fe40005f21270 */
[----:B------:R-:W-:-:S02]  /*ec580*/  IADD3 R178, R252, 0x198, RZ ;  /* 0x00000198fcb27810 */ /* 0x000fc40007ffe0ff */
[----:B------:R-:W-:Y:S01]  /*ec590*/  ISETP.LT.AND P2, PT, R111, c[0x0][0x178], !P3 ;  /* 0x00005e006f007a0c */ /* 0x000fe20005f41270 */
[----:B------:R-:W-:Y:S01]  /*ec5a0*/  IMAD.WIDE R2, R180, 0x4, R172 ;  /* 0x00000004b4027825 */ /* 0x000fe200078e02ac */
[----:B------:R-:W3:Y:S01]  /*ec5b0*/  LDL.LU R251, [R1+0x1d18] ;  /* 0x001d180001fb7983 */ /* 0x000ee20000300800 */
[----:B------:R-:W-:Y:S02]  /*ec5c0*/  ISETP.GE.AND P4, PT, R178, c[0x0][0x17c], PT ;  /* 0x00005f00b2007a0c */ /* 0x000fe40003f86270 */
[----:B------:R-:W-:Y:S01]  /*ec5d0*/  IMAD.WIDE R178, R180, 0x4, R174 ;  /* 0x00000004b4b27825 */ /* 0x000fe200078e02ae */
[----:B------:R-:W-:Y:S01]  /*ec5e0*/  ISETP.LT.AND P3, PT, R186, c[0x0][0x178], !P3 ;  /* 0x00005e00ba007a0c */ /* 0x000fe20005f61270 */
[----:B------:R-:W3:Y:S04]  /*ec5f0*/  LDL.LU R250, [R1+0x1cd8] ;  /* 0x001cd80001fa7983 */ /* 0x000ee80000300800 */
[----:B----4-:R1:W-:Y:S01]  /*ec600*/  @P6 STG.E [R176.64], R187 ;  /* 0x000000bbb0006986 */ /* 0x0103e2000c101904 */
[----:B------:R-:W-:Y:S01]  /*ec610*/  ISETP.LT.AND P6, PT, R150, c[0x0][0x178], !P0 ;  /* 0x00005e0096007a0c */ /* 0x000fe200047c1270 */
[----:B------:R-:W3:Y:S02]  /*ec620*/  LDL.LU R249, [R1+0x1748] ;  /* 0x0017480001f97983 */ /* 0x000ee40000300800 */
[----:B-1----:R-:W-:Y:S01]  /*ec630*/  IMAD.WIDE R176, R180, 0x4, R6 ;  /* 0x00000004b4b07825 */ /* 0x002fe200078e0206 */
[----:B------:R-:W3:Y:S04]  /*ec640*/  LDL.LU R187, [R1+0xe48] ;  /* 0x000e480001bb7983 */ /* 0x000ee80000300800 */
[----:B--2---:R1:W-:Y:S01]  /*ec650*/  @P5 STG.E [R178.64], R181 ;  /* 0x000000b5b2005986 */ /* 0x0043e2000c101904 */
[----:B------:R-:W-:Y:S01]  /*ec660*/  ISETP.LT.AND P5, PT, R151, c[0x0][0x178], !P0 ;  /* 0x00005e0097007a0c */ /* 0x000fe200047a1270 */
[----:B------:R2:W-:Y:S02]  /*ec670*/  @P1 STG.E [R2.64], R182 ;  /* 0x000000b602001986 */ /* 0x0005e4000c101904 */
[----:B------:R2:W-:Y:S01]  /*ec680*/  @P2 STG.E [R176.64], R183 ;  /* 0x000000b7b0002986 */ /* 0x0005e2000c101904 */
[----:B------:R-:W-:-:S02]  /*ec690*/  ISETP.LT.AND P2, PT, R111, c[0x0][0x178], !P0 ;  /* 0x00005e006f007a0c */ /* 0x000fc40004741270 */
[C---:B-1----:R-:W-:Y:S01]  /*ec6a0*/  IADD3 R181, R180.reuse, c[0x0][0x198], RZ ;  /* 0x00006600b4b57a10 */ /* 0x042fe20007ffe0ff */
[----:B--2---:R-:W-:-:S04]  /*ec6b0*/  IMAD.WIDE R2, R180, 0x4, R4 ;  /* 0x00000004b4027825 */ /* 0x004fc800078e0204 */
[----:B------:R-:W-:-:S04]  /*ec6c0*/  IMAD.WIDE R176, R181, 0x4, R174 ;  /* 0x00000004b5b07825 */ /* 0x000fc800078e02ae */
[C---:B------:R-:W-:Y:S01]  /*ec6d0*/  IMAD.WIDE R178, R181.reuse, 0x4, R172 ;  /* 0x00000004b5b27825 */ /* 0x040fe200078e02ac */
[----:B------:R-:W-:Y:S01]  /*ec6e0*/  ISETP.LT.AND P0, PT, R186, c[0x0][0x178], !P0 ;  /* 0x00005e00ba007a0c */ /* 0x000fe20004701270 */
[----:B------:R-:W-:Y:S02]  /*ec6f0*/  @P3 STG.E [R2.64], R184 ;  /* 0x000000b802003986 */ /* 0x000fe4000c101904 */
[----:B------:R1:W-:Y:S02]  /*ec700*/  @P6 STG.E [R176.64], R243 ;  /* 0x000000f3b0006986 */ /* 0x0003e4000c101904 */
[----:B------:R2:W-:Y:S01]  /*ec710*/  @P5 STG.E [R178.64], R245 ;  /* 0x000000f5b2005986 */ /* 0x0005e2000c101904 */
[----:B-1----:R-:W4:Y:S01]  /*ec720*/  LDL.LU R243, [R1+0x1d1c] ;  /* 0x001d1c0001f37983 */ /* 0x002f220000300800 */
[----:B------:R-:W-:-:S04]  /*ec730*/  IMAD.WIDE R176, R181, 0x4, R6 ;  /* 0x00000004b5b07825 */ /* 0x000fc800078e0206 */
[----:B--2---:R-:W2:Y:S02]  /*ec740*/  LDL.LU R245, [R1+0x1cdc] ;  /* 0x001cdc0001f57983 */ /* 0x004ea40000300800 */
[----:B------:R-:W-:Y:S01]  /*ec750*/  IMAD.WIDE R2, R181, 0x4, R4 ;  /* 0x00000004b5027825 */ /* 0x000fe200078e0204 */
[----:B------:R1:W-:Y:S04]  /*ec760*/  @P2 STG.E [R176.64], R248 ;  /* 0x000000f8b0002986 */ /* 0x0003e8000c101904 */
[----:B---3--:R3:W-:Y:S01]  /*ec770*/  @P0 STG.E [R2.64], R185 ;  /* 0x000000b902000986 */ /* 0x0087e2000c101904 */
[----:B-1----:R-:W2:Y:S04]  /*ec780*/  LDL.LU R248, [R1+0x174c] ;  /* 0x00174c0001f87983 */ /* 0x002ea80000300800 */
[----:B---3--:R-:W3:Y:S01]  /*ec790*/  LDL.LU R185, [R1+0xe4c] ;  /* 0x000e4c0001b97983 */ /* 0x008ee20000300800 */
[----:B------:R-:W-:-:S02]  /*ec7a0*/  ISETP.LT.AND P6, PT, R150, c[0x0][0x178], !P4 ;  /* 0x00005e0096007a0c */ /* 0x000fc400067c1270 */
[----:B------:R-:W-:Y:S02]  /*ec7b0*/  ISETP.LT.AND P3, PT, R151, c[0x0][0x178], !P4 ;  /* 0x00005e0097007a0c */ /* 0x000fe40006761270 */
[----:B------:R-:W-:Y:S02]  /*ec7c0*/  IADD3 R180, R181, c[0x0][0x198], RZ ;  /* 0x00006600b5b47a10 */ /* 0x000fe40007ffe0ff */
[----:B------:R-:W-:Y:S02]  /*ec7d0*/  IADD3 R182, R252, 0x199, RZ ;  /* 0x00000199fcb67810 */ /* 0x000fe40007ffe0ff */
[----:B------:R-:W-:Y:S01]  /*ec7e0*/  ISETP.LT.AND P5, PT, R111, c[0x0][0x178], !P4 ;  /* 0x00005e006f007a0c */ /* 0x000fe200067a1270 */
[----:B------:R-:W3:Y:S01]  /*ec7f0*/  LDL.LU R183, [R1+0x1d08] ;  /* 0x001d080001b77983 */ /* 0x000ee20000300800 */
[----:B------:R-:W-:Y:S01]  /*ec800*/  ISETP.GE.AND P1, PT, R182, c[0x0][0x17c], PT ;  /* 0x00005f00b6007a0c */ /* 0x000fe20003f26270 */
[----:B------:R-:W-:-:S04]  /*ec810*/  IMAD.WIDE R178, R180, 0x4, R174 ;  /* 0x00000004b4b27825 */ /* 0x000fc800078e02ae */
[----:B------:R-:W-:Y:S01]  /*ec820*/  IMAD.WIDE R176, R180, 0x4, R172 ;  /* 0x00000004b4b07825 */ /* 0x000fe200078e02ac */
[----:B------:R-:W-:Y:S02]  /*ec830*/  ISETP.LT.AND P4, PT, R186, c[0x0][0x178], !P4 ;  /* 0x00005e00ba007a0c */ /* 0x000fe40006781270 */
[----:B------:R-:W-:Y:S01]  /*ec840*/  ISETP.LT.AND P0, PT, R150, c[0x0][0x178], !P1 ;  /* 0x00005e0096007a0c */ /* 0x000fe20004f01270 */
[C---:B------:R-:W-:Y:S01]  /*ec850*/  IMAD.WIDE R2, R180.reuse, 0x4, R6 ;  /* 0x00000004b4027825 */ /* 0x040fe200078e0206 */
[----:B------:R1:W-:Y:S03]  /*ec860*/  @P6 STG.E [R178.64], R251 ;  /* 0x000000fbb2006986 */ /* 0x0003e6000c101904 */
[----:B------:R-:W-:Y:S01]  /*ec870*/  @P3 STG.E [R176.64], R250 ;  /* 0x000000fab0003986 */ /* 0x000fe2000c101904 */
[----:B------:R-:W-:Y:S02]  /*ec880*/  ISETP.LT.AND P3, PT, R151, c[0x0][0x178], !P1 ;  /* 0x00005e0097007a0c */ /* 0x000fe40004f61270 */
[----:B------:R-:W-:Y:S01]  /*ec890*/  ISETP.LT.AND P6, PT, R111, c[0x0][0x178], !P1 ;  /* 0x00005e006f007a0c */ /* 0x000fe20004fc1270 */
[----:B------:R1:W-:Y:S02]  /*ec8a0*/  @P5 STG.E [R2.64], R249 ;  /* 0x000000f902005986 */ /* 0x0003e4000c101904 */
[C---:B-1----:R-:W-:Y:S01]  /*ec8b0*/  IMAD.WIDE R178, R180.reuse, 0x4, R4 ;  /* 0x00000004b4b27825 */ /* 0x042fe200078e0204 */
[----:B------:R-:W-:-:S02]  /*ec8c0*/  IADD3 R180, R180, c[0x0][0x198], RZ ;  /* 0x00006600b4b47a10 */ /* 0x000fc40007ffe0ff */
[----:B------:R-:W-:-:S03]  /*ec8d0*/  ISETP.LT.AND P1, PT, R186, c[0x0][0x178], !P1 ;  /* 0x00005e00ba007a0c */ /* 0x000fc60004f21270 */
[----:B------:R-:W-:-:S04]  /*ec8e0*/  IMAD.WIDE R2, R180, 0x4, R174 ;  /* 0x00000004b4027825 */ /* 0x000fc800078e02ae */
[C---:B------:R-:W-:Y:S01]  /*ec8f0*/  IMAD.WIDE R176, R180.reuse, 0x4, R172 ;  /* 0x00000004b4b07825 */ /* 0x040fe200078e02ac */
[----:B------:R-:W-:Y:S04]  /*ec900*/  @P4 STG.E [R178.64], R187 ;  /* 0x000000bbb2004986 */ /* 0x000fe8000c101904 */
[----:B----4-:R1:W-:Y:S01]  /*ec910*/  @P0 STG.E [R2.64], R243 ;  /* 0x000000f302000986 */ /* 0x0103e2000c101904 */
[----:B--2---:R2:W-:Y:S02]  /*ec920*/  @P3 STG.E [R176.64], R245 ;  /* 0x000000f5b0003986 */ /* 0x0045e4000c101904 */
[C---:B-1----:R-:W-:Y:S01]  /*ec930*/  IMAD.WIDE R2, R180.reuse, 0x4, R6 ;  /* 0x00000004b4027825 */ /* 0x042fe200078e0206 */
[----:B--2---:R-:W2:Y:S03]  /*ec940*/  LDL.LU R245, [R1+0xff8] ;  /* 0x000ff80001f57983 */ /* 0x004ea60000300800 */
[----:B------:R-:W4:Y:S02]  /*ec950*/  LDL.LU R187, [R1+0x1d0c] ;  /* 0x001d0c0001bb7983 */ /* 0x000f240000300800 */
[----:B------:R-:W2:Y:S02]  /*ec960*/  LDL.LU R243, [R1+0x1a9c] ;  /* 0x001a9c0001f37983 */ /* 0x000ea40000300800 */
[----:B------:R-:W-:Y:S01]  /*ec970*/  IMAD.WIDE R176, R180, 0x4, R4 ;  /* 0x00000004b4b07825 */ /* 0x000fe200078e0204 */
[----:B------:R1:W-:Y:S04]  /*ec980*/  @P6 STG.E [R2.64], R248 ;  /* 0x000000f802006986 */ /* 0x0003e8000c101904 */
[----:B---3--:R3:W-:Y:S04]  /*ec990*/  @P1 STG.E [R176.64], R185 ;  /* 0x000000b9b0001986 */ /* 0x0087e8000c101904 */
[----:B-1----:R-:W2:Y:S04]  /*ec9a0*/  LDL.LU R3, [R1+0x1d48] ;  /* 0x001d480001037983 */ /* 0x002ea80000300800 */
[----:B---3--:R-:W3:Y:S01]  /*ec9b0*/  LDL.LU R177, [R1+0x1a98] ;  /* 0x001a980001b17983 */ /* 0x008ee20000300800 */
[----:B------:R-:W-:-:S02]  /*ec9c0*/  IADD3 R182, R252, 0x19a, RZ ;  /* 0x0000019afcb67810 */ /* 0x000fc40007ffe0ff */
[----:B------:R-:W-:Y:S01]  /*ec9d0*/  IADD3 R178, R252, 0x19b, RZ ;  /* 0x0000019bfcb27810 */ /* 0x000fe20007ffe0ff */
[----:B------:R-:W3:Y:S01]  /*ec9e0*/  LDL.LU R185, [R1+0xffc] ;  /* 0x000ffc0001b97983 */ /* 0x000ee20000300800 */
[----:B------:R-:W3:Y:S01]  /*ec9f0*/  LDL.LU R184, [R1+0x1d68] ;  /* 0x001d680001b87983 */ /* 0x000ee20000300800 */
[----:B------:R-:W-:Y:S01]  /*eca00*/  ISETP.GE.AND P2, PT, R182, c[0x0][0x17c], PT ;  /* 0x00005f00b6007a0c */ /* 0x000fe20003f46270 */
[----:B------:R-:W-:Y:S01]  /*eca10*/  IADD3 R182, R180, c[0x0][0x198], RZ ;  /* 0x00006600b4b67a10 */ /* 0x000fe20007ffe0ff */
[----:B------:R-:W-:Y:S01]  /*eca20*/  ISETP.GE.AND P0, PT, R178, c[0x0][0x17c], PT ;  /* 0x00005f00b2007a0c */ /* 0x000fe20003f06270 */
[----:B------:R-:W3:Y:S01]  /*eca30*/  LDL.LU R251, [R1+0x1d38] ;  /* 0x001d380001fb7983 */ /* 0x000ee20000300800 */
[----:B------:R-:W-:Y:S02]  /*eca40*/  ISETP.LT.AND P4, PT, R150, c[0x0][0x178], !P2 ;  /* 0x00005e0096007a0c */ /* 0x000fe40005781270 */
[----:B------:R-:W-:Y:S02]  /*eca50*/  ISETP.LT.AND P5, PT, R151, c[0x0][0x178], !P2 ;  /* 0x00005e0097007a0c */ /* 0x000fe400057a1270 */
[----:B------:R-:W-:Y:S01]  /*eca60*/  ISETP.LT.AND P3, PT, R111, c[0x0][0x178], !P2 ;  /* 0x00005e006f007a0c */ /* 0x000fe20005761270 */
[----:B------:R-:W-:-:S04]  /*eca70*/  IMAD.WIDE R178, R182, 0x4, R174 ;  /* 0x00000004b6b27825 */ /* 0x000fc800078e02ae */
[C---:B------:R-:W-:Y:S01]  /*eca80*/  IMAD.WIDE R180, R182.reuse, 0x4, R172 ;  /* 0x00000004b6b47825 */ /* 0x040fe200078e02ac */
[----:B------:R-:W3:Y:S03]  /*eca90*/  LDL.LU R250, [R1+0x1cf8] ;  /* 0x001cf80001fa7983 */ /* 0x000ee60000300800 */
[----:B------:R-:W3:Y:S02]  /*ecaa0*/  LDL.LU R249, [R1+0x1008] ;  /* 0x0010080001f97983 */ /* 0x000ee40000300800 */
[----:B------:R-:W3:Y:S01]  /*ecab0*/  LDL.LU R248, [R1+0x1d6c] ;  /* 0x001d6c0001f87983 */ /* 0x000ee20000300800 */
[----:B--2---:R1:W-:Y:S01]  /*ecac0*/  @P4 STG.E [R178.64], R3 ;  /* 0x00000003b2004986 */ /* 0x0043e2000c101904 */
[----:B------:R2:W-:Y:S02]  /*ecad0*/  @P5 STG.E [R180.64], R183 ;  /* 0x000000b7b4005986 */ /* 0x0005e4000c101904 */
[C---:B-1----:R-:W-:Y:S01]  /*ecae0*/  IMAD.WIDE R2, R182.reuse, 0x4, R6 ;  /* 0x00000004b6027825 */ /* 0x042fe200078e0206 */
[----:B--2---:R-:W-:-:S04]  /*ecaf0*/  IADD3 R183, R182, c[0x0][0x198], RZ ;  /* 0x00006600b6b77a10 */ /* 0x004fc80007ffe0ff */
[----:B---3--:R1:W-:Y:S02]  /*ecb00*/  @P3 STG.E [R2.64], R177 ;  /* 0x000000b102003986 */ /* 0x0083e4000c101904 */
[----:B-1----:R-:W-:Y:S02]  /*ecb10*/  IMAD.WIDE R2, R182, 0x4, R4 ;  /* 0x00000004b6027825 */ /* 0x002fe400078e0204 */
[----:B------:R-:W2:Y:S01]  /*ecb20*/  LDL.LU R182, [R1+0x1d4c] ;  /* 0x001d4c0001b67983 */ /* 0x000ea20000300800 */
[----:B------:R-:W-:Y:S02]  /*ecb30*/  ISETP.LT.AND P2, PT, R186, c[0x0][0x178], !P2 ;  /* 0x00005e00ba007a0c */ /* 0x000fe40005741270 */
[----:B------:R-:W-:Y:S02]  /*ecb40*/  ISETP.LT.AND P6, PT, R150, c[0x0][0x178], !P0 ;  /* 0x00005e0096007a0c */ /* 0x000fe400047c1270 */
[----:B------:R-:W-:Y:S02]  /*ecb50*/  ISETP.LT.AND P4, PT, R151, c[0x0][0x178], !P0 ;  /* 0x00005e0097007a0c */ /* 0x000fe40004781270 */
[----:B------:R-:W-:-:S02]  /*ecb60*/  IADD3 R176, R252, 0x19c, RZ ;  /* 0x0000019cfcb07810 */ /* 0x000fc40007ffe0ff */
[----:B------:R-:W-:Y:S02]  /*ecb70*/  ISETP.LT.AND P5, PT, R111, c[0x0][0x178], !P0 ;  /* 0x00005e006f007a0c */ /* 0x000fe400047a1270 */
[----:B------:R-:W-:Y:S01]  /*ecb80*/  IADD3 R178, R252, 0x19d, RZ ;  /* 0x0000019dfcb27810 */ /* 0x000fe20007ffe0ff */
[----:B------:R-:W-:Y:S01]  /*ecb90*/  ISETP.LT.AND P0, PT, R186, c[0x0][0x178], !P0 ;  /* 0x00005e00ba007a0c */ /* 0x000fe20004701270 */
[----:B------:R-:W-:Y:S01]  /*ecba0*/  ISETP.GE.AND P1, PT, R176, c[0x0][0x17c], PT ;  /* 0x00005f00b0007a0c */ /* 0x000fe20003f26270 */
[----:B------:R-:W-:Y:S01]  /*ecbb0*/  IMAD.WIDE R176, R183, 0x4, R174 ;  /* 0x00000004b7b07825 */ /* 0x000fe200078e02ae */
[----:B------:R-:W-:-:S03]  /*ecbc0*/  ISETP.GE.AND P3, PT, R178, c[0x0][0x17c], PT ;  /* 0x00005f00b2007a0c */ /* 0x000fc60003f66270 */
[----:B------:R-:W-:-:S04]  /*ecbd0*/  IMAD.WIDE R178, R183, 0x4, R172 ;  /* 0x00000004b7b27825 */ /* 0x000fc800078e02ac */
[C---:B------:R-:W-:Y:S01]  /*ecbe0*/  IMAD.WIDE R180, R183.reuse, 0x4, R6 ;  /* 0x00000004b7b47825 */ /* 0x040fe200078e0206 */
[----:B------:R1:W-:Y:S04]  /*ecbf0*/  @P2 STG.E [R2.64], R245 ;  /* 0x000000f502002986 */ /* 0x0003e8000c101904 */
[----:B-1----:R-:W3:Y:S01]  /*ecc00*/  LDL.LU R245, [R1+0x4498] ;  /* 0x0044980001f57983 */ /* 0x002ee20000300800 */
[----:B------:R-:W-:-:S03]  /*ecc10*/  IMAD.WIDE R2, R183, 0x4, R4 ;  /* 0x00000004b7027825 */ /* 0x000fc600078e0204 */
[----:B--2---:R-:W-:Y:S01]  /*ecc20*/  @P6 STG.E [R176.64], R182 ;  /* 0x000000b6b0006986 */ /* 0x004fe2000c101904 */
[----:B----4-:R1:W-:Y:S02]  /*ecc30*/  @P4 STG.E [R178.64], R187 ;  /* 0x000000bbb2004986 */ /* 0x0103e4000c101904 */
[----:B------:R2:W-:Y:S02]  /*ecc40*/  @P5 STG.E [R180.64], R243 ;  /* 0x000000f3b4005986 */ /* 0x0005e4000c101904 */
[----:B------:R4:W-:Y:S01]  /*ecc50*/  @P0 STG.E [R2.64], R185 ;  /* 0x000000b902000986 */ /* 0x0009e2000c101904 */
[----:B-1----:R-:W3:Y:S01]  /*ecc60*/  LDL.LU R187, [R1+0x1d3c] ;  /* 0x001d3c0001bb7983 */ /* 0x002ee20000300800 */
[----:B--2---:R-:W2:Y:S02]  /*ecc70*/  LDL.LU R243, [R1+0x1cfc] ;  /* 0x001cfc0001f37983 */ /* 0x004ea40000300800 */
[----:B----4-:R-:W4:Y:S01]  /*ecc80*/  LDL.LU R185, [R1+0x100c] ;  /* 0x00100c0001b97983 */ /* 0x010f220000300800 */
[----:B------:R-:W-:-:S02]  /*ecc90*/  ISETP.LT.AND P4, PT, R150, c[0x0][0x178], !P1 ;  /* 0x00005e0096007a0c */ /* 0x000fc40004f81270 */
[----:B------:R-:W-:Y:S02]  /*ecca0*/  ISETP.LT.AND P5, PT, R151, c[0x0][0x178], !P1 ;  /* 0x00005e0097007a0c */ /* 0x000fe40004fa1270 */
[----:B------:R-:W-:Y:S02]  /*eccb0*/  IADD3 R181, R183, c[0x0][0x198], RZ ;  /* 0x00006600b7b57a10 */ /* 0x000fe40007ffe0ff */
[----:B------:R-:W-:Y:S02]  /*eccc0*/  ISETP.LT.AND P2, PT, R111, c[0x0][0x178], !P1 ;  /* 0x00005e006f007a0c */ /* 0x000fe40004f41270 */
[----:B------:R-:W-:Y:S02]  /*eccd0*/  IADD3 R180, R252, 0x19e, RZ ;  /* 0x0000019efcb47810 */ /* 0x000fe40007ffe0ff */
[----:B------:R-:W-:Y:S01]  /*ecce0*/  ISETP.LT.AND P6, PT, R150, c[0x0][0x178], !P3 ;  /* 0x00005e0096007a0c */ /* 0x000fe20005fc1270 */
[----:B------:R-:W4:Y:S01]  /*eccf0*/  LDL.LU R183, [R1+0x1ac8] ;  /* 0x001ac80001b77983 */ /* 0x000f220000300800 */
[----:B------:R-:W-:-:S04]  /*ecd00*/  IMAD.WIDE R176, R181, 0x4, R174 ;  /* 0x00000004b5b07825 */ /* 0x000fc800078e02ae */
[----:B------:R-:W-:Y:S01]  /*ecd10*/  IMAD.WIDE R178, R181, 0x4, R172 ;  /* 0x00000004b5b27825 */ /* 0x000fe200078e02ac */
[----:B------:R-:W-:Y:S02]  /*ecd20*/  ISETP.LT.AND P1, PT, R186, c[0x0][0x178], !P1 ;  /* 0x00005e00ba007a0c */ /* 0x000fe40004f21270 */
[----:B------:R-:W-:Y:S01]  /*ecd30*/  ISETP.GE.AND P0, PT, R180, c[0x0][0x17c], PT ;  /* 0x00005f00b4007a0c */ /* 0x000fe20003f06270 */
[----:B------:R1:W-:Y:S01]  /*ecd40*/  @P4 STG.E [R176.64], R184 ;  /* 0x000000b8b0004986 */ /* 0x0003e2000c101904 */
[----:B------:R1:W-:Y:S01]  /*ecd50*/  @P5 STG.E [R178.64], R251 ;  /* 0x000000fbb2005986 */ /* 0x0003e2000c101904 */
[----:B------:R-:W-:Y:S02]  /*ecd60*/  ISETP.LT.AND P5, PT, R151, c[0x0][0x178], !P3 ;  /* 0x00005e0097007a0c */ /* 0x000fe40005fa1270 */
[C---:B------:R-:W-:Y:S01]  /*ecd70*/  IADD3 R180, R181.reuse, c[0x0][0x198], RZ ;  /* 0x00006600b5b47a10 */ /* 0x040fe20007ffe0ff */
[----:B------:R-:W-:Y:S01]  /*ecd80*/  IMAD.WIDE R2, R181, 0x4, R6 ;  /* 0x00000004b5027825 */ /* 0x000fe200078e0206 */
[----:B------:R-:W-:-:S03]  /*ecd90*/  ISETP.LT.AND P4, PT, R111, c[0x0][0x178], !P3 ;  /* 0x00005e006f007a0c */ /* 0x000fc60005f81270 */
[----:B------:R-:W-:Y:S01]  /*ecda0*/  ISETP.LT.AND P3, PT, R186, c[0x0][0x178], !P3 ;  /* 0x00005e00ba007a0c */ /* 0x000fe20005f61270 */
[----:B------:R1:W-:Y:S01]  /*ecdb0*/  @P2 STG.E [R2.64], R250 ;  /* 0x000000fa02002986 */ /* 0x0003e2000c101904 */
[----:B------:R-:W-:-:S03]  /*ecdc0*/  IADD3 R182, R252, 0x1a0, RZ ;  /* 0x000001a0fcb67810 */ /* 0x000fc60007ffe0ff */
[----:B-1----:R-:W4:Y:S01]  /*ecdd0*/  LDL.LU R184, [R1+0x1d7c] ;  /* 0x001d7c0001b87983 */ /* 0x002f220000300800 */
[----:B------:R-:W-:-:S04]  /*ecde0*/  IMAD.WIDE R176, R181, 0x4, R4 ;  /* 0x00000004b5b07825 */ /* 0x000fc800078e0204 */
[----:B------:R-:W-:-:S04]  /*ecdf0*/  IMAD.WIDE R178, R180, 0x4, R174 ;  /* 0x00000004b4b27825 */ /* 0x000fc800078e02ae */
[----:B------:R-:W4:Y:S01]  /*ece00*/  LDL.LU R251, [R1+0x1d5c] ;  /* 0x001d5c0001fb7983 */ /* 0x000f220000300800 */
[----:B------:R1:W-:Y:S01]  /*ece10*/  @P1 STG.E [R176.64], R249 ;  /* 0x000000f9b0001986 */ /* 0x0003e2000c101904 */
[----:B------:R-:W-:-:S03]  /*ece20*/  IMAD.WIDE R2, R180, 0x4, R172 ;  /* 0x00000004b4027825 */ /* 0x000fc600078e02ac */
[----:B------:R-:W-:Y:S01]  /*ece30*/  @P6 STG.E [R178.64], R248 ;  /* 0x000000f8b2006986 */ /* 0x000fe2000c101904 */
[C---:B------:R-:W-:Y:S01]  /*ece40*/  IADD3 R181, R180.reuse, c[0x0][0x198], RZ ;  /* 0x00006600b4b57a10 */ /* 0x040fe20007ffe0ff */
[----:B-1----:R-:W-:Y:S02]  /*ece50*/  IMAD.WIDE R176, R180, 0x4, R6 ;  /* 0x00000004b4b07825 */ /* 0x002fe400078e0206 */
[----:B---3--:R1:W-:Y:S03]  /*ece60*/  @P5 STG.E [R2.64], R187 ;  /* 0x000000bb02005986 */ /* 0x0083e6000c101904 */
[----:B--2---:R2:W-:Y:S01]  /*ece70*/  @P4 STG.E [R176.64], R243 ;  /* 0x000000f3b0004986 */ /* 0x0045e2000c101904 */
[----:B------:R-:W-:Y:S01]  /*ece80*/  ISETP.GE.AND P4, PT, R182, c[0x0][0x17c], PT ;  /* 0x00005f00b6007a0c */ /* 0x000fe20003f86270 */
[----:B-1----:R-:W-:Y:S01]  /*ece90*/  IMAD.WIDE R2, R180, 0x4, R4 ;  /* 0x00000004b4027825 */ /* 0x002fe200078e0204 */
[----:B------:R-:W3:Y:S03]  /*ecea0*/  LDL.LU R187, [R1+0x1d2c] ;  /* 0x001d2c0001bb7983 */ /* 0x000ee60000300800 */
[----:B--2---:R-:W2:Y:S02]  /*eceb0*/  LDL.LU R243, [R1+0x1acc] ;  /* 0x001acc0001f37983 */ /* 0x004ea40000300800 */
[----:B------:R-:W2:Y:S02]  /*ecec0*/  LDL.LU R180, [R1+0x1d28] ;  /* 0x001d280001b47983 */ /* 0x000ea40000300800 */
[----:B------:R-:W2:Y:S01]  /*eced0*/  LDL.LU R182, [R1+0x1d58] ;  /* 0x001d580001b67983 */ /* 0x000ea20000300800 */
[----:B----4-:R1:W-:Y:S04]  /*ecee0*/  @P3 STG.E [R2.64], R185 ;  /* 0x000000b902003986 */ /* 0x0103e8000c101904 */
[----:B-1----:R-:W4:Y:S01]  /*ecef0*/  LDL.LU R3, [R1+0x1d78] ;  /* 0x001d780001037983 */ /* 0x002f220000300800 */
[----:B------:R-:W-:-:S02]  /*ecf00*/  ISETP.LT.AND P6, PT, R150, c[0x0][0x178], !P0 ;  /* 0x00005e0096007a0c */ /* 0x000fc400047c1270 */
[----:B------:R-:W-:Y:S02]  /*ecf10*/  ISETP.LT.AND P2, PT, R151, c[0x0][0x178], !P0 ;  /* 0x00005e0097007a0c */ /* 0x000fe40004741270 */
[----:B------:R-:W-:Y:S02]  /*ecf20*/  IADD3 R178, R252, 0x19f, RZ ;  /* 0x0000019ffcb27810 */ /* 0x000fe40007ffe0ff */
[----:B------:R-:W-:Y:S01]  /*ecf30*/  ISETP.LT.AND P5, PT, R111, c[0x0][0x178], !P0 ;  /* 0x00005e006f007a0c */ /* 0x000fe200047a1270 */
[C---:B------:R-:W-:Y:S01]  /*ecf40*/  IMAD.WIDE R176, R181.reuse, 0x4, R174 ;  /* 0x00000004b5b07825 */ /* 0x040fe200078e02ae */
[----:B------:R-:W3:Y:S01]  /*ecf50*/  LDL.LU R250, [R1+0x1d90] ;  /* 0x001d900001fa7983 */ /* 0x000ee20000300800 */
[----:B------:R-:W-:Y:S02]  /*ecf60*/  ISETP.GE.AND P1, PT, R178, c[0x0][0x17c], PT ;  /* 0x00005f00b2007a0c */ /* 0x000fe40003f26270 */
[----:B------:R-:W-:Y:S01]  /*ecf70*/  IMAD.WIDE R178, R181, 0x4, R172 ;  /* 0x00000004b5b27825 */ /* 0x000fe200078e02ac */
[----:B------:R-:W-:Y:S01]  /*ecf80*/  ISETP.LT.AND P0, PT, R186, c[0x0][0x178], !P0 ;  /* 0x00005e00ba007a0c */ /* 0x000fe20004701270 */
[----:B------:R-:W3:Y:S01]  /*ecf90*/  LDL.LU R249, [R1+0xa60] ;  /* 0x000a600001f97983 */ /* 0x000ee20000300800 */
[----:B------:R-:W-:Y:S01]  /*ecfa0*/  ISETP.LT.AND P3, PT, R151, c[0x0][0x178], !P1 ;  /* 0x00005e0097007a0c */ /* 0x000fe20004f61270 */
[----:B------:R-:W3:Y:S02]  /*ecfb0*/  LDL.LU R248, [R1+0x7f0] ;  /* 0x0007f00001f87983 */ /* 0x000ee40000300800 */
[----:B------:R-:W3:Y:S01]  /*ecfc0*/  LDL.LU R185, [R1+0x1d94] ;  /* 0x001d940001b97983 */ /* 0x000ee20000300800 */
[----:B----4-:R1:W-:Y:S01]  /*ecfd0*/  @P6 STG.E [R176.64], R3 ;  /* 0x00000003b0006986 */ /* 0x0103e2000c101904 */
[----:B------:R-:W-:Y:S01]  /*ecfe0*/  ISETP.LT.AND P6, PT, R150, c[0x0][0x178], !P1 ;  /* 0x00005e0096007a0c */ /* 0x000fe20004fc1270 */
[----:B--2---:R2:W-:Y:S01]  /*ecff0*/  @P2 STG.E [R178.64], R182 ;  /* 0x000000b6b2002986 */ /* 0x0045e2000c101904 */
[----:B------:R-:W-:Y:S01]  /*ed000*/  ISETP.LT.AND P2, PT, R111, c[0x0][0x178], !P1 ;  /* 0x00005e006f007a0c */ /* 0x000fe20004f41270 */
[----:B-1----:R-:W-:Y:S01]  /*ed010*/  IMAD.WIDE R2, R181, 0x4, R6 ;  /* 0x00000004b5027825 */ /* 0x002fe200078e0206 */
[----:B------:R-:W-:-:S02]  /*ed020*/  IADD3 R176, R252, 0x1a1, RZ ;  /* 0x000001a1fcb07810 */ /* 0x000fc40007ffe0ff */
[----:B--2---:R-:W-:Y:S02]  /*ed030*/  IADD3 R182, R181, c[0x0][0x198], RZ ;  /* 0x00006600b5b67a10 */ /* 0x004fe40007ffe0ff */
[----:B------:R1:W-:Y:S01]  /*ed040*/  @P5 STG.E [R2.64], R180 ;  /* 0x000000b402005986 */ /* 0x0003e2000c101904 */
[----:B------:R-:W-:Y:S02]  /*ed050*/  ISETP.GE.AND P5, PT, R176, c[0x0][0x17c], PT ;  /* 0x00005f00b0007a0c */ /* 0x000fe40003fa6270 */
[----:B------:R-:W-:-:S04]  /*ed060*/  IMAD.WIDE R176, R182, 0x4, R172 ;  /* 0x00000004b6b07825 */ /* 0x000fc800078e02ac */
[----:B------:R-:W-:-:S04]  /*ed070*/  IMAD.WIDE R178, R182, 0x4, R6 ;  /* 0x00000004b6b27825 */ /* 0x000fc800078e0206 */
[----:B-1----:R-:W-:-:S04]  /*ed080*/  IMAD.WIDE R180, R181, 0x4, R4 ;  /* 0x00000004b5b47825 */ /* 0x002fc800078e0204 */
[----:B------:R-:W-:Y:S01]  /*ed090*/  IMAD.WIDE R2, R182, 0x4, R174 ;  /* 0x00000004b6027825 */ /* 0x000fe200078e02ae */
[----:B------:R-:W-:Y:S04]  /*ed0a0*/  @P0 STG.E [R180.64], R183 ;  /* 0x000000b7b4000986 */ /* 0x000fe8000c101904 */
[----:B------:R-:W-:Y:S02]  /*ed0b0*/  @P6 STG.E [R2.64], R184 ;  /* 0x000000b802006986 */ /* 0x000fe4000c101904 */
[----:B------:R-:W-:Y:S02]  /*ed0c0*/  @P3 STG.E [R176.64], R251 ;  /* 0x000000fbb0003986 */ /* 0x000fe4000c101904 */
[----:B---3--:R1:W-:Y:S02]  /*ed0d0*/  @P2 STG.E [R178.64], R187 ;  /* 0x000000bbb2002986 */ /* 0x0083e4000c101904 */
[----:B-1----:R-:W2:Y:S01]  /*ed0e0*/  LDL.LU R187, [R1+0xa64] ;  /* 0x000a640001bb7983 */ /* 0x002ea20000300800 */
[----:B------:R-:W-:Y:S01]  /*ed0f0*/  ISETP.LT.AND P1, PT, R186, c[0x0][0x178], !P1 ;  /* 0x00005e00ba007a0c */ /* 0x000fe20004f21270 */
[----:B------:R-:W-:Y:S01]  /*ed100*/  IMAD.WIDE R180, R182, 0x4, R4 ;  /* 0x00000004b6b47825 */ /* 0x000fe200078e0204 */
[----:B------:R-:W-:-:S02]  /*ed110*/  ISETP.LT.AND P2, PT, R150, c[0x0][0x178], !P4 ;  /* 0x00005e0096007a0c */ /* 0x000fc40006741270 */
[----:B------:R-:W-:Y:S02]  /*ed120*/  ISETP.LT.AND P3, PT, R151, c[0x0][0x178], !P4 ;  /* 0x00005e0097007a0c */ /* 0x000fe40006761270 */
[----:B------:R-:W-:Y:S02]  /*ed130*/  IADD3 R182, R182, c[0x0][0x198], RZ ;  /* 0x00006600b6b67a10 */ /* 0x000fe40007ffe0ff */
[----:B------:R-:W-:-:S05]  /*ed140*/  IADD3 R2, R252, 0x1a2, RZ ;  /* 0x000001a2fc027810 */ /* 0x000fca0007ffe0ff */
[----:B------:R1:W-:Y:S01]  /*ed150*/  @P1 STG.E [R180.64], R243 ;  /* 0x000000f3b4001986 */ /* 0x0003e2000c101904 */
[----:B------:R-:W-:Y:S01]  /*ed160*/  ISETP.LT.AND P1, PT, R111, c[0x0][0x178], !P4 ;  /* 0x00005e006f007a0c */ /* 0x000fe20006721270 */
[----:B------:R-:W-:Y:S01]  /*ed170*/  IMAD.WIDE R178, R182, 0x4, R174 ;  /* 0x00000004b6b27825 */ /* 0x000fe200078e02ae */
[----:B------:R-:W-:-:S03]  /*ed180*/  ISETP.GE.AND P0, PT, R2, c[0x0][0x17c], PT ;  /* 0x00005f0002007a0c */ /* 0x000fc60003f06270 */
[----:B------:R-:W-:-:S04]  /*ed190*/  IMAD.WIDE R2, R182, 0x4, R172 ;  /* 0x00000004b6027825 */ /* 0x000fc800078e02ac */
[----:B------:R-:W-:Y:S01]  /*ed1a0*/  IMAD.WIDE R176, R182, 0x4, R6 ;  /* 0x00000004b6b07825 */ /* 0x000fe200078e0206 */
[----:B-1----:R-:W3:Y:S04]  /*ed1b0*/  LDL.LU R243, [R1+0x7f4] ;  /* 0x0007f40001f37983 */ /* 0x002ee80000300800 */
[----:B------:R1:W-:Y:S01]  /*ed1c0*/  @P2 STG.E [R178.64], R250 ;  /* 0x000000fab2002986 */ /* 0x0003e2000c101904 */
[----:B------:R-:W-:Y:S01]  /*ed1d0*/  ISETP.LT.AND P4, PT, R186, c[0x0][0x178], !P4 ;  /* 0x00005e00ba007a0c */ /* 0x000fe20006781270 */
[----:B------:R4:W-:Y:S02]  /*ed1e0*/  @P3 STG.E [R2.64], R249 ;  /* 0x000000f902003986 */ /* 0x0009e4000c101904 */
[----:B------:R-:W3:Y:S01]  /*ed1f0*/  LDL.LU R184, [R1+0x1da0] ;  /* 0x001da00001b87983 */ /* 0x000ee20000300800 */
[----:B------:R-:W-:Y:S01]  /*ed200*/  ISETP.LT.AND P6, PT, R150, c[0x0][0x178], !P5 ;  /* 0x00005e0096007a0c */ /* 0x000fe20006fc1270 */
[----:B------:R4:W-:Y:S04]  /*ed210*/  @P1 STG.E [R176.64], R248 ;  /* 0x000000f8b0001986 */ /* 0x0009e8000c101904 */
[----:B------:R-:W3:Y:S01]  /*ed220*/  LDL.LU R251, [R1+0xe10] ;  /* 0x000e100001fb7983 */ /* 0x000ee20000300800 */
[----:B------:R-:W-:-:S02]  /*ed230*/  ISETP.LT.AND P1, PT, R151, c[0x0][0x178], !P5 ;  /* 0x00005e0097007a0c */ /* 0x000fc40006f21270 */
[C---:B------:R-:W-:Y:S01]  /*ed240*/  IADD3 R180, R182.reuse, c[0x0][0x198], RZ ;  /* 0x00006600b6b47a10 */ /* 0x040fe20007ffe0ff */
[----:B-1----:R-:W-:Y:S01]  /*ed250*/  IMAD.WIDE R178, R182, 0x4, R4 ;  /* 0x00000004b6b27825 */ /* 0x002fe200078e0204 */
[----:B------:R-:W3:Y:S03]  /*ed260*/  LDL.LU R250, [R1+0xa50] ;  /* 0x000a500001fa7983 */ /* 0x000ee60000300800 */
[C---:B----4-:R-:W-:Y:S01]  /*ed270*/  IMAD.WIDE R2, R180.reuse, 0x4, R174 ;  /* 0x00000004b4027825 */ /* 0x050fe200078e02ae */
[----:B------:R-:W4:Y:S03]  /*ed280*/  LDL.LU R249, [R1+0x500] ;  /* 0x0005000001f97983 */ /* 0x000f260000300800 */
[----:B------:R-:W-:Y:S01]  /*ed290*/  IMAD.WIDE R176, R180, 0x4, R172 ;  /* 0x00000004b4b07825 */ /* 0x000fe200078e02ac */
[----:B------:R-:W-:Y:S03]  /*ed2a0*/  @P4 STG.E [R178.64], R244 ;  /* 0x000000f4b2004986 */ /* 0x000fe6000c101904 */
[----:B------:R1:W-:Y:S01]  /*ed2b0*/  @P6 STG.E [R2.64], R185 ;  /* 0x000000b902006986 */ /* 0x0003e2000c101904 */
[----:B------:R-:W4:Y:S04]  /*ed2c0*/  LDL.LU R248, [R1+0x1da4] ;  /* 0x001da40001f87983 */ /* 0x000f280000300800 */
[----:B-1----:R-:W4:Y:S04]  /*ed2d0*/  LDL.LU R185, [R1+0xe14] ;  /* 0x000e140001b97983 */ /* 0x002f280000300800 */
[----:B--2---:R1:W-:Y:S04]  /*ed2e0*/  @P1 STG.E [R176.64], R187 ;  /* 0x000000bbb0001986 */ /* 0x0043e8000c101904 */
[----:B-1----:R-:W2:Y:S01]  /*ed2f0*/  LDL.LU R187, [R1+0xa54] ;  /* 0x000a540001bb7983 */ /* 0x002ea20000300800 */
[----:B------:R-:W-:Y:S01]  /*ed300*/  ISETP.LT.AND P3, PT, R111, c[0x0][0x178], !P5 ;  /* 0x00005e006f007a0c */ /* 0x000fe20006f61270 */
[----:B------:R-:W-:Y:S01]  /*ed310*/  ISETP.LT.AND P5, PT, R186, c[0x0][0x178], !P5 ;  /* 0x00005e00ba007a0c */ /* 0x000fe20006fa1270 */
[----:B------:R-:W-:-:S02]  /*ed320*/  IADD3 R178, R252, 0x1a3, RZ ;  /* 0x000001a3fcb27810 */ /* 0x000fc40007ffe0ff */
[----:B------:R-:W-:Y:S01]  /*ed330*/  ISETP.LT.AND P6, PT, R150, c[0x0][0x178], !P0 ;  /* 0x00005e0096007a0c */ /* 0x000fe200047c1270 */
[----:B------:R-:W-:Y:S01]  /*ed340*/  IMAD.WIDE R2, R180, 0x4, R6 ;  /* 0x00000004b4027825 */ /* 0x000fe200078e0206 */
[----:B------:R-:W-:Y:S02]  /*ed350*/  ISETP.LT.AND P4, PT, R151, c[0x0][0x178], !P0 ;  /* 0x00005e0097007a0c */ /* 0x000fe40004781270 */
[----:B------:R-:W-:Y:S01]  /*ed360*/  ISETP.GE.AND P2, PT, R178, c[0x0][0x17c], PT ;  /* 0x00005f00b2007a0c */ /* 0x000fe20003f46270 */
[C---:B------:R-:W-:Y:S01]  /*ed370*/  IMAD.WIDE R178, R180.reuse, 0x4, R4 ;  /* 0x00000004b4b27825 */ /* 0x040fe200078e0204 */
[----:B------:R-:W-:-:S03]  /*ed380*/  IADD3 R181, R180, c[0x0][0x198], RZ ;  /* 0x00006600b4b57a10 */ /* 0x000fc60007ffe0ff */
[----:B---3--:R1:W-:Y:S01]  /*ed390*/  @P3 STG.E [R2.64], R243 ;  /* 0x000000f302003986 */ /* 0x0083e2000c101904 */
[----:B------:R3:W-:Y:S01]  /*ed3a0*/  @P5 STG.E [R178.64], R245 ;  /* 0x000000f5b2005986 */ /* 0x0007e2000c101904 */
[----:B------:R-:W-:Y:S01]  /*ed3b0*/  ISETP.LT.AND P5, PT, R111, c[0x0][0x178], !P0 ;  /* 0x00005e006f007a0c */ /* 0x000fe200047a1270 */
[C---:B------:R-:W-:Y:S01]  /*ed3c0*/  IMAD.WIDE R176, R181.reuse, 0x4, R174 ;  /* 0x00000004b5b07825 */ /* 0x040fe200078e02ae */
[----:B------:R-:W-:Y:S02]  /*ed3d0*/  ISETP.LT.AND P0, PT, R186, c[0x0][0x178], !P0 ;  /* 0x00005e00ba007a0c */ /* 0x000fe40004701270 */
[----:B------:R-:W-:Y:S01]  /*ed3e0*/  ISETP.LT.AND P1, PT, R150, c[0x0][0x178], !P2 ;  /* 0x00005e0096007a0c */ /* 0x000fe20005721270 */
[----:B-1----:R-:W2:Y:S01]  /*ed3f0*/  LDL.LU R243, [R1+0x504] ;  /* 0x0005040001f37983 */ /* 0x002ea20000300800 */
[----:B------:R-:W-:-:S03]  /*ed400*/  IMAD.WIDE R2, R181, 0x4, R172 ;  /* 0x00000004b5027825 */ /* 0x000fc600078e02ac */
[----:B------:R1:W-:Y:S01]  /*ed410*/  @P6 STG.E [R176.64], R184 ;  /* 0x000000b8b0006986 */ /* 0x0003e2000c101904 */
[----:B------:R-:W-:Y:S01]  /*ed420*/  ISETP.LT.AND P3, PT, R151, c[0x0][0x178], !P2 ;  /* 0x00005e0097007a0c */ /* 0x000fe20005761270 */
[----:B------:R-:W2:Y:S01]  /*ed430*/  LDL.LU R180, [R1+0x1db0] ;  /* 0x001db00001b47983 */ /* 0x000ea20000300800 */
[----:B------:R-:W-:Y:S01]  /*ed440*/  ISETP.LT.AND P6, PT, R111, c[0x0][0x178], !P2 ;  /* 0x00005e006f007a0c */ /* 0x000fe200057c1270 */
[----:B------:R4:W-:Y:S01]  /*ed450*/  @P4 STG.E [R2.64], R251 ;  /* 0x000000fb02004986 */ /* 0x0009e2000c101904 */
[C---:B---3--:R-:W-:Y:S02]  /*ed460*/  IADD3 R178, R252.reuse, 0x1a5, RZ ;  /* 0x000001a5fcb27810 */ /* 0x048fe40007ffe0ff */
[----:B------:R-:W-:Y:S01]  /*ed470*/  IADD3 R179, R252, 0x1a4, RZ ;  /* 0x000001a4fcb37810 */ /* 0x000fe20007ffe0ff */
[----:B------:R-:W3:Y:S01]  /*ed480*/  LDL.LU R244, [R1+0xc40] ;  /* 0x000c400001f47983 */ /* 0x000ee20000300800 */
[----:B------:R-:W3:Y:S02]  /*ed490*/  LDL.LU R245, [R1+0x13e0] ;  /* 0x0013e00001f57983 */ /* 0x000ee40000300800 */
[----:B-1----:R-:W-:-:S04]  /*ed4a0*/  IMAD.WIDE R176, R181, 0x4, R4 ;  /* 0x00000004b5b07825 */ /* 0x002fc800078e0204 */
[C-C-:B----4-:R-:W-:Y:S01]  /*ed4b0*/  IMAD.WIDE R2, R181.reuse, 0x4, R6.reuse ;  /* 0x00000004b5027825 */ /* 0x150fe200078e0206 */
[----:B------:R-:W-:Y:S02]  /*ed4c0*/  IADD3 R181, R181, c[0x0][0x198], RZ ;  /* 0x00006600b5b57a10 */ /* 0x000fe40007ffe0ff */
[----:B------:R-:W-:Y:S02]  /*ed4d0*/  ISETP.GE.AND P4, PT, R179, c[0x0][0x17c], PT ;  /* 0x00005f00b3007a0c */ /* 0x000fe40003f86270 */
[----:B------:R1:W-:Y:S01]  /*ed4e0*/  @P5 STG.E [R2.64], R250 ;  /* 0x000000fa02005986 */ /* 0x0003e2000c101904 */
[----:B------:R4:W-:Y:S01]  /*ed4f0*/  @P0 STG.E [R176.64], R249 ;  /* 0x000000f9b0000986 */ /* 0x0009e2000c101904 */
[----:B------:R-:W-:Y:S01]  /*ed500*/  ISETP.GE.AND P5, PT, R178, c[0x0][0x17c], PT ;  /* 0x00005f00b2007a0c */ /* 0x000fe20003fa6270 */
[----:B------:R-:W-:-:S04]  /*ed510*/  IMAD.WIDE R178, R181, 0x4, R6 ;  /* 0x00000004b5b27825 */ /* 0x000fc800078e0206 */
[----:B-1----:R-:W-:-:S04]  /*ed520*/  IMAD.WIDE R2, R181, 0x4, R174 ;  /* 0x00000004b5027825 */ /* 0x002fc800078e02ae */
[----:B----4-:R-:W-:Y:S01]  /*ed530*/  IMAD.WIDE R176, R181, 0x4, R172 ;  /* 0x00000004b5b07825 */ /* 0x010fe200078e02ac */
[----:B------:R1:W-:Y:S04]  /*ed540*/  @P1 STG.E [R2.64], R248 ;  /* 0x000000f802001986 */ /* 0x0003e8000c101904 */
[----:B------:R-:W-:Y:S01]  /*ed550*/  @P3 STG.E [R176.64], R185 ;  /* 0x000000b9b0003986 */ /* 0x000fe2000c101904 */
[----:B-1----:R-:W4:Y:S04]  /*ed560*/  LDL.LU R248, [R1+0x800] ;  /* 0x0008000001f87983 */ /* 0x002f280000300800 */
[----:B--2---:R1:W-:Y:S04]  /*ed570*/  @P6 STG.E [R178.64], R187 ;  /* 0x000000bbb2006986 */ /* 0x0043e8000c101904 */
[----:B-1----:R-:W2:Y:S01]  /*ed580*/  LDL.LU R187, [R1+0x1db4] ;  /* 0x001db40001bb7983 */ /* 0x002ea20000300800 */
[----:B------:R-:W2:Y:S02]  /*ed590*/  LDL.LU R183, [R1+0x13e4] ;  /* 0x0013e40001b77983 */ /* 0x000ea40000300800 */
[----:B------:R-:W2:Y:S01]  /*ed5a0*/  LDL.LU R185, [R1+0xc44] ;  /* 0x000c440001b97983 */ /* 0x000ea20000300800 */
[----:B------:R-:W-:-:S02]  /*ed5b0*/  ISETP.LT.AND P2, PT, R186, c[0x0][0x178], !P2 ;  /* 0x00005e00ba007a0c */ /* 0x000fc40005741270 */
[----:B------:R-:W-:Y:S01]  /*ed5c0*/  ISETP.LT.AND P0, PT, R150, c[0x0][0x178], !P4 ;  /* 0x00005e0096007a0c */ /* 0x000fe20006701270 */
[C---:B------:R-:W-:Y:S01]  /*ed5d0*/  IMAD.WIDE R2, R181.reuse, 0x4, R4 ;  /* 0x00000004b5027825 */ /* 0x040fe200078e0204 */
[----:B------:R-:W-:Y:S02]  /*ed5e0*/  IADD3 R182, R181, c[0x0][0x198], RZ ;  /* 0x00006600b5b67a10 */ /* 0x000fe40007ffe0ff */
[----:B------:R-:W-:Y:S02]  /*ed5f0*/  ISETP.LT.AND P1, PT, R151, c[0x0][0x178], !P4 ;  /* 0x00005e0097007a0c */ /* 0x000fe40006721270 */
[----:B------:R-:W-:Y:S02]  /*ed600*/  ISETP.LT.AND P6, PT, R111, c[0x0][0x178], !P4 ;  /* 0x00005e006f007a0c */ /* 0x000fe400067c1270 */
[----:B------:R-:W-:Y:S01]  /*ed610*/  IADD3 R178, R252, 0x1a6, RZ ;  /* 0x000001a6fcb27810 */ /* 0x000fe20007ffe0ff */
[----:B------:R-:W-:Y:S02]  /*ed620*/  IMAD.WIDE R176, R182, 0x4, R174 ;  /* 0x00000004b6b07825 */ /* 0x000fe400078e02ae */
[----:B------:R1:W-:Y:S01]  /*ed630*/  @P2 STG.E [R2.64], R243 ;  /* 0x000000f302002986 */ /* 0x0003e2000c101904 */
[----:B------:R-:W-:-:S02]  /*ed640*/  ISETP.GE.AND P3, PT, R178, c[0x0][0x17c], PT ;  /* 0x00005f00b2007a0c */ /* 0x000fc40003f66270 */
[----:B------:R-:W-:Y:S01]  /*ed650*/  ISETP.LT.AND P4, PT, R186, c[0x0][0x178], !P4 ;  /* 0x00005e00ba007a0c */ /* 0x000fe20006781270 */
[----:B------:R3:W-:Y:S01]  /*ed660*/  @P0 STG.E [R176.64], R180 ;  /* 0x000000b4b0000986 */ /* 0x0007e2000c101904 */
[----:B------:R-:W-:Y:S01]  /*ed670*/  ISETP.LT.AND P0, PT, R150, c[0x0][0x178], !P5 ;  /* 0x00005e0096007a0c */ /* 0x000fe20006f01270 */
[----:B-1----:R-:W2:Y:S01]  /*ed680*/  LDL.LU R243, [R1+0x804] ;  /* 0x0008040001f37983 */ /* 0x002ea20000300800 */
[----:B------:R-:W2:Y:S02]  /*ed690*/  LDL.LU R184, [R1+0x1dd0] ;  /* 0x001dd00001b87983 */ /* 0x000ea40000300800 */
[----:B------:R-:W-:-:S04]  /*ed6a0*/  IMAD.WIDE R178, R182, 0x4, R172 ;  /* 0x00000004b6b27825 */ /* 0x000fc800078e02ac */
[C---:B---3--:R-:W-:Y:S01]  /*ed6b0*/  IMAD.WIDE R180, R182.reuse, 0x4, R6 ;  /* 0x00000004b6b47825 */ /* 0x048fe200078e0206 */
[C---:B------:R-:W-:Y:S01]  /*ed6c0*/  IADD3 R3, R182.reuse, c[0x0][0x198], RZ ;  /* 0x00006600b6037a10 */ /* 0x040fe20007ffe0ff */
[----:B------:R-:W3:Y:S04]  /*ed6d0*/  LDL.LU R251, [R1+0x17b0] ;  /* 0x0017b00001fb7983 */ /* 0x000ee80000300800 */
[----:B------:R1:W-:Y:S01]  /*ed6e0*/  @P1 STG.E [R178.64], R245 ;  /* 0x000000f5b2001986 */ /* 0x0003e2000c101904 */
[----:B------:R-:W3:Y:S02]  /*ed6f0*/  LDL.LU R250, [R1+0x13d0] ;  /* 0x0013d00001fa7983 */ /* 0x000ee40000300800 */
[----:B------:R-:W-:Y:S01]  /*ed700*/  @P6 STG.E [R180.64], R244 ;  /* 0x000000f4b4006986 */ /* 0x000fe2000c101904 */
[----:B------:R-:W-:Y:S01]  /*ed710*/  ISETP.LT.AND P1, PT, R151, c[0x0][0x178], !P5 ;  /* 0x00005e0097007a0c */ /* 0x000fe20006f21270 */
[----:B------:R-:W3:Y:S01]  /*ed720*/  LDL.LU R249, [R1+0xc30] ;  /* 0x000c300001f97983 */ /* 0x000ee20000300800 */
[----:B------:R-:W-:Y:S01]  /*ed730*/  IMAD.WIDE R176, R182, 0x4, R4 ;  /* 0x00000004b6b07825 */ /* 0x000fe200078e0204 */
[----:B------:R-:W-:-:S03]  /*ed740*/  ISETP.LT.AND P6, PT, R111, c[0x0][0x178], !P5 ;  /* 0x00005e006f007a0c */ /* 0x000fc60006fc1270 */
[C---:B-1----:R-:W-:Y:S01]  /*ed750*/  IMAD.WIDE R178, R3.reuse, 0x4, R174 ;  /* 0x0000000403b27825 */ /* 0x042fe200078e02ae */
[----:B----4-:R1:W-:Y:S04]  /*ed760*/  @P4 STG.E [R176.64], R248 ;  /* 0x000000f8b0004986 */ /* 0x0103e8000c101904 */
[----:B-1----:R-:W4:Y:S01]  /*ed770*/  LDL.LU R248, [R1+0x1dd4] ;  /* 0x001dd40001f87983 */ /* 0x002f220000300800 */
[----:B------:R-:W-:-:S03]  /*ed780*/  IMAD.WIDE R176, R3, 0x4, R6 ;  /* 0x0000000403b07825 */ /* 0x000fc600078e0206 */
[----:B--2---:R1:W-:Y:S02]  /*ed790*/  @P0 STG.E [R178.64], R187 ;  /* 0x000000bbb2000986 */ /* 0x0043e4000c101904 */
[----:B-1----:R-:W-:Y:S02]  /*ed7a0*/  IMAD.WIDE R178, R3, 0x4, R172 ;  /* 0x0000000403b27825 */ /* 0x002fe400078e02ac */
[----:B------:R-:W2:Y:S04]  /*ed7b0*/  LDL.LU R187, [R1+0x17b4] ;  /* 0x0017b40001bb7983 */ /* 0x000ea80000300800 */
[----:B------:R-:W-:Y:S01]  /*ed7c0*/  @P1 STG.E [R178.64], R183 ;  /* 0x000000b7b2001986 */ /* 0x000fe2000c101904 */
[----:B------:R1:W-:Y:S03]  /*ed7d0*/  @P6 STG.E [R176.64], R185 ;  /* 0x000000b9b0006986 */ /* 0x0003e6000c101904 */
[----:B-1----:R-:W2:Y:S01]  /*ed7e0*/  LDL.LU R185, [R1+0x13d4] ;  /* 0x0013d40001b97983 */ /* 0x002ea20000300800 */
[----:B------:R-:W-:-:S02]  /*ed7f0*/  IADD3 R2, R252, 0x1a7, RZ ;  /* 0x000001a7fc027810 */ /* 0x000fc40007ffe0ff */
[----:B------:R-:W-:Y:S02]  /*ed800*/  ISETP.LT.AND P5, PT, R186, c[0x0][0x178], !P5 ;  /* 0x00005e00ba007a0c */ /* 0x000fe40006fa1270 */
[----:B------:R-:W-:Y:S01]  /*ed810*/  ISETP.GE.AND P2, PT, R2, c[0x0][0x17c], PT ;  /* 0x00005f0002007a0c */ /* 0x000fe20003f46270 */
[----:B------:R-:W-:Y:S01]  /*ed820*/  IADD3 R2, R252, 0x1a8, RZ ;  /* 0x000001a8fc027810 */ /* 0x000fe20007ffe0ff */
[----:B------:R-:W-:Y:S01]  /*ed830*/  ISETP.LT.AND P4, PT, R150, c[0x0][0x178], !P3 ;  /* 0x00005e0096007a0c */ /* 0x000fe20005f81270 */
[C---:B------:R-:W-:Y:S02]  /*ed840*/  IMAD.WIDE R180, R3.reuse, 0x4, R4 ;  /* 0x0000000403b47825 */ /* 0x040fe400078e0204 */
[----:B------:R-:W-:Y:S02]  /*ed850*/  ISETP.GE.AND P0, PT, R2, c[0x0][0x17c], PT ;  /* 0x00005f0002007a0c */ /* 0x000fe40003f06270 */
[----:B------:R-:W-:Y:S01]  /*ed860*/  IADD3 R2, R3, c[0x0][0x198], RZ ;  /* 0x0000660003027a10 */ /* 0x000fe20007ffe0ff */
[----:B------:R-:W-:-:S03]  /*ed870*/  ISETP.LT.AND P1, PT, R151, c[0x0][0x178], !P3 ;  /* 0x00005e0097007a0c */ /* 0x000fc60005f21270 */
[----:B------:R1:W-:Y:S01]  /*ed880*/  @P5 STG.E [R180.64], R243 ;  /* 0x000000f3b4005986 */ /* 0x0003e2000c101904 */
[----:B------:R-:W-:Y:S01]  /*ed890*/  ISETP.LT.AND P5, PT, R111, c[0x0][0x178], !P3 ;  /* 0x00005e006f007a0c */ /* 0x000fe20005fa1270 */
[----:B------:R-:W-:Y:S01]  /*ed8a0*/  IMAD.WIDE R178, R2, 0x4, R174 ;  /* 0x0000000402b27825 */ /* 0x000fe200078e02ae */
[----:B------:R-:W-:Y:S02]  /*ed8b0*/  ISETP.LT.AND P3, PT, R186, c[0x0][0x178], !P3 ;  /* 0x00005e00ba007a0c */ /* 0x000fe40005f61270 */
[----:B------:R-:W-:Y:S01]  /*ed8c0*/  ISETP.LT.AND P6, PT, R150, c[0x0][0x178], !P2 ;  /* 0x00005e0096007a0c */ /* 0x000fe200057c1270 */
[C---:B------:R-:W-:Y:S01]  /*ed8d0*/  IMAD.WIDE R176, R2.reuse, 0x4, R6 ;  /* 0x0000000402b07825 */ /* 0x040fe200078e0206 */
[----:B------:R3:W-:Y:S01]  /*ed8e0*/  @P4 STG.E [R178.64], R184 ;  /* 0x000000b8b2004986 */ /* 0x0007e2000c101904 */
[----:B------:R-:W-:Y:S02]  /*ed8f0*/  ISETP.LT.AND P4, PT, R151, c[0x0][0x178], !P2 ;  /* 0x00005e0097007a0c */ /* 0x000fe40005781270 */
[C---:B------:R-:W-:Y:S01]  /*ed900*/  IADD3 R3, R2.reuse, c[0x0][0x198], RZ ;  /* 0x0000660002037a10 */ /* 0x040fe20007ffe0ff */
[C---:B-1----:R-:W-:Y:S01]  /*ed910*/  IMAD.WIDE R180, R2.reuse, 0x4, R4 ;  /* 0x0000000402b47825 */ /* 0x042fe200078e0204 */
[----:B------:R-:W2:Y:S03]  /*ed920*/  LDL.LU R243, [R1+0xc34] ;  /* 0x000c340001f37983 */ /* 0x000ea60000300800 */
[----:B---3--:R-:W-:Y:S01]  /*ed930*/  IMAD.WIDE R178, R2, 0x4, R172 ;  /* 0x0000000402b27825 */ /* 0x008fe200078e02ac */
[----:B------:R-:W3:Y:S04]  /*ed940*/  LDL.LU R184, [R1+0x1780] ;  /* 0x0017800001b87983 */ /* 0x000ee80000300800 */
[----:B------:R1:W-:Y:S01]  /*ed950*/  @P1 STG.E [R178.64], R251 ;  /* 0x000000fbb2001986 */ /* 0x0003e2000c101904 */
[----:B------:R4:W-:Y:S02]  /*ed960*/  @P5 STG.E [R176.64], R250 ;  /* 0x000000fab0005986 */ /* 0x0009e4000c101904 */
[----:B------:R-:W-:Y:S01]  /*ed970*/  @P3 STG.E [R180.64], R249 ;  /* 0x000000f9b4003986 */ /* 0x000fe2000c101904 */
[----:B------:R-:W-:Y:S01]  /*ed980*/  ISETP.LT.AND P3, PT, R111, c[0x0][0x178], !P2 ;  /* 0x00005e006f007a0c */ /* 0x000fe20005761270 */
[----:B-1----:R-:W-:-:S04]  /*ed990*/  IMAD.WIDE R178, R3, 0x4, R174 ;  /* 0x0000000403b27825 */ /* 0x002fc800078e02ae */
[C---:B----4-:R-:W-:Y:S01]  /*ed9a0*/  IMAD.WIDE R176, R3.reuse, 0x4, R172 ;  /* 0x0000000403b07825 */ /* 0x050fe200078e02ac */
[----:B------:R-:W4:Y:S04]  /*ed9b0*/  LDL.LU R251, [R1+0x1e04] ;  /* 0x001e040001fb7983 */ /* 0x000f280000300800 */
[----:B------:R1:W-:Y:S04]  /*ed9c0*/  @P6 STG.E [R178.64], R248 ;  /* 0x000000f8b2006986 */ /* 0x0003e8000c101904 */
[----:B-1----:R-:W3:Y:S04]  /*ed9d0*/  LDL.LU R248, [R1+0x1dc4] ;  /* 0x001dc40001f87983 */ /* 0x002ee80000300800 */
[----:B--2---:R1:W-:Y:S02]  /*ed9e0*/  @P4 STG.E [R176.64], R187 ;  /* 0x000000bbb0004986 */ /* 0x0043e4000c101904 */
[----:B-1----:R-:W-:-:S02]  /*ed9f0*/  IMAD.WIDE R176, R3, 0x4, R6 ;  /* 0x0000000403b07825 */ /* 0x002fc400078e0206 */
[----:B------:R-:W2:Y:S04]  /*eda00*/  LDL.LU R187, [R1+0x1784] ;  /* 0x0017840001bb7983 */ /* 0x000ea80000300800 */
[----:B------:R1:W-:Y:S04]  /*eda10*/  @P3 STG.E [R176.64], R185 ;  /* 0x000000b9b0003986 */ /* 0x0003e8000c101904 */
[----:B-1----:R-:W2:Y:S01]  /*eda20*/  LDL.LU R176, [R1+0x1e00] ;  /* 0x001e000001b07983 */ /* 0x002ea20000300800 */
[----:B------:R-:W3:Y:S01]  /*eda30*/  LDL.LU R177, [R1+0x1dc0] ;  /* 0x001dc00001b17983 */ /* 0x000ee20000300800 */
[----:B------:R-:W-:-:S02]  /*eda40*/  ISETP.LT.AND P2, PT, R186, c[0x0][0x178], !P2 ;  /* 0x00005e00ba007a0c */ /* 0x000fc40005741270 */
[----:B------:R-:W-:Y:S02]  /*eda50*/  IADD3 R182, R252, 0x1a9, RZ ;  /* 0x000001a9fcb67810 */ /* 0x000fe40007ffe0ff */
[----:B------:R-:W-:Y:S02]  /*eda60*/  ISETP.LT.AND P6, PT, R150, c[0x0][0x178], !P0 ;  /* 0x00005e0096007a0c */ /* 0x000fe400047c1270 */
[----:B------:R-:W-:Y:S02]  /*eda70*/  ISETP.LT.AND P5, PT, R151, c[0x0][0x178], !P0 ;  /* 0x00005e0097007a0c */ /* 0x000fe400047a1270 */
[----:B------:R-:W-:Y:S02]  /*eda80*/  ISETP.LT.AND P4, PT, R111, c[0x0][0x178], !P0 ;  /* 0x00005e006f007a0c */ /* 0x000fe40004781270 */
[----:B------:R-:W-:Y:S01]  /*eda90*/  ISETP.GE.AND P1, PT, R182, c[0x0][0x17c], PT ;  /* 0x00005f00b6007a0c */ /* 0x000fe20003f26270 */
[C---:B------:R-:W-:Y:S02]  /*edaa0*/  IADD3 R182, R3.reuse, c[0x0][0x198], RZ ;  /* 0x0000660003b67a10 */ /* 0x040fe40007ffe0ff */
[----:B------:R-:W-:Y:S01]  /*edab0*/  IMAD.WIDE R2, R3, 0x4, R4 ;  /* 0x0000000403027825 */ /* 0x000fe200078e0204 */
[----:B------:R-:W-:-:S03]  /*edac0*/  IADD3 R183, R252, 0x1aa, RZ ;  /* 0x000001aafcb77810 */ /* 0x000fc60007ffe0ff */
[----:B------:R-:W-:-:S04]  /*edad0*/  IMAD.WIDE R178, R182, 0x4, R174 ;  /* 0x00000004b6b27825 */ /* 0x000fc800078e02ae */
[C---:B------:R-:W-:Y:S01]  /*edae0*/  IMAD.WIDE R180, R182.reuse, 0x4, R172 ;  /* 0x00000004b6b47825 */ /* 0x040fe200078e02ac */
[----:B------:R1:W-:Y:S01]  /*edaf0*/  @P2 STG.E [R2.64], R243 ;  /* 0x000000f302002986 */ /* 0x0003e2000c101904 */
[----:B------:R-:W-:Y:S02]  /*edb00*/  ISETP.GE.AND P3, PT, R183, c[0x0][0x17c], PT ;  /* 0x00005f00b7007a0c */ /* 0x000fe40003f66270 */
[C---:B------:R-:W-:Y:S02]  /*edb10*/  IADD3 R183, R182.reuse, c[0x0][0x198], RZ ;  /* 0x00006600b6b77a10 */ /* 0x040fe40007ffe0ff */
[C---:B-1----:R-:W-:Y:S01]  /*edb20*/  IMAD.WIDE R2, R182.reuse, 0x4, R6 ;  /* 0x00000004b6027825 */ /* 0x042fe200078e0206 */
[----:B------:R-:W4:Y:S03]  /*edb30*/  LDL.LU R243, [R1+0xe24] ;  /* 0x000e240001f37983 */ /* 0x000f260000300800 */
[----:B------:R-:W4:Y:S02]  /*edb40*/  LDL.LU R245, [R1+0x1e90] ;  /* 0x001e900001f57983 */ /* 0x000f240000300800 */
[----:B------:R-:W4:Y:S02]  /*edb50*/  LDL.LU R244, [R1+0x1df0] ;  /* 0x001df00001f47983 */ /* 0x000f240000300800 */
[----:B------:R-:W4:Y:S01]  /*edb60*/  LDL.LU R250, [R1+0x1ad0] ;  /* 0x001ad00001fa7983 */ /* 0x000f220000300800 */
[----:B------:R-:W4:Y:S01]  /*edb70*/  LDL.LU R249, [R1+0xfd0] ;  /* 0x000fd00001f97983 */ /* 0x000f220000300800 */
[----:B------:R-:W4:Y:S03]  /*edb80*/  LDL.LU R185, [R1+0x1e94] ;  /* 0x001e940001b97983 */ /* 0x000f260000300800 */
[----:B--2---:R-:W-:Y:S01]  /*edb90*/  @P6 STG.E [R178.64], R176 ;  /* 0x000000b0b2006986 */ /* 0x004fe2000c101904 */
[----:B---3--:R-:W-:Y:S02]  /*edba0*/  @P5 STG.E [R180.64], R177 ;  /* 0x000000b1b4005986 */ /* 0x008fe4000c101904 */
[----:B------:R1:W-:Y:S02]  /*edbb0*/  @P4 STG.E [R2.64], R184 ;  /* 0x000000b802004986 */ /* 0x0003e4000c101904 */
[----:B-1----:R-:W-:-:S02]  /*edbc0*/  IMAD.WIDE R2, R182, 0x4, R4 ;  /* 0x00000004b6027825 */ /* 0x002fc400078e0204 */
[----:B------:R-:W2:Y:S01]  /*edbd0*/  LDL.LU R182, [R1+0xe20] ;  /* 0x000e200001b67983 */ /* 0x000ea20000300800 */
[----:B------:R-:W-:Y:S02]  /*edbe0*/  ISETP.LT.AND P0, PT, R186, c[0x0][0x178], !P0 ;  /* 0x00005e00ba007a0c */ /* 0x000fe40004701270 */
[----:B------:R-:W-:Y:S02]  /*edbf0*/  ISETP.LT.AND P6, PT, R150, c[0x0][0x178], !P1 ;  /* 0x00005e0096007a0c */ /* 0x000fe40004fc1270 */
[----:B------:R-:W-:Y:S02]  /*edc00*/  ISETP.LT.AND P5, PT, R151, c[0x0][0x178], !P1 ;  /* 0x00005e0097007a0c */ /* 0x000fe40004fa1270 */
[----:B------:R-:W-:Y:S01]  /*edc10*/  ISETP.LT.AND P2, PT, R111, c[0x0][0x178], !P1 ;  /* 0x00005e006f007a0c */ /* 0x000fe20004f41270 */
[----:B------:R-:W-:-:S04]  /*edc20*/  IMAD.WIDE R176, R183, 0x4, R174 ;  /* 0x00000004b7b07825 */ /* 0x000fc800078e02ae */
[----:B------:R-:W-:-:S04]  /*edc30*/  IMAD.WIDE R178, R183, 0x4, R172 ;  /* 0x00000004b7b27825 */ /* 0x000fc800078e02ac */
[----:B------:R-:W-:Y:S01]  /*edc40*/  IMAD.WIDE R180, R183, 0x4, R6 ;  /* 0x00000004b7b47825 */ /* 0x000fe200078e0206 */
[----:B------:R-:W-:Y:S02]  /*edc50*/  ISETP.LT.AND P4, PT, R186, c[0x0][0x178], !P1 ;  /* 0x00005e00ba007a0c */ /* 0x000fe40004f81270 */
[----:B------:R-:W-:-:S04]  /*edc60*/  IADD3 R184, R252, 0x1ab, RZ ;  /* 0x000001abfcb87810 */ /* 0x000fc80007ffe0ff */
[----:B------:R-:W-:Y:S01]  /*edc70*/  ISETP.GE.AND P1, PT, R184, c[0x0][0x17c], PT ;  /* 0x00005f00b8007a0c */ /* 0x000fe20003f26270 */
[----:B--2---:R-:W-:Y:S01]  /*edc80*/  @P0 STG.E [R2.64], R182 ;  /* 0x000000b602000986 */ /* 0x004fe2000c101904 */
[----:B----4-:R-:W-:Y:S02]  /*edc90*/  @P6 STG.E [R176.64], R251 ;  /* 0x000000fbb0006986 */ /* 0x010fe4000c101904 */
[----:B------:R-:W-:Y:S02]  /*edca0*/  @P5 STG.E [R178.64], R248 ;  /* 0x000000f8b2005986 */ /* 0x000fe4000c101904 */
[----:B------:R1:W-:Y:S02]  /*edcb0*/  @P2 STG.E [R180.64], R187 ;  /* 0x000000bbb4002986 */ /* 0x0003e4000c101904 */
[----:B-1----:R-:W2:Y:S01]  /*edcc0*/  LDL.LU R187, [R1+0x1df4] ;  /* 0x001df40001bb7983 */ /* 0x002ea20000300800 */
[----:B------:R-:W-:Y:S01]  /*edcd0*/  IMAD.WIDE R2, R183, 0x4, R4 ;  /* 0x00000004b7027825 */ /* 0x000fe200078e0204 */
[----:B------:R-:W-:-:S02]  /*edce0*/  ISETP.LT.AND P5, PT, R150, c[0x0][0x178], !P3 ;  /* 0x00005e0096007a0c */ /* 0x000fc40005fa1270 */
[----:B------:R-:W-:Y:S02]  /*edcf0*/  ISETP.LT.AND P0, PT, R151, c[0x0][0x178], !P3 ;  /* 0x00005e0097007a0c */ /* 0x000fe40005f01270 */
[----:B------:R-:W-:Y:S02]  /*edd00*/  ISETP.LT.AND P6, PT, R111, c[0x0][0x178], !P3 ;  /* 0x00005e006f007a0c */ /* 0x000fe40005fc1270 */
[----:B------:R-:W-:Y:S01]  /*edd10*/  IADD3 R183, R183, c[0x0][0x198], RZ ;  /* 0x00006600b7b77a10 */ /* 0x000fe20007ffe0ff */
[----:B------:R-:W-:Y:S01]  /*edd20*/  ISETP.LT.AND P3, PT, R186, c[0x0][0x178], !P3 ;  /* 0x00005e00ba007a0c */ /* 0x000fe20005f61270 */
[----:B------:R1:W-:Y:S01]  /*edd30*/  @P4 STG.E [R2.64], R243 ;  /* 0x000000f302004986 */ /* 0x0003e2000c101904 */
[----:B------:R-:W-:Y:S02]  /*edd40*/  IADD3 R176, R252, 0x1ac, RZ ;  /* 0x000001acfcb07810 */ /* 0x000fe40007ffe0ff */
[----:B------:R-:W-:-:S04]  /*edd50*/  IMAD.WIDE R180, R183, 0x4, R174 ;  /* 0x00000004b7b47825 */ /* 0x000fc800078e02ae */
[----:B------:R-:W-:Y:S01]  /*edd60*/  IMAD.WIDE R178, R183, 0x4, R172 ;  /* 0x00000004b7b27825 */ /* 0x000fe200078e02ac */
[----:B------:R-:W-:-:S03]  /*edd70*/  ISETP.GE.AND P2, PT, R176, c[0x0][0x17c], PT ;  /* 0x00005f00b0007a0c */ /* 0x000fc60003f46270 */
[C---:B------:R-:W-:Y:S01]  /*edd80*/  IMAD.WIDE R176, R183.reuse, 0x4, R6 ;  /* 0x00000004b7b07825 */ /* 0x040fe200078e0206 */
[----:B-1----:R-:W3:Y:S03]  /*edd90*/  LDL.LU R243, [R1+0x1ad4] ;  /* 0x001ad40001f37983 */ /* 0x002ee60000300800 */
[----:B------:R-:W-:Y:S01]  /*edda0*/  IMAD.WIDE R2, R183, 0x4, R4 ;  /* 0x00000004b7027825 */ /* 0x000fe200078e0204 */
[----:B------:R1:W-:Y:S03]  /*eddb0*/  @P5 STG.E [R180.64], R245 ;  /* 0x000000f5b4005986 */ /* 0x0003e6000c101904 */
[----:B------:R-:W4:Y:S02]  /*eddc0*/  LDL.LU R248, [R1+0xfd4] ;  /* 0x000fd40001f87983 */ /* 0x000f240000300800 */
[----:B------:R-:W-:Y:S02]  /*eddd0*/  @P0 STG.E [R178.64], R244 ;  /* 0x000000f4b2000986 */ /* 0x000fe4000c101904 */
[----:B------:R-:W3:Y:S01]  /*edde0*/  LDL.LU R184, [R1+0x1eb0] ;  /* 0x001eb00001b87983 */ /* 0x000ee20000300800 */
[----:B------:R1:W-:Y:S04]  /*eddf0*/  @P6 STG.E [R176.64], R250 ;  /* 0x000000fab0006986 */ /* 0x0003e8000c101904 */
[----:B------:R-:W3:Y:S01]  /*ede00*/  LDL.LU R251, [R1+0x1e60] ;  /* 0x001e600001fb7983 */ /* 0x000ee20000300800 */
[----:B------:R-:W-:Y:S01]  /*ede10*/  ISETP.LT.AND P4, PT, R150, c[0x0][0x178], !P1 ;  /* 0x00005e0096007a0c */ /* 0x000fe20004f81270 */
[----:B------:R1:W-:Y:S01]  /*ede20*/  @P3 STG.E [R2.64], R249 ;  /* 0x000000f902003986 */ /* 0x0003e2000c101904 */
[----:B------:R-:W-:-:S02]  /*ede30*/  ISETP.LT.AND P3, PT, R151, c[0x0][0x178], !P1 ;  /* 0x00005e0097007a0c */ /* 0x000fc40004f61270 */
[----:B------:R-:W-:-:S05]  /*ede40*/  IADD3 R182, R183, c[0x0][0x198], RZ ;  /* 0x00006600b7b67a10 */ /* 0x000fca0007ffe0ff */
[----:B-1----:R-:W-:-:S04]  /*ede50*/  IMAD.WIDE R180, R182, 0x4, R174 ;  /* 0x00000004b6b47825 */ /* 0x002fc800078e02ae */
[----:B------:R-:W-:Y:S01]  /*ede60*/  IMAD.WIDE R176, R182, 0x4, R172 ;  /* 0x00000004b6b07825 */ /* 0x000fe200078e02ac */
[----:B------:R-:W4:Y:S03]  /*ede70*/  LDL.LU R250, [R1+0x1de0] ;  /* 0x001de00001fa7983 */ /* 0x000f260000300800 */
[----:B------:R-:W4:Y:S01]  /*ede80*/  LDL.LU R249, [R1+0xfe0] ;  /* 0x000fe00001f97983 */ /* 0x000f220000300800 */
[----:B------:R1:W-:Y:S04]  /*ede90*/  @P4 STG.E [R180.64], R185 ;  /* 0x000000b9b4004986 */ /* 0x0003e8000c101904 */
[----:B-1----:R-:W4:Y:S04]  /*edea0*/  LDL.LU R185, [R1+0x1eb4] ;  /* 0x001eb40001b97983 */ /* 0x002f280000300800 */
[----:B--2---:R1:W-:Y:S04]  /*edeb0*/  @P3 STG.E [R176.64], R187 ;  /* 0x000000bbb0003986 */ /* 0x0043e8000c101904 */
[----:B-1----:R-:W2:Y:S01]  /*edec0*/  LDL.LU R187, [R1+0x1e64] ;  /* 0x001e640001bb7983 */ /* 0x002ea20000300800 */
[----:B------:R-:W-:-:S02]  /*eded0*/  ISETP.LT.AND P4, PT, R111, c[0x0][0x178], !P1 ;  /* 0x00005e006f007a0c */ /* 0x000fc40004f81270 */
[----:B------:R-:W-:Y:S02]  /*edee0*/  IADD3 R2, R252, 0x1ad, RZ ;  /* 0x000001adfc027810 */ /* 0x000fe40007ffe0ff */
[----:B------:R-:W-:Y:S02]  /*edef0*/  ISETP.LT.AND P0, PT, R186, c[0x0][0x178], !P1 ;  /* 0x00005e00ba007a0c */ /* 0x000fe40004f01270 */
[----:B------:R-:W-:Y:S01]  /*edf00*/  ISETP.GE.AND P1, PT, R2, c[0x0][0x17c], PT ;  /* 0x00005f0002007a0c */ /* 0x000fe20003f26270 */
[----:B------:R-:W-:Y:S01]  /*edf10*/  IMAD.WIDE R2, R182, 0x4, R6 ;  /* 0x00000004b6027825 */ /* 0x000fe200078e0206 */
[----:B------:R-:W-:Y:S02]  /*edf20*/  ISETP.LT.AND P6, PT, R150, c[0x0][0x178], !P2 ;  /* 0x00005e0096007a0c */ /* 0x000fe400057c1270 */
[----:B------:R-:W-:Y:S02]  /*edf30*/  ISETP.LT.AND P5, PT, R151, c[0x0][0x178], !P2 ;  /* 0x00005e0097007a0c */ /* 0x000fe400057a1270 */
[C---:B------:R-:W-:Y:S01]  /*edf40*/  IADD3 R180, R182.reuse, c[0x0][0x198], RZ ;  /* 0x00006600b6b47a10 */ /* 0x040fe20007ffe0ff */
[----:B---3--:R1:W-:Y:S01]  /*edf50*/  @P4 STG.E [R2.64], R243 ;  /* 0x000000f302004986 */ /* 0x0083e2000c101904 */
[----:B------:R-:W-:-:S04]  /*edf60*/  IMAD.WIDE R182, R182, 0x4, R4 ;  /* 0x00000004b6b67825 */ /* 0x000fc800078e0204 */
[----:B------:R-:W-:-:S04]  /*edf70*/  IMAD.WIDE R178, R180, 0x4, R174 ;  /* 0x00000004b4b27825 */ /* 0x000fc800078e02ae */
[----:B------:R-:W-:Y:S01]  /*edf80*/  IMAD.WIDE R176, R180, 0x4, R172 ;  /* 0x00000004b4b07825 */ /* 0x000fe200078e02ac */
[----:B------:R-:W-:-:S03]  /*edf90*/  ISETP.LT.AND P3, PT, R111, c[0x0][0x178], !P2 ;  /* 0x00005e006f007a0c */ /* 0x000fc60005761270 */
[----:B------:R-:W-:Y:S01]  /*edfa0*/  ISETP.LT.AND P2, PT, R186, c[0x0][0x178], !P2 ;  /* 0x00005e00ba007a0c */ /* 0x000fe20005741270 */
[----:B-1----:R-:W3:Y:S04]  /*edfb0*/  LDL.LU R243, [R1+0x1de4] ;  /* 0x001de40001f37983 */ /* 0x002ee80000300800 */
[----:B----4-:R1:W-:Y:S01]  /*edfc0*/  @P0 STG.E [R182.64], R248 ;  /* 0x000000f8b6000986 */ /* 0x0103e2000c101904 */
[----:B------:R-:W-:Y:S02]  /*edfd0*/  @P6 STG.E [R178.64], R184 ;  /* 0x000000b8b2006986 */ /* 0x000fe4000c101904 */
[----:B------:R4:W-:Y:S01]  /*edfe0*/  @P5 STG.E [R176.64], R251 ;  /* 0x000000fbb0005986 */ /* 0x0009e2000c101904 */
[----:B------:R-:W-:Y:S02]  /*edff0*/  ISETP.LT.AND P5, PT, R150, c[0x0][0x178], !P1 ;  /* 0x00005e0096007a0c */ /* 0x000fe40004fa1270 */
[----:B------:R-:W-:-:S02]  /*ee000*/  ISETP.LT.AND P0, PT, R151, c[0x0][0x178], !P1 ;  /* 0x00005e0097007a0c */ /* 0x000fc40004f01270 */
[C---:B------:R-:W-:Y:S01]  /*ee010*/  IADD3 R2, R180.reuse, c[0x0][0x198], RZ ;  /* 0x00006600b4027a10 */ /* 0x040fe20007ffe0ff */
[----:B-1----:R-:W3:Y:S01]  /*ee020*/  LDL.LU R248, [R1+0xfe4] ;  /* 0x000fe40001f87983 */ /* 0x002ee20000300800 */
[----:B------:R-:W3:Y:S02]  /*ee030*/  LDL.LU R245, [R1+0x1ec0] ;  /* 0x001ec00001f57983 */ /* 0x000ee40000300800 */
[----:B------:R-:W3:Y:S02]  /*ee040*/  LDL.LU R244, [R1+0x1ea0] ;  /* 0x001ea00001f47983 */ /* 0x000ee40000300800 */
[----:B----4-:R-:W-:-:S04]  /*ee050*/  IMAD.WIDE R176, R180, 0x4, R6 ;  /* 0x00000004b4b07825 */ /* 0x010fc800078e0206 */
[----:B------:R-:W-:Y:S01]  /*ee060*/  IMAD.WIDE R178, R180, 0x4, R4 ;  /* 0x00000004b4b27825 */ /* 0x000fe200078e0204 */
[----:B------:R-:W4:Y:S04]  /*ee070*/  LDL.LU R251, [R1+0x1e40] ;  /* 0x001e400001fb7983 */ /* 0x000f280000300800 */
[----:B------:R-:W-:Y:S01]  /*ee080*/  @P3 STG.E [R176.64], R250 ;  /* 0x000000fab0003986 */ /* 0x000fe2000c101904 */
[----:B------:R-:W-:-:S04]  /*ee090*/  IMAD.WIDE R180, R2, 0x4, R174 ;  /* 0x0000000402b47825 */ /* 0x000fc800078e02ae */
[----:B------:R1:W-:Y:S01]  /*ee0a0*/  @P2 STG.E [R178.64], R249 ;  /* 0x000000f9b2002986 */ /* 0x0003e2000c101904 */
[----:B------:R1:W-:Y:S02]  /*ee0b0*/  @P5 STG.E [R180.64], R185 ;  /* 0x000000b9b4005986 */ /* 0x0003e4000c101904 */
[----:B-1----:R-:W-:Y:S02]  /*ee0c0*/  IMAD.WIDE R178, R2, 0x4, R172 ;  /* 0x0000000402b27825 */ /* 0x002fe400078e02ac */
[----:B------:R-:W4:Y:S04]  /*ee0d0*/  LDL.LU R185, [R1+0x1ec4] ;  /* 0x001ec40001b97983 */ /* 0x000f280000300800 */
[----:B--2---:R1:W-:Y:S04]  /*ee0e0*/  @P0 STG.E [R178.64], R187 ;  /* 0x000000bbb2000986 */ /* 0x0043e8000c101904 */
[----:B-1----:R-:W2:Y:S01]  /*ee0f0*/  LDL.LU R187, [R1+0x1ea4] ;  /* 0x001ea40001bb7983 */ /* 0x002ea20000300800 */
[----:B------:R-:W-:-:S02]  /*ee100*/  ISETP.LT.AND P4, PT, R111, c[0x0][0x178], !P1 ;  /* 0x00005e006f007a0c */ /* 0x000fc40004f81270 */
[C---:B------:R-:W-:Y:S02]  /*ee110*/  IADD3 R182, R252.reuse, 0x1ae, RZ ;  /* 0x000001aefcb67810 */ /* 0x040fe40007ffe0ff */
[----:B------:R-:W-:Y:S01]  /*ee120*/  IADD3 R3, R252, 0x1af, RZ ;  /* 0x000001affc037810 */ /* 0x000fe20007ffe0ff */
[----:B------:R-:W-:Y:S01]  /*ee130*/  IMAD.WIDE R176, R2, 0x4, R6 ;  /* 0x0000000402b07825 */ /* 0x000fe200078e0206 */
[----:B------:R-:W-:Y:S02]  /*ee140*/  ISETP.GE.AND P6, PT, R182, c[0x0][0x17c], PT ;  /* 0x00005f00b6007a0c */ /* 0x000fe40003fc6270 */
[----:B------:R-:W-:Y:S02]  /*ee150*/  ISETP.LT.AND P1, PT, R186, c[0x0][0x178], !P1 ;  /* 0x00005e00ba007a0c */ /* 0x000fe40004f21270 */
[----:B------:R-:W-:Y:S02]  /*ee160*/  ISETP.GE.AND P3, PT, R3, c[0x0][0x17c], PT ;  /* 0x00005f0003007a0c */ /* 0x000fe40003f66270 */
[----:B------:R-:W-:-:S02]  /*ee170*/  ISETP.LT.AND P2, PT, R150, c[0x0][0x178], !P6 ;  /* 0x00005e0096007a0c */ /* 0x000fc40007741270 */
[----:B------:R-:W-:Y:S01]  /*ee180*/  ISETP.LT.AND P5, PT, R151, c[0x0][0x178], !P6 ;  /* 0x00005e0097007a0c */ /* 0x000fe200077a1270 */
[----:B------:R-:W-:Y:S01]  /*ee190*/  IADD3 R3, R2, c[0x0][0x198], RZ ;  /* 0x0000660002037a10 */ /* 0x000fe20007ffe0ff */
[----:B---3--:R1:W-:Y:S01]  /*ee1a0*/  @P4 STG.E [R176.64], R243 ;  /* 0x000000f3b0004986 */ /* 0x0083e2000c101904 */
[----:B------:R-:W-:-:S03]  /*ee1b0*/  ISETP.LT.AND P4, PT, R111, c[0x0][0x178], !P6 ;  /* 0x00005e006f007a0c */ /* 0x000fc60007781270 */
[----:B------:R-:W-:-:S04]  /*ee1c0*/  IMAD.WIDE R178, R3, 0x4, R174 ;  /* 0x0000000403b27825 */ /* 0x000fc800078e02ae */
[----:B------:R-:W-:Y:S01]  /*ee1d0*/  IMAD.WIDE R180, R3, 0x4, R172 ;  /* 0x0000000403b47825 */ /* 0x000fe200078e02ac */
[----:B-1----:R-:W3:Y:S03]  /*ee1e0*/  LDL.LU R243, [R1+0x1e44] ;  /* 0x001e440001f37983 */ /* 0x002ee60000300800 */
[----:B------:R-:W-:Y:S01]  /*ee1f0*/  IMAD.WIDE R176, R2, 0x4, R4 ;  /* 0x0000000402b07825 */ /* 0x000fe200078e0204 */
[----:B------:R-:W-:-:S03]  /*ee200*/  ISETP.LT.AND P6, PT, R186, c[0x0][0x178], !P6 ;  /* 0x00005e00ba007a0c */ /* 0x000fc600077c1270 */
[----:B------:R-:W3:Y:S01]  /*ee210*/  LDL.LU R250, [R1+0x1d98] ;  /* 0x001d980001fa7983 */ /* 0x000ee20000300800 */
[----:B------:R-:W-:Y:S01]  /*ee220*/  IADD3 R2, R252, 0x1b1, RZ ;  /* 0x000001b1fc027810 */ /* 0x000fe20007ffe0ff */
[----:B------:R-:W3:Y:S04]  /*ee230*/  LDL.LU R249, [R1+0xa68] ;  /* 0x000a680001f97983 */ /* 0x000ee80000300800 */
[----:B------:R1:W-:Y:S01]  /*ee240*/  @P1 STG.E [R176.64], R248 ;  /* 0x000000f8b0001986 */ /* 0x0003e2000c101904 */
[----:B------:R-:W-:Y:S02]  /*ee250*/  @P2 STG.E [R178.64], R245 ;  /* 0x000000f5b2002986 */ /* 0x000fe4000c101904 */
[----:B------:R1:W-:Y:S01]  /*ee260*/  @P5 STG.E [R180.64], R244 ;  /* 0x000000f4b4005986 */ /* 0x0003e2000c101904 */
[----:B------:R-:W-:-:S02]  /*ee270*/  ISETP.LT.AND P5, PT, R150, c[0x0][0x178], !P3 ;  /* 0x00005e0096007a0c */ /* 0x000fc40005fa1270 */
[----:B------:R-:W-:Y:S01]  /*ee280*/  ISETP.LT.AND P1, PT, R151, c[0x0][0x178], !P3 ;  /* 0x00005e0097007a0c */ /* 0x000fe20005f21270 */
[C---:B-1----:R-:W-:Y:S01]  /*ee290*/  IMAD.WIDE R176, R3.reuse, 0x4, R6 ;  /* 0x0000000403b07825 */ /* 0x042fe200078e0206 */
[----:B------:R-:W3:Y:S01]  /*ee2a0*/  LDL.LU R248, [R1+0x7f8] ;  /* 0x0007f80001f87983 */ /* 0x000ee20000300800 */
[C---:B------:R-:W-:Y:S02]  /*ee2b0*/  IADD3 R180, R3.reuse, c[0x0][0x198], RZ ;  /* 0x0000660003b47a10 */ /* 0x040fe40007ffe0ff */
[----:B------:R-:W-:Y:S01]  /*ee2c0*/  IMAD.WIDE R178, R3, 0x4, R4 ;  /* 0x0000000403b27825 */ /* 0x000fe200078e0204 */
[----:B----4-:R1:W-:Y:S01]  /*ee2d0*/  @P4 STG.E [R176.64], R251 ;  /* 0x000000fbb0004986 */ /* 0x0103e2000c101904 */
[----:B------:R-:W-:Y:S02]  /*ee2e0*/  ISETP.GE.AND P4, PT, R2, c[0x0][0x17c], PT ;  /* 0x00005f0002007a0c */ /* 0x000fe40003f86270 */
[----:B------:R-:W-:-:S04]  /*ee2f0*/  IMAD.WIDE R2, R180, 0x4, R174 ;  /* 0x00000004b4027825 */ /* 0x000fc800078e02ae */
[----:B------:R4:W-:Y:S01]  /*ee300*/  @P6 STG.E [R178.64], R246 ;  /* 0x000000f6b2006986 */ /* 0x0009e2000c101904 */
[----:B------:R4:W-:Y:S01]  /*ee310*/  @P5 STG.E [R2.64], R185 ;  /* 0x000000b902005986 */ /* 0x0009e2000c101904 */
[----:B-1----:R-:W-:-:S03]  /*ee320*/  IMAD.WIDE R176, R180, 0x4, R172 ;  /* 0x00000004b4b07825 */ /* 0x002fc600078e02ac */
[----:B----4-:R-:W4:Y:S04]  /*ee330*/  LDL.LU R246, [R1+0x4494] ;  /* 0x0044940001f67983 */ /* 0x010f280000300800 */
[----:B------:R-:W4:Y:S04]  /*ee340*/  LDL.LU R185, [R1+0x1d9c] ;  /* 0x001d9c0001b97983 */ /* 0x000f280000300800 */
[----:B--2---:R1:W-:Y:S04]  /*ee350*/  @P1 STG.E [R176.64], R187 ;  /* 0x000000bbb0001986 */ /* 0x0043e8000c101904 */
[----:B-1----:R-:W2:Y:S01]  /*ee360*/  LDL.LU R187, [R1+0xa6c] ;  /* 0x000a6c0001bb7983 */ /* 0x002ea20000300800 */
[----:B------:R-:W-:-:S02]  /*ee370*/  ISETP.LT.AND P2, PT, R111, c[0x0][0x178], !P3 ;  /* 0x00005e006f007a0c */ /* 0x000fc40005f41270 */
[----:B------:R-:W-:Y:S01]  /*ee380*/  IADD3 R182, R252, 0x1b0, RZ ;  /* 0x000001b0fcb67810 */ /* 0x000fe20007ffe0ff */
[----:B------:R-:W-:Y:S02]  /*ee390*/  ISETP.LT.AND P3, PT, R186, c[0x0][0x178], !P3 ;  /* 0x00005e00ba007a0c */ /* 0x000fe40005f61270 */
[----:B------:R-:W-:Y:S01]  /*ee3a0*/  IMAD.WIDE R178, R180, 0x4, R6 ;  /* 0x00000004b4b27825 */ /* 0x000fe200078e0206 */
[----:B------:R-:W-:Y:S02]  /*ee3b0*/  ISETP.GE.AND P0, PT, R182, c[0x0][0x17c], PT ;  /* 0x00005f00b6007a0c */ /* 0x000fe40003f06270 */
[----:B------:R-:W-:Y:S02]  /*ee3c0*/  IADD3 R2, R180, c[0x0][0x198], RZ ;  /* 0x00006600b4027a10 */ /* 0x000fe40007ffe0ff */
[----:B------:R-:W-:Y:S01]  /*ee3d0*/  ISETP.LT.AND P6, PT, R150, c[0x0][0x178], !P0 ;  /* 0x00005e0096007a0c */ /* 0x000fe200047c1270 */
[----:B------:R-:W-:Y:S01]  /*ee3e0*/  IMAD.WIDE R176, R180, 0x4, R4 ;  /* 0x00000004b4b07825 */ /* 0x000fe200078e0204 */
[----:B------:R-:W-:Y:S01]  /*ee3f0*/  ISETP.LT.AND P5, PT, R151, c[0x0][0x178], !P0 ;  /* 0x00005e0097007a0c */ /* 0x000fe200047a1270 */
[----:B---3--:R1:W-:Y:S01]  /*ee400*/  @P2 STG.E [R178.64], R243 ;  /* 0x000000f3b2002986 */ /* 0x0083e2000c101904 */
[----:B------:R-:W-:-:S02]  /*ee410*/  ISETP.LT.AND P2, PT, R111, c[0x0][0x178], !P0 ;  /* 0x00005e006f007a0c */ /* 0x000fc40004741270 */
[----:B------:R3:W-:Y:S01]  /*ee420*/  @P3 STG.E [R176.64], R247 ;  /* 0x000000f7b0003986 */ /* 0x0007e2000c101904 */
[----:B------:R-:W-:Y:S01]  /*ee430*/  IADD3 R3, R252, 0x1b2, RZ ;  /* 0x000001b2fc037810 */ /* 0x000fe20007ffe0ff */
[----:B-1----:R-:W2:Y:S01]  /*ee440*/  LDL.LU R243, [R1+0x7fc] ;  /* 0x0007fc0001f37983 */ /* 0x002ea20000300800 */
[----:B------:R-:W-:-:S04]  /*ee450*/  IMAD.WIDE R178, R2, 0x4, R174 ;  /* 0x0000000402b27825 */ /* 0x000fc800078e02ae */
[----:B---3--:R-:W3:Y:S02]  /*ee460*/  LDL.LU R247, [R1+0x4490] ;  /* 0x0044900001f77983 */ /* 0x008ee40000300800 */
[----:B------:R-:W-:Y:S01]  /*ee470*/  IMAD.WIDE R180, R2, 0x4, R172 ;  /* 0x0000000402b47825 */ /* 0x000fe200078e02ac */
[----:B------:R-:W-:Y:S01]  /*ee480*/  ISETP.LT.AND P0, PT, R186, c[0x0][0x178], !P0 ;  /* 0x00005e00ba007a0c */ /* 0x000fe20004701270 */
[----:B------:R-:W3:Y:S04]  /*ee490*/  LDL.LU R245, [R1+0x1da8] ;  /* 0x001da80001f57983 */ /* 0x000ee80000300800 */
[----:B------:R1:W-:Y:S01]  /*ee4a0*/  @P6 STG.E [R178.64], R250 ;  /* 0x000000fab2006986 */ /* 0x0003e2000c101904 */
[----:B------:R-:W-:Y:S01]  /*ee4b0*/  ISETP.LT.AND P6, PT, R150, c[0x0][0x178], !P4 ;  /* 0x00005e0096007a0c */ /* 0x000fe200067c1270 */
[----:B------:R-:W3:Y:S01]  /*ee4c0*/  LDL.LU R244, [R1+0xe18] ;  /* 0x000e180001f47983 */ /* 0x000ee20000300800 */
[----:B------:R-:W-:-:S02]  /*ee4d0*/  ISETP.LT.AND P3, PT, R151, c[0x0][0x178], !P4 ;  /* 0x00005e0097007a0c */ /* 0x000fc40006761270 */
[----:B------:R-:W-:Y:S01]  /*ee4e0*/  ISETP.GE.AND P1, PT, R3, c[0x0][0x17c], PT ;  /* 0x00005f0003007a0c */ /* 0x000fe20003f26270 */
[C---:B------:R-:W-:Y:S01]  /*ee4f0*/  IMAD.WIDE R176, R2.reuse, 0x4, R6 ;  /* 0x0000000402b07825 */ /* 0x040fe200078e0206 */
[----:B------:R1:W-:Y:S01]  /*ee500*/  @P5 STG.E [R180.64], R249 ;  /* 0x000000f9b4005986 */ /* 0x0003e2000c101904 */
[----:B------:R-:W-:-:S03]  /*ee510*/  IADD3 R3, R2, c[0x0][0x198], RZ ;  /* 0x0000660002037a10 */ /* 0x000fc60007ffe0ff */
[----:B------:R-:W3:Y:S04]  /*ee520*/  LDL.LU R251, [R1+0xa58] ;  /* 0x000a580001fb7983 */ /* 0x000ee80000300800 */
[----:B------:R1:W-:Y:S02]  /*ee530*/  @P2 STG.E [R176.64], R248 ;  /* 0x000000f8b0002986 */ /* 0x0003e4000c101904 */
[----:B-1----:R-:W-:Y:S01]  /*ee540*/  IMAD.WIDE R178, R2, 0x4, R4 ;  /* 0x0000000402b27825 */ /* 0x002fe200078e0204 */
[----:B------:R-:W-:Y:S01]  /*ee550*/  IADD3 R180, R252, 0x1b3, RZ ;  /* 0x000001b3fcb47810 */ /* 0x000fe20007ffe0ff */
[----:B------:R-:W3:Y:S02]  /*ee560*/  LDL.LU R249, [R1+0x508] ;  /* 0x0005080001f97983 */ /* 0x000ee40000300800 */
[----:B------:R-:W3:Y:S02]  /*ee570*/  LDL.LU R248, [R1+0x1dac] ;  /* 0x001dac0001f87983 */ /* 0x000ee40000300800 */
[----:B------:R-:W-:Y:S01]  /*ee580*/  IMAD.WIDE R176, R3, 0x4, R174 ;  /* 0x0000000403b07825 */ /* 0x000fe200078e02ae */
[----:B------:R-:W-:-:S03]  /*ee590*/  ISETP.GE.AND P2, PT, R180, c[0x0][0x17c], PT ;  /* 0x00005f00b4007a0c */ /* 0x000fc60003f46270 */
[----:B------:R-:W-:Y:S01]  /*ee5a0*/  IMAD.WIDE R180, R3, 0x4, R172 ;  /* 0x0000000403b47825 */ /* 0x000fe200078e02ac */
[----:B----4-:R-:W-:Y:S03]  /*ee5b0*/  @P0 STG.E [R178.64], R246 ;  /* 0x000000f6b2000986 */ /* 0x010fe6000c101904 */
[----:B------:R1:W-:Y:S02]  /*ee5c0*/  @P6 STG.E [R176.64], R185 ;  /* 0x000000b9b0006986 */ /* 0x0003e4000c101904 */
[----:B-1----:R-:W4:Y:S04]  /*ee5d0*/  LDL.LU R185, [R1+0xe1c] ;  /* 0x000e1c0001b97983 */ /* 0x002f280000300800 */
[----:B--2---:R1:W-:Y:S04]  /*ee5e0*/  @P3 STG.E [R180.64], R187 ;  /* 0x000000bbb4003986 */ /* 0x0043e8000c101904 */
[----:B-1----:R-:W2:Y:S01]  /*ee5f0*/  LDL.LU R187, [R1+0xa5c] ;  /* 0x000a5c0001bb7983 */ /* 0x002ea20000300800 */
[----:B------:R-:W-:Y:S01]  /*ee600*/  ISETP.LT.AND P5, PT, R111, c[0x0][0x178], !P4 ;  /* 0x00005e006f007a0c */ /* 0x000fe200067a1270 */
[----:B------:R-:W-:-:S02]  /*ee610*/  ISETP.LT.AND P4, PT, R186, c[0x0][0x178], !P4 ;  /* 0x00005e00ba007a0c */ /* 0x000fc40006781270 */
[----:B------:R-:W-:Y:S01]  /*ee620*/  IMAD.WIDE R178, R3, 0x4, R6 ;  /* 0x0000000403b27825 */ /* 0x000fe200078e0206 */
[----:B------:R-:W-:Y:S02]  /*ee630*/  ISETP.LT.AND P0, PT, R150, c[0x0][0x178], !P1 ;  /* 0x00005e0096007a0c */ /* 0x000fe40004f01270 */
[----:B------:R-:W-:Y:S01]  /*ee640*/  ISETP.LT.AND P3, PT, R151, c[0x0][0x178], !P1 ;  /* 0x00005e0097007a0c */ /* 0x000fe20004f61270 */
[----:B------:R-:W-:Y:S01]  /*ee650*/  IMAD.WIDE R176, R3, 0x4, R4 ;  /* 0x0000000403b07825 */ /* 0x000fe200078e0204 */
[----:B------:R-:W-:-:S03]  /*ee660*/  ISETP.LT.AND P6, PT, R111, c[0x0][0x178], !P1 ;  /* 0x00005e006f007a0c */ /* 0x000fc60004fc1270 */
[----:B------:R-:W-:Y:S02]  /*ee670*/  ISETP.LT.AND P1, PT, R186, c[0x0][0x178], !P1 ;  /* 0x00005e00ba007a0c */ /* 0x000fe40004f21270 */
[----:B------:R1:W-:Y:S01]  /*ee680*/  @P5 STG.E [R178.64], R243 ;  /* 0x000000f3b2005986 */ /* 0x0003e2000c101904 */
[----:B---3--:R3:W-:Y:S01]  /*ee690*/  @P4 STG.E [R176.64], R247 ;  /* 0x000000f7b0004986 */ /* 0x0087e2000c101904 */
[----:B------:R-:W-:Y:S02]  /*ee6a0*/  ISETP.LT.AND P4, PT, R150, c[0x0][0x178], !P2 ;  /* 0x00005e0096007a0c */ /* 0x000fe40005781270 */
[----:B-1----:R-:W-:Y:S01]  /*ee6b0*/  IADD3 R178, R3, c[0x0][0x198], RZ ;  /* 0x0000660003b27a10 */ /* 0x002fe20007ffe0ff */
[----:B------:R-:W2:Y:S01]  /*ee6c0*/  LDL.LU R243, [R1+0x50c] ;  /* 0x00050c0001f37983 */ /* 0x000ea20000300800 */
[----:B------:R-:W2:Y:S02]  /*ee6d0*/  LDL.LU R246, [R1+0x1db8] ;  /* 0x001db80001f67983 */ /* 0x000ea40000300800 */
[----:B------:R-:W2:Y:S02]  /*ee6e0*/  LDL.LU R184, [R1+0x13e8] ;  /* 0x0013e80001b87983 */ /* 0x000ea40000300800 */
[----:B------:R-:W2:Y:S02]  /*ee6f0*/  LDL.LU R250, [R1+0xc48] ;  /* 0x000c480001fa7983 */ /* 0x000ea40000300800 */
[----:B------:R-:W-:-:S04]  /*ee700*/  IMAD.WIDE R2, R178, 0x4, R174 ;  /* 0x00000004b2027825 */ /* 0x000fc800078e02ae */
[--C-:B---3--:R-:W-:Y:S01]  /*ee710*/  IMAD.WIDE R176, R178, 0x4, R172.reuse ;  /* 0x00000004b2b07825 */ /* 0x108fe200078e02ac */
[----:B------:R-:W-:Y:S02]  /*ee720*/  IADD3 R179, R252, 0x1b4, RZ ;  /* 0x000001b4fcb37810 */ /* 0x000fe40007ffe0ff */
[----:B------:R-:W-:Y:S02]  /*ee730*/  IADD3 R182, R178, c[0x0][0x198], RZ ;  /* 0x00006600b2b67a10 */ /* 0x000fe40007ffe0ff */
[----:B------:R-:W-:Y:S01]  /*ee740*/  ISETP.LT.AND P5, PT, R151, c[0x0][0x178], !P2 ;  /* 0x00005e0097007a0c */ /* 0x000fe200057a1270 */
[----:B------:R1:W-:Y:S01]  /*ee750*/  @P0 STG.E [R2.64], R245 ;  /* 0x000000f502000986 */ /* 0x0003e2000c101904 */
[----:B------:R3:W-:Y:S01]  /*ee760*/  @P3 STG.E [R176.64], R244 ;  /* 0x000000f4b0003986 */ /* 0x0007e2000c101904 */
[----:B------:R-:W-:Y:S02]  /*ee770*/  ISETP.LT.AND P3, PT, R111, c[0x0][0x178], !P2 ;  /* 0x00005e006f007a0c */ /* 0x000fe40005761270 */
[----:B------:R-:W-:Y:S01]  /*ee780*/  ISETP.GE.AND P0, PT, R179, c[0x0][0x17c], PT ;  /* 0x00005f00b3007a0c */ /* 0x000fe20003f06270 */
[----:B------:R-:W-:-:S04]  /*ee790*/  IMAD.WIDE R180, R182, 0x4, R172 ;  /* 0x00000004b6b47825 */ /* 0x000fc800078e02ac */
[----:B-1----:R-:W-:-:S04]  /*ee7a0*/  IMAD.WIDE R2, R178, 0x4, R6 ;  /* 0x00000004b2027825 */ /* 0x002fc800078e0206 */
[----:B---3--:R-:W-:-:S04]  /*ee7b0*/  IMAD.WIDE R176, R178, 0x4, R4 ;  /* 0x00000004b2b07825 */ /* 0x008fc800078e0204 */
[C---:B------:R-:W-:Y:S01]  /*ee7c0*/  IMAD.WIDE R178, R182.reuse, 0x4, R174 ;  /* 0x00000004b6b27825 */ /* 0x040fe200078e02ae */
[----:B------:R1:W-:Y:S03]  /*ee7d0*/  @P6 STG.E [R2.64], R251 ;  /* 0x000000fb02006986 */ /* 0x0003e6000c101904 */
[----:B------:R3:W-:Y:S02]  /*ee7e0*/  @P1 STG.E [R176.64], R249 ;  /* 0x000000f9b0001986 */ /* 0x0007e4000c101904 */
[----:B------:R3:W-:Y:S01]  /*ee7f0*/  @P4 STG.E [R178.64], R248 ;  /* 0x000000f8b2004986 */ /* 0x0007e2000c101904 */
[----:B----4-:R4:W-:Y:S01]  /*ee800*/  @P5 STG.E [R180.64], R185 ;  /* 0x000000b9b4005986 */ /* 0x0109e2000c101904 */
[----:B-1----:R-:W-:-:S03]  /*ee810*/  IMAD.WIDE R2, R182, 0x4, R6 ;  /* 0x00000004b6027825 */ /* 0x002fc600078e0206 */
[----:B---3--:R-:W3:Y:S01]  /*ee820*/  LDL.LU R249, [R1+0x808] ;  /* 0x0008080001f97983 */ /* 0x008ee20000300800 */
[----:B------:R-:W3:Y:S02]  /*ee830*/  LDL.LU R248, [R1+0x1dbc] ;  /* 0x001dbc0001f87983 */ /* 0x000ee40000300800 */
[----:B----4-:R-:W4:Y:S01]  /*ee840*/  LDL.LU R185, [R1+0x13ec] ;  /* 0x0013ec0001b97983 */ /* 0x010f220000300800 */
[----:B--2---:R1:W-:Y:S04]  /*ee850*/  @P3 STG.E [R2.64], R187 ;  /* 0x000000bb02003986 */ /* 0x0043e8000c101904 */
[----:B-1----:R-:W2:Y:S01]  /*ee860*/  LDL.LU R187, [R1+0xc4c] ;  /* 0x000c4c0001bb7983 */ /* 0x002ea20000300800 */
[----:B------:R-:W-:Y:S02]  /*ee870*/  ISETP.LT.AND P2, PT, R186, c[0x0][0x178], !P2 ;  /* 0x00005e00ba007a0c */ /* 0x000fe40005741270 */
[----:B------:R-:W-:-:S02]  /*ee880*/  ISETP.LT.AND P6, PT, R150, c[0x0][0x178], !P0 ;  /* 0x00005e0096007a0c */ /* 0x000fc400047c1270 */
[----:B------:R-:W-:Y:S02]  /*ee890*/  ISETP.LT.AND P4, PT, R151, c[0x0][0x178], !P0 ;  /* 0x00005e0097007a0c */ /* 0x000fe40004781270 */
[----:B------:R-:W-:Y:S02]  /*ee8a0*/  IADD3 R176, R252, 0x1b5, RZ ;  /* 0x000001b5fcb07810 */ /* 0x000fe40007ffe0ff */
[----:B------:R-:W-:Y:S02]  /*ee8b0*/  IADD3 R183, R182, c[0x0][0x198], RZ ;  /* 0x00006600b6b77a10 */ /* 0x000fe40007ffe0ff */
[----:B------:R-:W-:Y:S02]  /*ee8c0*/  ISETP.LT.AND P5, PT, R111, c[0x0][0x178], !P0 ;  /* 0x00005e006f007a0c */ /* 0x000fe400047a1270 */
[----:B------:R-:W-:Y:S01]  /*ee8d0*/  IADD3 R178, R252, 0x1b6, RZ ;  /* 0x000001b6fcb27810 */ /* 0x000fe20007ffe0ff */
[----:B------:R-:W-:Y:S01]  /*ee8e0*/  IMAD.WIDE R2, R182, 0x4, R4 ;  /* 0x00000004b6027825 */ /* 0x000fe200078e0204 */
[----:B------:R-:W-:-:S03]  /*ee8f0*/  ISETP.GE.AND P1, PT, R176, c[0x0][0x17c], PT ;  /* 0x00005f00b0007a0c */ /* 0x000fc60003f26270 */
[----:B------:R-:W-:Y:S01]  /*ee900*/  IMAD.WIDE R176, R183, 0x4, R174 ;  /* 0x00000004b7b07825 */ /* 0x000fe200078e02ae */
[----:B------:R-:W-:-:S03]  /*ee910*/  ISETP.GE.AND P3, PT, R178, c[0x0][0x17c], PT ;  /* 0x00005f00b2007a0c */ /* 0x000fc60003f66270 */
[----:B------:R-:W-:-:S04]  /*ee920*/  IMAD.WIDE R178, R183, 0x4, R172 ;  /* 0x00000004b7b27825 */ /* 0x000fc800078e02ac */
[----:B------:R-:W-:Y:S01]  /*ee930*/  IMAD.WIDE R180, R183, 0x4, R6 ;  /* 0x00000004b7b47825 */ /* 0x000fe200078e0206 */
[----:B------:R1:W-:Y:S03]  /*ee940*/  @P2 STG.E [R2.64], R243 ;  /* 0x000000f302002986 */ /* 0x0003e6000c101904 */
[----:B------:R-:W-:Y:S01]  /*ee950*/  @P6 STG.E [R176.64], R246 ;  /* 0x000000f6b0006986 */ /* 0x000fe2000c101904 */
[----:B------:R-:W-:Y:S01]  /*ee960*/  ISETP.LT.AND P0, PT, R186, c[0x0][0x178], !P0 ;  /* 0x00005e00ba007a0c */ /* 0x000fe20004701270 */
[----:B------:R-:W-:Y:S01]  /*ee970*/  @P4 STG.E [R178.64], R184 ;  /* 0x000000b8b2004986 */ /* 0x000fe2000c101904 */
[----:B------:R-:W-:Y:S01]  /*ee980*/  ISETP.LT.AND P4, PT, R150, c[0x0][0x178], !P1 ;  /* 0x00005e0096007a0c */ /* 0x000fe20004f81270 */
[----:B------:R1:W-:Y:S04]  /*ee990*/  @P5 STG.E [R180.64], R250 ;  /* 0x000000fab4005986 */ /* 0x0003e8000c101904 */
[----:B-1----:R-:W2:Y:S01]  /*ee9a0*/  LDL.LU R243, [R1+0x80c] ;  /* 0x00080c0001f37983 */ /* 0x002ea20000300800 */
[----:B------:R-:W2:Y:S01]  /*ee9b0*/  LDL.LU R245, [R1+0x1dd8] ;  /* 0x001dd80001f57983 */ /* 0x000ea20000300800 */
[----:B------:R-:W-:Y:S01]  /*ee9c0*/  ISETP.LT.AND P5, PT, R151, c[0x0][0x178], !P1 ;  /* 0x00005e0097007a0c */ /* 0x000fe20004fa1270 */
[----:B------:R-:W2:Y:S01]  /*ee9d0*/  LDL.LU R244, [R1+0x17b8] ;  /* 0x0017b80001f47983 */ /* 0x000ea20000300800 */
[----:B------:R-:W-:-:S02]  /*ee9e0*/  ISETP.LT.AND P2, PT, R111, c[0x0][0x178], !P1 ;  /* 0x00005e006f007a0c */ /* 0x000fc40004f41270 */
[C---:B------:R-:W-:Y:S01]  /*ee9f0*/  IADD3 R181, R183.reuse, c[0x0][0x198], RZ ;  /* 0x00006600b7b57a10 */ /* 0x040fe20007ffe0ff */
[----:B------:R-:W-:Y:S01]  /*eea00*/  IMAD.WIDE R2, R183, 0x4, R4 ;  /* 0x00000004b7027825 */ /* 0x000fe200078e0204 */
[----:B------:R-:W2:Y:S03]  /*eea10*/  LDL.LU R251, [R1+0x13d8] ;  /* 0x0013d80001fb7983 */ /* 0x000ea60000300800 */
[----:B------:R-:W2:Y:S02]  /*eea20*/  LDL.LU R250, [R1+0xc38] ;  /* 0x000c380001fa7983 */ /* 0x000ea40000300800 */
[----:B------:R-:W-:-:S04]  /*eea30*/  IMAD.WIDE R176, R181, 0x4, R174 ;  /* 0x00000004b5b07825 */ /* 0x000fc800078e02ae */
[C---:B------:R-:W-:Y:S01]  /*eea40*/  IMAD.WIDE R178, R181.reuse, 0x4, R172 ;  /* 0x00000004b5b27825 */ /* 0x040fe200078e02ac */
[----:B---3--:R1:W-:Y:S03]  /*eea50*/  @P0 STG.E [R2.64], R249 ;  /* 0x000000f902000986 */ /* 0x0083e6000c101904 */
[----:B------:R3:W-:Y:S01]  /*eea60*/  @P4 STG.E [R176.64], R248 ;  /* 0x000000f8b0004986 */ /* 0x0007e2000c101904 */
[----:B----4-:R4:W-:Y:S01]  /*eea70*/  @P5 STG.E [R178.64], R185 ;  /* 0x000000b9b2005986 */ /* 0x0109e2000c101904 */
[----:B-1----:R-:W-:-:S03]  /*eea80*/  IMAD.WIDE R2, R181, 0x4, R6 ;  /* 0x00000004b5027825 */ /* 0x002fc600078e0206 */
[----:B---3--:R-:W3:Y:S01]  /*eea90*/  LDL.LU R248, [R1+0x1ddc] ;  /* 0x001ddc0001f87983 */ /* 0x008ee20000300800 */
[----:B----4-:R-:W4:Y:S03]  /*eeaa0*/  LDL.LU R185, [R1+0x17bc] ;  /* 0x0017bc0001b97983 */ /* 0x010f260000300800 */
[----:B--2---:R1:W-:Y:S04]  /*eeab0*/  @P2 STG.E [R2.64], R187 ;  /* 0x000000bb02002986 */ /* 0x0043e8000c101904 */
[----:B-1----:R-:W2:Y:S01]  /*eeac0*/  LDL.LU R187, [R1+0x13dc] ;  /* 0x0013dc0001bb7983 */ /* 0x002ea20000300800 */
[----:B------:R-:W-:Y:S02]  /*eead0*/  IADD3 R180, R252, 0x1b7, RZ ;  /* 0x000001b7fcb47810 */ /* 0x000fe40007ffe0ff */
[----:B------:R-:W-:-:S02]  /*eeae0*/  ISETP.LT.AND P1, PT, R186, c[0x0][0x178], !P1 ;  /* 0x00005e00ba007a0c */ /* 0x000fc40004f21270 */
[----:B------:R-:W-:Y:S01]  /*eeaf0*/  ISETP.LT.AND P6, PT, R150, c[0x0][0x178], !P3 ;  /* 0x00005e0096007a0c */ /* 0x000fe20005fc1270 */
[----:B------:R-:W-:Y:S01]  /*eeb00*/  IMAD.WIDE R176, R181, 0x4, R4 ;  /* 0x00000004b5b07825 */ /* 0x000fe200078e0204 */
[----:B------:R-:W-:-:S03]  /*eeb10*/  ISETP.GE.AND P0, PT, R180, c[0x0][0x17c], PT ;  /* 0x00005f00b4007a0c */ /* 0x000fc60003f06270 */
[----:B------:R-:W-:Y:S01]  /*eeb20*/  IADD3 R180, R181, c[0x0][0x198], RZ ;  /* 0x00006600b5b47a10 */ /* 0x000fe20007ffe0ff */
[----:B------:R-:W-:Y:S02]  /*eeb30*/  ISETP.LT.AND P5, PT, R151, c[0x0][0x178], !P3 ;  /* 0x00005e0097007a0c */ /* 0x000fe40005fa1270 */
[----:B------:R-:W-:Y:S01]  /*eeb40*/  ISETP.LT.AND P4, PT, R111, c[0x0][0x178], !P3 ;  /* 0x00005e006f007a0c */ /* 0x000fe20005f81270 */
[----:B------:R-:W2:Y:S01]  /*eeb50*/  LDL.LU R249, [R1+0xc3c] ;  /* 0x000c3c0001f97983 */ /* 0x000ea20000300800 */
[----:B------:R-:W-:Y:S01]  /*eeb60*/  IMAD.WIDE R178, R180, 0x4, R174 ;  /* 0x00000004b4b27825 */ /* 0x000fe200078e02ae */
[----:B------:R-:W-:Y:S02]  /*eeb70*/  ISETP.LT.AND P3, PT, R186, c[0x0][0x178], !P3 ;  /* 0x00005e00ba007a0c */ /* 0x000fe40005f61270 */
[----:B------:R1:W-:Y:S02]  /*eeb80*/  @P1 STG.E [R176.64], R243 ;  /* 0x000000f3b0001986 */ /* 0x0003e4000c101904 */
[----:B------:R1:W-:Y:S01]  /*eeb90*/  @P6 STG.E [R178.64], R245 ;  /* 0x000000f5b2006986 */ /* 0x0003e2000c101904 */
[----:B------:R-:W-:Y:S01]  /*eeba0*/  ISETP.LT.AND P6, PT, R150, c[0x0][0x178], !P0 ;  /* 0x00005e0096007a0c */ /* 0x000fe200047c1270 */
[----:B------:R-:W-:Y:S01]  /*eebb0*/  IMAD.WIDE R2, R180, 0x4, R6 ;  /* 0x00000004b4027825 */ /* 0x000fe200078e0206 */
[----:B------:R-:W-:Y:S01]  /*eebc0*/  ISETP.LT.AND P2, PT, R151, c[0x0][0x178], !P0 ;  /* 0x00005e0097007a0c */ /* 0x000fe20004741270 */
[----:B-1----:R-:W2:Y:S01]  /*eebd0*/  LDL.LU R243, [R1+0x1e08] ;  /* 0x001e080001f37983 */ /* 0x002ea20000300800 */
[----:B------:R-:W-:Y:S01]  /*eebe0*/  IADD3 R178, R252, 0x1b8, RZ ;  /* 0x000001b8fcb27810 */ /* 0x000fe20007ffe0ff */
[----:B------:R-:W-:-:S04]  /*eebf0*/  IMAD.WIDE R176, R180, 0x4, R172 ;  /* 0x00000004b4b07825 */ /* 0x000fc800078e02ac */
[----:B------:R-:W2:Y:S01]  /*eec00*/  LDL.LU R183, [R1+0x1dc8] ;  /* 0x001dc80001b77983 */ /* 0x000ea20000300800 */
[----:B------:R-:W2:Y:S01]  /*eec10*/  LDL.LU R246, [R1+0x1788] ;  /* 0x0017880001f67983 */ /* 0x000ea20000300800 */
[----:B------:R-:W-:Y:S01]  /*eec20*/  ISETP.GE.AND P1, PT, R178, c[0x0][0x17c], PT ;  /* 0x00005f00b2007a0c */ /* 0x000fe20003f26270 */
[C---:B------:R-:W-:Y:S02]  /*eec30*/  IADD3 R178, R180.reuse, c[0x0][0x198], RZ ;  /* 0x00006600b4b27a10 */ /* 0x040fe40007ffe0ff */
[----:B------:R1:W-:Y:S01]  /*eec40*/  @P5 STG.E [R176.64], R244 ;  /* 0x000000f4b0005986 */ /* 0x0003e2000c101904 */
[----:B------:R-:W-:Y:S01]  /*eec50*/  ISETP.LT.AND P5, PT, R111, c[0x0][0x178], !P0 ;  /* 0x00005e006f007a0c */ /* 0x000fe200047a1270 */
[----:B------:R1:W-:Y:S02]  /*eec60*/  @P4 STG.E [R2.64], R251 ;  /* 0x000000fb02004986 */ /* 0x0003e4000c101904 */
[----:B------:R-:W-:-:S05]  /*eec70*/  IMAD.WIDE R180, R180, 0x4, R4 ;  /* 0x00000004b4b47825 */ /* 0x000fca00078e0204 */
[----:B------:R-:W-:Y:S04]  /*eec80*/  @P3 STG.E [R180.64], R250 ;  /* 0x000000fab4003986 */ /* 0x000fe8000c101904 */
[----:B-1----:R-:W2:Y:S01]  /*eec90*/  LDL.LU R244, [R1+0xe28] ;  /* 0x000e280001f47983 */ /* 0x002ea20000300800 */
[----:B------:R-:W-:-:S04]  /*eeca0*/  IMAD.WIDE R2, R178, 0x4, R174 ;  /* 0x00000004b2027825 */ /* 0x000fc800078e02ae */
[C---:B------:R-:W-:Y:S01]  /*eecb0*/  IMAD.WIDE R176, R178.reuse, 0x4, R172 ;  /* 0x00000004b2b07825 */ /* 0x040fe200078e02ac */
[----:B---3--:R1:W-:Y:S04]  /*eecc0*/  @P6 STG.E [R2.64], R248 ;  /* 0x000000f802006986 */ /* 0x0083e8000c101904 */
[----:B----4-:R-:W-:Y:S02]  /*eecd0*/  @P2 STG.E [R176.64], R185 ;  /* 0x000000b9b0002986 */ /* 0x010fe4000c101904 */
[----:B-1----:R-:W-:-:S05]  /*eece0*/  IMAD.WIDE R2, R178, 0x4, R6 ;  /* 0x00000004b2027825 */ /* 0x002fca00078e0206 */
[----:B--2---:R1:W-:Y:S04]  /*eecf0*/  @P5 STG.E [R2.64], R187 ;  /* 0x000000bb02005986 */ /* 0x0043e8000c101904 */
[----:B-1----:R-:W2:Y:S01]  /*eed00*/  LDL.LU R187, [R1+0x1e0c] ;  /* 0x001e0c0001bb7983 */ /* 0x002ea20000300800 */
[----:B------:R-:W3:Y:S02]  /*eed10*/  LDL.LU R251, [R1+0x1dcc] ;  /* 0x001dcc0001fb7983 */ /* 0x000ee40000300800 */
[----:B------:R-:W4:Y:S01]  /*eed20*/  LDL.LU R248, [R1+0x178c] ;  /* 0x00178c0001f87983 */ /* 0x000f220000300800 */
[----:B------:R-:W-:Y:S02]  /*eed30*/  ISETP.LT.AND P0, PT, R186, c[0x0][0x178], !P0 ;  /* 0x00005e00ba007a0c */ /* 0x000fe40004701270 */
[----:B------:R-:W-:-:S02]  /*eed40*/  ISETP.LT.AND P6, PT, R150, c[0x0][0x178], !P1 ;  /* 0x00005e0096007a0c */ /* 0x000fc40004fc1270 */
[----:B------:R-:W-:Y:S02]  /*eed50*/  ISETP.LT.AND P3, PT, R151, c[0x0][0x178], !P1 ;  /* 0x00005e0097007a0c */ /* 0x000fe40004f61270 */
[----:B------:R-:W-:Y:S02]  /*eed60*/  ISETP.LT.AND P2, PT, R111, c[0x0][0x178], !P1 ;  /* 0x00005e006f007a0c */ /* 0x000fe40004f41270 */
[----:B------:R-:W-:Y:S02]  /*eed70*/  IADD3 R182, R178, c[0x0][0x198], RZ ;  /* 0x00006600b2b67a10 */ /* 0x000fe40007ffe0ff */
[C---:B------:R-:W-:Y:S02]  /*eed80*/  IADD3 R176, R252.reuse, 0x1ba, RZ ;  /* 0x000001bafcb07810 */ /* 0x040fe40007ffe0ff */
[----:B------:R-:W-:Y:S01]  /*eed90*/  IADD3 R179, R252, 0x1b9, RZ ;  /* 0x000001b9fcb37810 */ /* 0x000fe20007ffe0ff */
[----:B------:R-:W-:-:S04]  /*eeda0*/  IMAD.WIDE R180, R178, 0x4, R4 ;  /* 0x00000004b2b47825 */ /* 0x000fc800078e0204 */
[----:B------:R-:W-:Y:S01]  /*eedb0*/  IMAD.WIDE R2, R182, 0x4, R174 ;  /* 0x00000004b6027825 */ /* 0x000fe200078e02ae */
[----:B------:R-:W-:Y:S02]  /*eedc0*/  ISETP.GE.AND P5, PT, R176, c[0x0][0x17c], PT ;  /* 0x00005f00b0007a0c */ /* 0x000fe40003fa6270 */
[----:B------:R-:W-:Y:S01]  /*eedd0*/  ISETP.GE.AND P4, PT, R179, c[0x0][0x17c], PT ;  /* 0x00005f00b3007a0c */ /* 0x000fe20003f86270 */
[----:B------:R-:W-:-:S04]  /*eede0*/  IMAD.WIDE R176, R182, 0x4, R172 ;  /* 0x00000004b6b07825 */ /* 0x000fc800078e02ac */
[----:B------:R-:W-:Y:S01]  /*eedf0*/  IMAD.WIDE R178, R182, 0x4, R6 ;  /* 0x00000004b6b27825 */ /* 0x000fe200078e0206 */
[----:B------:R1:W-:Y:S03]  /*eee00*/  @P0 STG.E [R180.64], R249 ;  /* 0x000000f9b4000986 */ /* 0x0003e6000c101904 */
[----:B------:R1:W-:Y:S01]  /*eee10*/  @P6 STG.E [R2.64], R243 ;  /* 0x000000f302006986 */ /* 0x0003e2000c101904 */
[----:B------:R-:W4:Y:S01]  /*eee20*/  LDL.LU R185, [R1+0xe2c] ;  /* 0x000e2c0001b97983 */ /* 0x000f220000300800 */
[----:B------:R-:W-:Y:S01]  /*eee30*/  @P3 STG.E [R176.64], R183 ;  /* 0x000000b7b0003986 */ /* 0x000fe2000c101904 */
[----:B------:R-:W-:Y:S01]  /*eee40*/  ISETP.LT.AND P1, PT, R186, c[0x0][0x178], !P1 ;  /* 0x00005e00ba007a0c */ /* 0x000fe20004f21270 */
[----:B------:R-:W4:Y:S01]  /*eee50*/  LDL.LU R247, [R1+0x1e98] ;  /* 0x001e980001f77983 */ /* 0x000f220000300800 */
[----:B------:R1:W-:Y:S01]  /*eee60*/  @P2 STG.E [R178.64], R246 ;  /* 0x000000f6b2002986 */ /* 0x0003e2000c101904 */
[----:B------:R-:W-:-:S03]  /*eee70*/  ISETP.LT.AND P2, PT, R150, c[0x0][0x178], !P4 ;  /* 0x00005e0096007a0c */ /* 0x000fc60006741270 */
[----:B------:R-:W4:Y:S01]  /*eee80*/  LDL.LU R184, [R1+0x1df8] ;  /* 0x001df80001b87983 */ /* 0x000f220000300800 */
[----:B------:R-:W4:Y:S02]  /*eee90*/  LDL.LU R245, [R1+0x1ad8] ;  /* 0x001ad80001f57983 */ /* 0x000f240000300800 */
[----:B------:R-:W4:Y:S02]  /*eeea0*/  LDL.LU R250, [R1+0xfd8] ;  /* 0x000fd80001fa7983 */ /* 0x000f240000300800 */
[C---:B-1----:R-:W-:Y:S01]  /*eeeb0*/  IMAD.WIDE R180, R182.reuse, 0x4, R4 ;  /* 0x00000004b6b47825 */ /* 0x042fe200078e0204 */
[----:B------:R-:W-:Y:S01]  /*eeec0*/  IADD3 R182, R182, c[0x0][0x198], RZ ;  /* 0x00006600b6b67a10 */ /* 0x000fe20007ffe0ff */
[----:B------:R-:W4:Y:S02]  /*eeed0*/  LDL.LU R249, [R1+0x1e9c] ;  /* 0x001e9c0001f97983 */ /* 0x000f240000300800 */
[----:B------:R-:W4:Y:S02]  /*eeee0*/  LDL.LU R243, [R1+0x448c] ;  /* 0x00448c0001f37983 */ /* 0x000f240000300800 */
[----:B------:R-:W-:Y:S01]  /*eeef0*/  IMAD.WIDE R178, R182, 0x4, R174 ;  /* 0x00000004b6b27825 */ /* 0x000fe200078e02ae */
[----:B------:R-:W-:Y:S01]  /*eef00*/  @P1 STG.E [R180.64], R244 ;  /* 0x000000f4b4001986 */ /* 0x000fe2000c101904 */
[----:B------:R-:W-:-:S02]  /*eef10*/  ISETP.LT.AND P3, PT, R151, c[0x0][0x178], !P4 ;  /* 0x00005e0097007a0c */ /* 0x000fc40006761270 */
[----:B------:R-:W-:Y:S02]  /*eef20*/  ISETP.LT.AND P1, PT, R111, c[0x0][0x178], !P4 ;  /* 0x00005e006f007a0c */ /* 0x000fe40006721270 */
[----:B------:R-:W-:Y:S01]  /*eef30*/  IADD3 R2, R252, 0x1bb, RZ ;  /* 0x000001bbfc027810 */ /* 0x000fe20007ffe0ff */
[----:B------:R-:W-:-:S03]  /*eef40*/  IMAD.WIDE R176, R182, 0x4, R6 ;  /* 0x00000004b6b07825 */ /* 0x000fc600078e0206 */
[----:B------:R-:W-:Y:S01]  /*eef50*/  ISETP.GE.AND P0, PT, R2, c[0x0][0x17c], PT ;  /* 0x00005f0002007a0c */ /* 0x000fe20003f06270 */
[----:B------:R-:W-:Y:S01]  /*eef60*/  IMAD.WIDE R2, R182, 0x4, R172 ;  /* 0x00000004b6027825 */ /* 0x000fe200078e02ac */
[----:B--2---:R1:W-:Y:S04]  /*eef70*/  @P2 STG.E [R178.64], R187 ;  /* 0x000000bbb2002986 */ /* 0x0043e8000c101904 */
[----:B-1----:R-:W2:Y:S01]  /*eef80*/  LDL.LU R187, [R1+0x1dfc] ;  /* 0x001dfc0001bb7983 */ /* 0x002ea20000300800 */
[----:B---3--:R-:W-:Y:S02]  /*eef90*/  @P3 STG.E [R2.64], R251 ;  /* 0x000000fb02003986 */ /* 0x008fe4000c101904 */
[----:B----4-:R1:W-:Y:S02]  /*eefa0*/  @P1 STG.E [R176.64], R248 ;  /* 0x000000f8b0001986 */ /* 0x0103e4000c101904 */
[----:B-1----:R-:W3:Y:S01]  /*eefb0*/  LDL.LU R248, [R1+0x1adc] ;  /* 0x001adc0001f87983 */ /* 0x002ee20000300800 */
[----:B------:R-:W-:-:S02]  /*eefc0*/  ISETP.LT.AND P4, PT, R186, c[0x0][0x178], !P4 ;  /* 0x00005e00ba007a0c */ /* 0x000fc40006781270 */
[----:B------:R-:W-:Y:S02]  /*eefd0*/  ISETP.LT.AND P6, PT, R150, c[0x0][0x178], !P5 ;  /* 0x00005e0096007a0c */ /* 0x000fe40006fc1270 */
[C---:B------:R-:W-:Y:S01]  /*eefe0*/  IADD3 R180, R182.reuse, c[0x0][0x198], RZ ;  /* 0x00006600b6b47a10 */ /* 0x040fe20007ffe0ff */
[----:B------:R-:W-:Y:S01]  /*eeff0*/  IMAD.WIDE R178, R182, 0x4, R4 ;  /* 0x00000004b6b27825 */ /* 0x000fe200078e0204 */
[----:B------:R-:W-:Y:S02]  /*ef000*/  ISETP.LT.AND P1, PT, R151, c[0x0][0x178], !P5 ;  /* 0x00005e0097007a0c */ /* 0x000fe40006f21270 */
[----:B------:R-:W-:Y:S01]  /*ef010*/  ISETP.LT.AND P3, PT, R111, c[0x0][0x178], !P5 ;  /* 0x00005e006f007a0c */ /* 0x000fe20006f61270 */
[----:B------:R-:W-:Y:S01]  /*ef020*/  IMAD.WIDE R2, R180, 0x4, R174 ;  /* 0x00000004b4027825 */ /* 0x000fe200078e02ae */
[----:B------:R-:W-:-:S03]  /*ef030*/  ISETP.LT.AND P5, PT, R186, c[0x0][0x178], !P5 ;  /* 0x00005e00ba007a0c */ /* 0x000fc60006fa1270 */
[----:B------:R-:W-:Y:S01]  /*ef040*/  IMAD.WIDE R176, R180, 0x4, R172 ;  /* 0x00000004b4b07825 */ /* 0x000fe200078e02ac */
[----:B------:R1:W-:Y:S03]  /*ef050*/  @P4 STG.E [R178.64], R185 ;  /* 0x000000b9b2004986 */ /* 0x0003e6000c101904 */
[----:B------:R4:W-:Y:S01]  /*ef060*/  @P6 STG.E [R2.64], R247 ;  /* 0x000000f702006986 */ /* 0x0009e2000c101904 */
[----:B------:R-:W-:Y:S02]  /*ef070*/  ISETP.LT.AND P6, PT, R150, c[0x0][0x178], !P0 ;  /* 0x00005e0096007a0c */ /* 0x000fe400047c1270 */
[----:B------:R-:W-:Y:S01]  /*ef080*/  ISETP.LT.AND P4, PT, R151, c[0x0][0x178], !P0 ;  /* 0x00005e0097007a0c */ /* 0x000fe20004781270 */
[----:B------:R4:W-:Y:S04]  /*ef090*/  @P1 STG.E [R176.64], R184 ;  /* 0x000000b8b0001986 */ /* 0x0009e8000c101904 */
[----:B-1----:R-:W3:Y:S01]  /*ef0a0*/  LDL.LU R185, [R1+0xfdc] ;  /* 0x000fdc0001b97983 */ /* 0x002ee20000300800 */
[C---:B------:R-:W-:Y:S01]  /*ef0b0*/  IADD3 R178, R180.reuse, c[0x0][0x198], RZ ;  /* 0x00006600b4b27a10 */ /* 0x040fe20007ffe0ff */
[----:B----4-:R-:W-:-:S04]  /*ef0c0*/  IMAD.WIDE R2, R180, 0x4, R6 ;  /* 0x00000004b4027825 */ /* 0x010fc800078e0206 */
[----:B------:R-:W-:-:S04]  /*ef0d0*/  IMAD.WIDE R180, R180, 0x4, R4 ;  /* 0x00000004b4b47825 */ /* 0x000fc800078e0204 */
[C---:B------:R-:W-:Y:S01]  /*ef0e0*/  IMAD.WIDE R176, R178.reuse, 0x4, R174 ;  /* 0x00000004b2b07825 */ /* 0x040fe200078e02ae */
[----:B------:R-:W4:Y:S04]  /*ef0f0*/  LDL.LU R246, [R1+0x1eb8] ;  /* 0x001eb80001f67983 */ /* 0x000f280000300800 */
[----:B------:R1:W-:Y:S01]  /*ef100*/  @P3 STG.E [R2.64], R245 ;  /* 0x000000f502003986 */ /* 0x0003e2000c101904 */
[----:B------:R-:W4:Y:S02]  /*ef110*/  LDL.LU R244, [R1+0x1e68] ;  /* 0x001e680001f47983 */ /* 0x000f240000300800 */
[----:B------:R1:W-:Y:S02]  /*ef120*/  @P5 STG.E [R180.64], R250 ;  /* 0x000000fab4005986 */ /* 0x0003e4000c101904 */
[----:B------:R-:W4:Y:S01]  /*ef130*/  LDL.LU R251, [R1+0x1de8] ;  /* 0x001de80001fb7983 */ /* 0x000f220000300800 */
[----:B------:R-:W-:Y:S01]  /*ef140*/  @P6 STG.E [R176.64], R249 ;  /* 0x000000f9b0006986 */ /* 0x000fe2000c101904 */
[----:B-1----:R-:W-:-:S03]  /*ef150*/  IMAD.WIDE R2, R178, 0x4, R172 ;  /* 0x00000004b2027825 */ /* 0x002fc600078e02ac */
[----:B------:R-:W4:Y:S01]  /*ef160*/  LDL.LU R250, [R1+0xfe8] ;  /* 0x000fe80001fa7983 */ /* 0x000f220000300800 */
[----:B------:R-:W-:-:S03]  /*ef170*/  ISETP.LT.AND P5, PT, R111, c[0x0][0x178], !P0 ;  /* 0x00005e006f007a0c */ /* 0x000fc600047a1270 */
[----:B--2---:R1:W-:Y:S04]  /*ef180*/  @P4 STG.E [R2.64], R187 ;  /* 0x000000bb02004986 */ /* 0x0043e8000c101904 */
[----:B-1----:R-:W2:Y:S01]  /*ef190*/  LDL.LU R187, [R1+0x1ebc] ;  /* 0x001ebc0001bb7983 */ /* 0x002ea20000300800 */
[----:B------:R-:W-:-:S04]  /*ef1a0*/  IMAD.WIDE R2, R178, 0x4, R6 ;  /* 0x00000004b2027825 */ /* 0x000fc800078e0206 */
[----:B------:R-:W2:Y:S01]  /*ef1b0*/  LDL.LU R249, [R1+0x1e6c] ;  /* 0x001e6c0001f97983 */ /* 0x000ea20000300800 */
[----:B---3--:R1:W-:Y:S04]  /*ef1c0*/  @P5 STG.E [R2.64], R248 ;  /* 0x000000f802005986 */ /* 0x0083e8000c101904 */
[----:B-1----:R-:W3:Y:S01]  /*ef1d0*/  LDL.LU R248, [R1+0x1dec] ;  /* 0x001dec0001f87983 */ /* 0x002ee20000300800 */
[----:B------:R-:W-:Y:S02]  /*ef1e0*/  ISETP.LT.AND P0, PT, R186, c[0x0][0x178], !P0 ;  /* 0x00005e00ba007a0c */ /* 0x000fe40004701270 */
[C---:B------:R-:W-:Y:S02]  /*ef1f0*/  IADD3 R179, R252.reuse, 0x1bc, RZ ;  /* 0x000001bcfcb37810 */ /* 0x040fe40007ffe0ff */
[----:B------:R-:W-:Y:S01]  /*ef200*/  IADD3 R181, R252, 0x1bd, RZ ;  /* 0x000001bdfcb57810 */ /* 0x000fe20007ffe0ff */
[----:B------:R-:W-:Y:S01]  /*ef210*/  IMAD.WIDE R176, R178, 0x4, R4 ;  /* 0x00000004b2b07825 */ /* 0x000fe200078e0204 */
[----:B------:R-:W-:-:S02]  /*ef220*/  ISETP.GE.AND P2, PT, R179, c[0x0][0x17c], PT ;  /* 0x00005f00b3007a0c */ /* 0x000fc40003f46270 */
[----:B------:R-:W-:Y:S02]  /*ef230*/  ISETP.GE.AND P4, PT, R181, c[0x0][0x17c], PT ;  /* 0x00005f00b5007a0c */ /* 0x000fe40003f86270 */
[----:B------:R-:W-:Y:S02]  /*ef240*/  ISETP.LT.AND P1, PT, R150, c[0x0][0x178], !P2 ;  /* 0x00005e0096007a0c */ /* 0x000fe40005721270 */
[----:B------:R-:W-:Y:S02]  /*ef250*/  ISETP.LT.AND P3, PT, R151, c[0x0][0x178], !P2 ;  /* 0x00005e0097007a0c */ /* 0x000fe40005761270 */
[----:B------:R-:W-:Y:S02]  /*ef260*/  IADD3 R180, R178, c[0x0][0x198], RZ ;  /* 0x00006600b2b47a10 */ /* 0x000fe40007ffe0ff */
[----:B------:R-:W-:Y:S01]  /*ef270*/  ISETP.LT.AND P6, PT, R111, c[0x0][0x178], !P2 ;  /* 0x00005e006f007a0c */ /* 0x000fe200057c1270 */
[----:B------:R1:W-:Y:S01]  /*ef280*/  @P0 STG.E [R176.64], R185 ;  /* 0x000000b9b0000986 */ /* 0x0003e2000c101904 */
[----:B------:R-:W-:-:S02]  /*ef290*/  ISETP.LT.AND P2, PT, R186, c[0x0][0x178], !P2 ;  /* 0x00005e00ba007a0c */ /* 0x000fc40005741270 */
[----:B------:R-:W-:Y:S02]  /*ef2a0*/  ISETP.LT.AND P0, PT, R150, c[0x0][0x178], !P4 ;  /* 0x00005e0096007a0c */ /* 0x000fe40006701270 */
[----:B------:R-:W-:Y:S01]  /*ef2b0*/  IADD3 R179, R252, 0x1be, RZ ;  /* 0x000001befcb37810 */ /* 0x000fe20007ffe0ff */
[C---:B------:R-:W-:Y:S01]  /*ef2c0*/  IMAD.WIDE R2, R180.reuse, 0x4, R174 ;  /* 0x00000004b4027825 */ /* 0x040fe200078e02ae */
[C---:B------:R-:W-:Y:S01]  /*ef2d0*/  IADD3 R182, R180.reuse, c[0x0][0x198], RZ ;  /* 0x00006600b4b67a10 */ /* 0x040fe20007ffe0ff */
[----:B-1----:R-:W3:Y:S02]  /*ef2e0*/  LDL.LU R185, [R1+0xfec] ;  /* 0x000fec0001b97983 */ /* 0x002ee40000300800 */
[----:B------:R-:W3:Y:S01]  /*ef2f0*/  LDL.LU R184, [R1+0x1ec8] ;  /* 0x001ec80001b87983 */ /* 0x000ee20000300800 */
[----:B------:R-:W-:Y:S01]  /*ef300*/  ISETP.GE.AND P5, PT, R179, c[0x0][0x17c], PT ;  /* 0x00005f00b3007a0c */ /* 0x000fe20003fa6270 */
[----:B------:R-:W-:-:S04]  /*ef310*/  IMAD.WIDE R176, R180, 0x4, R172 ;  /* 0x00000004b4b07825 */ /* 0x000fc800078e02ac */
[C---:B------:R-:W-:Y:S01]  /*ef320*/  IMAD.WIDE R178, R180.reuse, 0x4, R6 ;  /* 0x00000004b4b27825 */ /* 0x040fe200078e0206 */
[----:B----4-:R1:W-:Y:S03]  /*ef330*/  @P1 STG.E [R2.64], R246 ;  /* 0x000000f602001986 */ /* 0x0103e6000c101904 */
[----:B------:R-:W-:Y:S01]  /*ef340*/  IMAD.WIDE R180, R180, 0x4, R4 ;  /* 0x00000004b4b47825 */ /* 0x000fe200078e0204 */
[----:B------:R-:W4:Y:S03]  /*ef350*/  LDL.LU R245, [R1+0x1ea8] ;  /* 0x001ea80001f57983 */ /* 0x000f260000300800 */
[----:B------:R1:W-:Y:S02]  /*ef360*/  @P3 STG.E [R176.64], R244 ;  /* 0x000000f4b0003986 */ /* 0x0003e4000c101904 */
[----:B------:R1:W-:Y:S01]  /*ef370*/  @P6 STG.E [R178.64], R251 ;  /* 0x000000fbb2006986 */ /* 0x0003e2000c101904 */
[----:B------:R-:W-:Y:S01]  /*ef380*/  @P2 STG.E [R180.64], R250 ;  /* 0x000000fab4002986 */ /* 0x000fe2000c101904 */
[----:B-1----:R-:W-:-:S03]  /*ef390*/  IMAD.WIDE R2, R182, 0x4, R174 ;  /* 0x00000004b6027825 */ /* 0x002fc600078e02ae */
[----:B------:R-:W4:Y:S01]  /*ef3a0*/  LDL.LU R244, [R1+0x1e48] ;  /* 0x001e480001f47983 */ /* 0x000f220000300800 */
[----:B------:R-:W4:Y:S01]  /*ef3b0*/  LDL.LU R251, [R1+0x1af8] ;  /* 0x001af80001fb7983 */ /* 0x000f220000300800 */
[----:B------:R-:W-:Y:S02]  /*ef3c0*/  ISETP.LT.AND P1, PT, R151, c[0x0][0x178], !P4 ;  /* 0x00005e0097007a0c */ /* 0x000fe40006721270 */
[----:B------:R-:W-:Y:S02]  /*ef3d0*/  ISETP.LT.AND P6, PT, R111, c[0x0][0x178], !P4 ;  /* 0x00005e006f007a0c */ /* 0x000fe400067c1270 */
[----:B------:R-:W-:-:S04]  /*ef3e0*/  IADD3 R176, R252, 0x1bf, RZ ;  /* 0x000001bffcb07810 */ /* 0x000fc80007ffe0ff */
[----:B------:R-:W-:Y:S01]  /*ef3f0*/  ISETP.GE.AND P3, PT, R176, c[0x0][0x17c], PT ;  /* 0x00005f00b0007a0c */ /* 0x000fe20003f66270 */
[C---:B------:R-:W-:Y:S01]  /*ef400*/  IMAD.WIDE R176, R182.reuse, 0x4, R6 ;  /* 0x00000004b6b07825 */ /* 0x040fe200078e0206 */
[----:B--2---:R1:W-:Y:S04]  /*ef410*/  @P0 STG.E [R2.64], R187 ;  /* 0x000000bb02000986 */ /* 0x0043e8000c101904 */
[----:B-1----:R-:W2:Y:S01]  /*ef420*/  LDL.LU R187, [R1+0x1ecc] ;  /* 0x001ecc0001bb7983 */ /* 0x002ea20000300800 */
[----:B------:R-:W-:-:S04]  /*ef430*/  IMAD.WIDE R2, R182, 0x4, R172 ;  /* 0x00000004b6027825 */ /* 0x000fc800078e02ac */
[----:B------:R-:W2:Y:S01]  /*ef440*/  LDL.LU R250, [R1+0x1eac] ;  /* 0x001eac0001fa7983 */ /* 0x000ea20000300800 */
[----:B------:R1:W-:Y:S04]  /*ef450*/  @P1 STG.E [R2.64], R249 ;  /* 0x000000f902001986 */ /* 0x0003e8000c101904 */
[----:B---3--:R3:W-:Y:S04]  /*ef460*/  @P6 STG.E [R176.64], R248 ;  /* 0x000000f8b0006986 */ /* 0x0087e8000c101904 */
[----:B-1----:R-:W2:Y:S04]  /*ef470*/  LDL.LU R249, [R1+0x1e4c] ;  /* 0x001e4c0001f97983 */ /* 0x002ea80000300800 */
[----:B---3--:R-:W3:Y:S01]  /*ef480*/  LDL.LU R248, [R1+0x1afc] ;  /* 0x001afc0001f87983 */ /* 0x008ee20000300800 */
[----:B------:R-:W-:-:S02]  /*ef490*/  ISETP.LT.AND P4, PT, R186, c[0x0][0x178], !P4 ;  /* 0x00005e00ba007a0c */ /* 0x000fc40006781270 */
[----:B------:R-:W-:Y:S02]  /*ef4a0*/  IADD3 R178, R252, 0x1c0, RZ ;  /* 0x000001c0fcb27810 */ /* 0x000fe40007ffe0ff */
[----:B------:R-:W-:Y:S02]  /*ef4b0*/  ISETP.LT.AND P0, PT, R150, c[0x0][0x178], !P5 ;  /* 0x00005e0096007a0c */ /* 0x000fe40006f01270 */
[----:B------:R-:W-:Y:S02]  /*ef4c0*/  IADD3 R180, R182, c[0x0][0x198], RZ ;  /* 0x00006600b6b47a10 */ /* 0x000fe40007ffe0ff */
[----:B------:R-:W-:Y:S01]  /*ef4d0*/  ISETP.GE.AND P2, PT, R178, c[0x0][0x17c], PT ;  /* 0x00005f00b2007a0c */ /* 0x000fe20003f46270 */
[----:B------:R-:W-:Y:S01]  /*ef4e0*/  IMAD.WIDE R178, R182, 0x4, R4 ;  /* 0x00000004b6b27825 */ /* 0x000fe200078e0204 */
[----:B------:R-:W-:-:S03]  /*ef4f0*/  ISETP.LT.AND P1, PT, R151, c[0x0][0x178], !P5 ;  /* 0x00005e0097007a0c */ /* 0x000fc60006f21270 */
[----:B------:R-:W-:Y:S01]  /*ef500*/  IMAD.WIDE R2, R180, 0x4, R174 ;  /* 0x00000004b4027825 */ /* 0x000fe200078e02ae */
[----:B------:R-:W-:-:S03]  /*ef510*/  ISETP.LT.AND P6, PT, R111, c[0x0][0x178], !P5 ;  /* 0x00005e006f007a0c */ /* 0x000fc60006fc1270 */
[----:B------:R-:W-:Y:S01]  /*ef520*/  ISETP.LT.AND P5, PT, R186, c[0x0][0x178], !P5 ;  /* 0x00005e00ba007a0c */ /* 0x000fe20006fa1270 */
[----:B------:R1:W-:Y:S01]  /*ef530*/  @P4 STG.E [R178.64], R185 ;  /* 0x000000b9b2004986 */ /* 0x0003e2000c101904 */
[----:B------:R-:W-:Y:S01]  /*ef540*/  ISETP.LT.AND P4, PT, R150, c[0x0][0x178], !P3 ;  /* 0x00005e0096007a0c */ /* 0x000fe20005f81270 */
[----:B------:R1:W-:Y:S02]  /*ef550*/  @P0 STG.E [R2.64], R184 ;  /* 0x000000b802000986 */ /* 0x0003e4000c101904 */
[----:B------:R-:W-:Y:S01]  /*ef560*/  IMAD.WIDE R176, R180, 0x4, R172 ;  /* 0x00000004b4b07825 */ /* 0x000fe200078e02ac */
[----:B-1----:R-:W-:Y:S01]  /*ef570*/  IADD3 R178, R252, 0x1c1, RZ ;  /* 0x000001c1fcb27810 */ /* 0x002fe20007ffe0ff */
[----:B------:R-:W3:Y:S03]  /*ef580*/  LDL.LU R185, [R1+0x4f0] ;  /* 0x0004f00001b97983 */ /* 0x000ee60000300800 */
[----:B------:R-:W-:Y:S01]  /*ef590*/  ISETP.GE.AND P0, PT, R178, c[0x0][0x17c], PT ;  /* 0x00005f00b2007a0c */ /* 0x000fe20003f06270 */
[----:B------:R-:W-:-:S02]  /*ef5a0*/  IADD3 R178, R180, c[0x0][0x198], RZ ;  /* 0x00006600b4b27a10 */ /* 0x000fc40007ffe0ff */
[----:B------:R-:W-:-:S04]  /*ef5b0*/  IMAD.WIDE R2, R180, 0x4, R6 ;  /* 0x00000004b4027825 */ /* 0x000fc800078e0206 */
[----:B------:R-:W-:Y:S01]  /*ef5c0*/  IMAD.WIDE R180, R180, 0x4, R4 ;  /* 0x00000004b4b47825 */ /* 0x000fe200078e0204 */
[----:B----4-:R1:W-:Y:S03]  /*ef5d0*/  @P1 STG.E [R176.64], R245 ;  /* 0x000000f5b0001986 */ /* 0x0103e6000c101904 */
[----:B------:R-:W-:Y:S01]  /*ef5e0*/  @P6 STG.E [R2.64], R244 ;  /* 0x000000f402006986 */ /* 0x000fe2000c101904 */
[----:B------:R4:W-:Y:S01]  /*ef5f0*/  @P5 STG.E [R180.64], R251 ;  /* 0x000000fbb4005986 */ /* 0x0009e2000c101904 */
[----:B-1----:R-:W-:Y:S01]  /*ef600*/  IMAD.WIDE R176, R178, 0x4, R174 ;  /* 0x00000004b2b07825 */ /* 0x002fe200078e02ae */
[----:B------:R-:W-:Y:S02]  /*ef610*/  ISETP.LT.AND P1, PT, R151, c[0x0][0x178], !P3 ;  /* 0x00005e0097007a0c */ /* 0x000fe40005f21270 */
[----:B------:R-:W-:Y:S01]  /*ef620*/  ISETP.LT.AND P5, PT, R111, c[0x0][0x178], !P3 ;  /* 0x00005e006f007a0c */ /* 0x000fe20005fa1270 */
[----:B------:R-:W-:Y:S01]  /*ef630*/  ISETP.LT.AND P3, PT, R186, c[0x0][0x178], !P3 ;  /* 0x00005e00ba007a0c */ /* 0x000fe20005f61270 */
[C---:B----4-:R-:W-:Y:S01]  /*ef640*/  IADD3 R180, R178.reuse, c[0x0][0x198], RZ ;  /* 0x00006600b2b47a10 */ /* 0x050fe20007ffe0ff */
[C---:B------:R-:W-:Y:S01]  /*ef650*/  IMAD.WIDE R2, R178.reuse, 0x4, R6 ;  /* 0x00000004b2027825 */ /* 0x040fe200078e0206 */
[----:B--2---:R1:W-:Y:S04]  /*ef660*/  @P4 STG.E [R176.64], R187 ;  /* 0x000000bbb0004986 */ /* 0x0043e8000c101904 */
[----:B-1----:R-:W2:Y:S01]  /*ef670*/  LDL.LU R187, [R1+0x4f4] ;  /* 0x0004f40001bb7983 */ /* 0x002ea20000300800 */
[----:B------:R-:W-:-:S04]  /*ef680*/  IMAD.WIDE R176, R178, 0x4, R172 ;  /* 0x00000004b2b07825 */ /* 0x000fc800078e02ac */
[----:B------:R-:W-:Y:S01]  /*ef690*/  IMAD.WIDE R178, R178, 0x4, R4 ;  /* 0x00000004b2b27825 */ /* 0x000fe200078e0204 */
[----:B------:R-:W-:Y:S04]  /*ef6a0*/  @P1 STG.E [R176.64], R250 ;  /* 0x000000fab0001986 */ /* 0x000fe8000c101904 */
[----:B------:R-:W-:Y:S04]  /*ef6b0*/  @P5 STG.E [R2.64], R249 ;  /* 0x000000f902005986 */ /* 0x000fe8000c101904 */
[----:B---3--:R1:W-:Y:S04]  /*ef6c0*/  @P3 STG.E [R178.64], R248 ;  /* 0x000000f8b2003986 */ /* 0x0083e8000c101904 */
[----:B-1----:R-:W3:Y:S01]  /*ef6d0*/  LDL.LU R248, [R1+0x4fc] ;  /* 0x0004fc0001f87983 */ /* 0x002ee20000300800 */
[----:B------:R-:W4:Y:S01]  /*ef6e0*/  LDL.LU R249, [R1+0x4f8] ;  /* 0x0004f80001f97983 */ /* 0x000f220000300800 */
[----:B------:R-:W-:-:S02]  /*ef6f0*/  ISETP.LT.AND P6, PT, R150, c[0x0][0x178], !P2 ;  /* 0x00005e0096007a0c */ /* 0x000fc400057c1270 */
[----:B------:R-:W-:Y:S01]  /*ef700*/  ISETP.LT.AND P4, PT, R151, c[0x0][0x178], !P2 ;  /* 0x00005e0097007a0c */ /* 0x000fe20005781270 */
[----:B------:R-:W-:Y:S01]  /*ef710*/  IMAD.WIDE R176, R180, 0x4, R174 ;  /* 0x00000004b4b07825 */ /* 0x000fe200078e02ae */
[----:B------:R-:W-:-:S03]  /*ef720*/  ISETP.LT.AND P3, PT, R111, c[0x0][0x178], !P2 ;  /* 0x00005e006f007a0c */ /* 0x000fc60005761270 */
[----:B------:R-:W-:Y:S01]  /*ef730*/  IMAD.WIDE R2, R180, 0x4, R172 ;  /* 0x00000004b4027825 */ /* 0x000fe200078e02ac */
[----:B------:R-:W-:Y:S02]  /*ef740*/  ISETP.LT.AND P2, PT, R186, c[0x0][0x178], !P2 ;  /* 0x00005e00ba007a0c */ /* 0x000fe40005741270 */
[----:B------:R-:W-:Y:S02]  /*ef750*/  ISETP.LT.AND P5, PT, R151, c[0x0][0x178], !P0 ;  /* 0x00005e0097007a0c */ /* 0x000fe400047a1270 */
[----:B------:R-:W-:Y:S02]  /*ef760*/  IADD3 R183, R180, c[0x0][0x198], RZ ;  /* 0x00006600b4b77a10 */ /* 0x000fe40007ffe0ff */
[----:B------:R-:W-:Y:S01]  /*ef770*/  IADD3 R181, R252, 0x1c2, RZ ;  /* 0x000001c2fcb57810 */ /* 0x000fe20007ffe0ff */
[----:B------:R1:W-:Y:S01]  /*ef780*/  @P6 STG.E [R176.64], R185 ;  /* 0x000000b9b0006986 */ /* 0x0003e2000c101904 */
[----:B------:R-:W-:Y:S01]  /*ef790*/  ISETP.LT.AND P6, PT, R150, c[0x0][0x178], !P0 ;  /* 0x00005e0096007a0c */ /* 0x000fe200047c1270 */
[----:B------:R1:W-:Y:S01]  /*ef7a0*/  @P4 STG.E [R2.64], R40 ;  /* 0x0000002802004986 */ /* 0x0003e2000c101904 */
[----:B------:R-:W-:-:S02]  /*ef7b0*/  ISETP.LT.AND P4, PT, R111, c[0x0][0x178], !P0 ;  /* 0x00005e006f007a0c */ /* 0x000fc40004781270 */
[----:B------:R-:W-:Y:S01]  /*ef7c0*/  ISETP.GE.AND P1, PT, R181, c[0x0][0x17c], PT ;  /* 0x00005f00b5007a0c */ /* 0x000fe20003f26270 */
[----:B------:R-:W-:Y:S01]  /*ef7d0*/  IMAD.WIDE R178, R183, 0x4, R174 ;  /* 0x00000004b7b27825 */ /* 0x000fe200078e02ae */
[----:B------:R-:W-:-:S03]  /*ef7e0*/  ISETP.LT.AND P0, PT, R186, c[0x0][0x178], !P0 ;  /* 0x00005e00ba007a0c */ /* 0x000fc60004701270 */
[----:B-1----:R-:W-:-:S04]  /*ef7f0*/  IMAD.WIDE R176, R180, 0x4, R4 ;  /* 0x00000004b4b07825 */ /* 0x002fc800078e0204 */
[----:B------:R-:W-:-:S04]  /*ef800*/  IMAD.WIDE R2, R180, 0x4, R6 ;  /* 0x00000004b4027825 */ /* 0x000fc800078e0206 */
[----:B------:R-:W-:-:S04]  /*ef810*/  IMAD.WIDE R180, R183, 0x4, R172 ;  /* 0x00000004b7b47825 */ /* 0x000fc800078e02ac */
[----:B------:R-:W-:Y:S01]  /*ef820*/  IMAD.WIDE R184, R183, 0x4, R6 ;  /* 0x00000004b7b87825 */ /* 0x000fe200078e0206 */
[----:B------:R1:W-:Y:S03]  /*ef830*/  @P3 STG.E [R2.64], R72 ;  /* 0x0000004802003986 */ /* 0x0003e6000c101904 */
[----:B------:R1:W-:Y:S01]  /*ef840*/  @P2 STG.E [R176.64], R104 ;  /* 0x00000068b0002986 */ /* 0x0003e2000c101904 */
[----:B------:R-:W-:Y:S02]  /*ef850*/  ISETP.LT.AND P2, PT, R111, c[0x0][0x178], !P1 ;  /* 0x00005e006f007a0c */ /* 0x000fe40004f41270 */
[----:B------:R-:W-:-:S04]  /*ef860*/  IADD3 R182, R252, 0x1c3, RZ ;  /* 0x000001c3fcb67810 */ /* 0x000fc80007ffe0ff */
[----:B------:R-:W-:Y:S01]  /*ef870*/  ISETP.GE.AND P3, PT, R182, c[0x0][0x17c], PT ;  /* 0x00005f00b6007a0c */ /* 0x000fe20003f66270 */
[C---:B------:R-:W-:Y:S02]  /*ef880*/  IADD3 R182, R252.reuse, 0x1c4, RZ ;  /* 0x000001c4fcb67810 */ /* 0x040fe40007ffe0ff */
[----:B-1----:R-:W-:Y:S01]  /*ef890*/  IMAD.WIDE R2, R183, 0x4, R4 ;  /* 0x00000004b7027825 */ /* 0x002fe200078e0204 */
[----:B------:R-:W-:Y:S01]  /*ef8a0*/  IADD3 R104, R252, 0x1c5, RZ ;  /* 0x000001c5fc687810 */ /* 0x000fe20007ffe0ff */
[----:B--2---:R1:W-:Y:S02]  /*ef8b0*/  @P6 STG.E [R178.64], R187 ;  /* 0x000000bbb2006986 */ /* 0x0043e4000c101904 */
[----:B------:R2:W-:Y:S01]  /*ef8c0*/  @P5 STG.E [R180.64], R41 ;  /* 0x00000029b4005986 */ /* 0x0005e2000c101904 */
[----:B------:R-:W-:Y:S02]  /*ef8d0*/  ISETP.LT.AND P6, PT, R150, c[0x0][0x178], !P1 ;  /* 0x00005e0096007a0c */ /* 0x000fe40004fc1270 */
[----:B------:R-:W-:Y:S01]  /*ef8e0*/  ISETP.LT.AND P5, PT, R151, c[0x0][0x178], !P1 ;  /* 0x00005e0097007a0c */ /* 0x000fe20004fa1270 */
[----:B------:R2:W-:Y:S01]  /*ef8f0*/  @P4 STG.E [R184.64], R73 ;  /* 0x00000049b8004986 */ /* 0x0005e2000c101904 */
[----:B------:R-:W-:-:S02]  /*ef900*/  ISETP.LT.AND P4, PT, R186, c[0x0][0x178], !P1 ;  /* 0x00005e00ba007a0c */ /* 0x000fc40004f81270 */
[----:B-1----:R-:W-:Y:S01]  /*ef910*/  IADD3 R187, R183, c[0x0][0x198], RZ ;  /* 0x00006600b7bb7a10 */ /* 0x002fe20007ffe0ff */
[----:B------:R1:W-:Y:S04]  /*ef920*/  @P0 STG.E [R2.64], R105 ;  /* 0x0000006902000986 */ /* 0x0003e8000c101904 */
[----:B--2---:R-:W-:-:S04]  /*ef930*/  IMAD.WIDE R40, R187, 0x4, R174 ;  /* 0x00000004bb287825 */ /* 0x004fc800078e02ae */
[----:B------:R-:W-:-:S04]  /*ef940*/  IMAD.WIDE R72, R187, 0x4, R172 ;  /* 0x00000004bb487825 */ /* 0x000fc800078e02ac */
[----:B------:R-:W-:-:S04]  /*ef950*/  IMAD.WIDE R176, R187, 0x4, R6 ;  /* 0x00000004bbb07825 */ /* 0x000fc800078e0206 */
[----:B------:R-:W-:Y:S01]  /*ef960*/  IMAD.WIDE R178, R187, 0x4, R4 ;  /* 0x00000004bbb27825 */ /* 0x000fe200078e0204 */
[----:B------:R-:W-:Y:S03]  /*ef970*/  @P6 STG.E [R40.64], R236 ;  /* 0x000000ec28006986 */ /* 0x000fe6000c101904 */
[----:B------:R2:W-:Y:S01]  /*ef980*/  @P5 STG.E [R72.64], R36 ;  /* 0x0000002448005986 */ /* 0x0005e2000c101904 */
[----:B------:R-:W-:Y:S02]  /*ef990*/  ISETP.GE.AND P1, PT, R182, c[0x0][0x17c], PT ;  /* 0x00005f00b6007a0c */ /* 0x000fe40003f26270 */
[----:B------:R-:W-:Y:S02]  /*ef9a0*/  ISETP.LT.AND P5, PT, R150, c[0x0][0x178], !P3 ;  /* 0x00005e0096007a0c */ /* 0x000fe40005fa1270 */
[----:B------:R-:W-:Y:S01]  /*ef9b0*/  ISETP.LT.AND P0, PT, R151, c[0x0][0x178], !P3 ;  /* 0x00005e0097007a0c */ /* 0x000fe20005f01270 */
[----:B------:R3:W-:Y:S01]  /*ef9c0*/  @P2 STG.E [R176.64], R68 ;  /* 0x00000044b0002986 */ /* 0x0007e2000c101904 */
[----:B------:R-:W-:-:S02]  /*ef9d0*/  ISETP.LT.AND P6, PT, R111, c[0x0][0x178], !P3 ;  /* 0x00005e006f007a0c */ /* 0x000fc40005fc1270 */
[----:B------:R-:W-:Y:S01]  /*ef9e0*/  IADD3 R187, R187, c[0x0][0x198], RZ ;  /* 0x00006600bbbb7a10 */ /* 0x000fe20007ffe0ff */
[----:B------:R-:W-:Y:S01]  /*ef9f0*/  ISETP.LT.AND P3, PT, R186, c[0x0][0x178], !P3 ;  /* 0x00005e00ba007a0c */ /* 0x000fe20005f61270 */
[----:B------:R-:W-:Y:S01]  /*efa00*/  @P4 STG.E [R178.64], R100 ;  /* 0x00000064b2004986 */ /* 0x000fe2000c101904 */
[----:B------:R-:W-:Y:S02]  /*efa10*/  ISETP.LT.AND P4, PT, R150, c[0x0][0x178], !P1 ;  /* 0x00005e0096007a0c */ /* 0x000fe40004f81270 */
[----:B------:R-:W-:Y:S02]  /*efa20*/  ISETP.GE.AND P2, PT, R104, c[0x0][0x17c], PT ;  /* 0x00005f0068007a0c */ /* 0x000fe40003f46270 */
[C---:B------:R-:W-:Y:S01]  /*efa30*/  IADD3 R181, R187.reuse, c[0x0][0x198], RZ ;  /* 0x00006600bbb57a10 */ /* 0x040fe20007ffe0ff */
[----:B-1----:R-:W-:-:S04]  /*efa40*/  IMAD.WIDE R104, R187, 0x4, R174 ;  /* 0x00000004bb687825 */ /* 0x002fc800078e02ae */
[----:B--2---:R-:W-:-:S04]  /*efa50*/  IMAD.WIDE R72, R187, 0x4, R172 ;  /* 0x00000004bb487825 */ /* 0x004fc800078e02ac */
[----:B------:R-:W-:-:S04]  /*efa60*/  IMAD.WIDE R40, R187, 0x4, R6 ;  /* 0x00000004bb287825 */ /* 0x000fc800078e0206 */
[----:B------:R-:W-:-:S04]  /*efa70*/  IMAD.WIDE R2, R187, 0x4, R4 ;  /* 0x00000004bb027825 */ /* 0x000fc800078e0204 */
[----:B---3--:R-:W-:Y:S01]  /*efa80*/  IMAD.WIDE R176, R181, 0x4, R174 ;  /* 0x00000004b5b07825 */ /* 0x008fe200078e02ae */
[----:B------:R1:W-:Y:S03]  /*efa90*/  @P5 STG.E [R104.64], R237 ;  /* 0x000000ed68005986 */ /* 0x0003e6000c101904 */
[----:B------:R2:W-:Y:S02]  /*efaa0*/  @P0 STG.E [R72.64], R37 ;  /* 0x0000002548000986 */ /* 0x0005e4000c101904 */
[----:B------:R-:W-:Y:S02]  /*efab0*/  @P6 STG.E [R40.64], R69 ;  /* 0x0000004528006986 */ /* 0x000fe4000c101904 */
[----:B------:R3:W-:Y:S01]  /*efac0*/  @P3 STG.E [R2.64], R101 ;  /* 0x0000006502003986 */ /* 0x0007e2000c101904 */
[----:B------:R-:W-:Y:S01]  /*efad0*/  ISETP.LT.AND P3, PT, R151, c[0x0][0x178], !P1 ;  /* 0x00005e0097007a0c */ /* 0x000fe20004f61270 */
[----:B------:R4:W-:Y:S01]  /*efae0*/  @P4 STG.E [R176.64], R228 ;  /* 0x000000e4b0004986 */ /* 0x0009e2000c101904 */
[----:B------:R-:W-:-:S02]  /*efaf0*/  ISETP.LT.AND P4, PT, R111, c[0x0][0x178], !P1 ;  /* 0x00005e006f007a0c */ /* 0x000fc40004f81270 */
[----:B------:R-:W-:Y:S02]  /*efb00*/  ISETP.LT.AND P0, PT, R186, c[0x0][0x178], !P1 ;  /* 0x00005e00ba007a0c */ /* 0x000fe40004f01270 */
[----:B------:R-:W-:Y:S02]  /*efb10*/  ISETP.LT.AND P6, PT, R150, c[0x0][0x178], !P2 ;  /* 0x00005e0096007a0c */ /* 0x000fe400057c1270 */
[----:B------:R-:W-:Y:S02]  /*efb20*/  ISETP.LT.AND P5, PT, R151, c[0x0][0x178], !P2 ;  /* 0x00005e0097007a0c */ /* 0x000fe400057a1270 */
[----:B------:R-:W-:Y:S02]  /*efb30*/  IADD3 R68, R252, 0x1c6, RZ ;  /* 0x000001c6fc447810 */ /* 0x000fe40007ffe0ff */
[C---:B-1----:R-:W-:Y:S01]  /*efb40*/  IADD3 R105, R181.reuse, c[0x0][0x198], RZ ;  /* 0x00006600b5697a10 */ /* 0x042fe20007ffe0ff */
[----:B--2---:R-:W-:-:S04]  /*efb50*/  IMAD.WIDE R36, R181, 0x4, R172 ;  /* 0x00000004b5247825 */ /* 0x004fc800078e02ac */
[----:B---3--:R-:W-:Y:S01]  /*efb60*/  IMAD.WIDE R2, R181, 0x4, R6 ;  /* 0x00000004b5027825 */ /* 0x008fe200078e0206 */
[----:B------:R-:W-:-:S03]  /*efb70*/  ISETP.GE.AND P1, PT, R68, c[0x0][0x17c], PT ;  /* 0x00005f0044007a0c */ /* 0x000fc60003f26270 */
[----:B------:R-:W-:-:S04]  /*efb80*/  IMAD.WIDE R40, R181, 0x4, R4 ;  /* 0x00000004b5287825 */ /* 0x000fc800078e0204 */
[----:B------:R-:W-:-:S04]  /*efb90*/  IMAD.WIDE R68, R105, 0x4, R174 ;  /* 0x0000000469447825 */ /* 0x000fc800078e02ae */
[----:B------:R-:W-:Y:S01]  /*efba0*/  IMAD.WIDE R72, R105, 0x4, R172 ;  /* 0x0000000469487825 */ /* 0x000fe200078e02ac */
[----:B------:R1:W-:Y:S03]  /*efbb0*/  @P3 STG.E [R36.64], R32 ;  /* 0x0000002024003986 */ /* 0x0003e6000c101904 */
[----:B------:R2:W-:Y:S02]  /*efbc0*/  @P4 STG.E [R2.64], R64 ;  /* 0x0000004002004986 */ /* 0x0005e4000c101904 */
[----:B------:R3:W-:Y:S02]  /*efbd0*/  @P0 STG.E [R40.64], R96 ;  /* 0x0000006028000986 */ /* 0x0007e4000c101904 */
[----:B------:R-:W-:Y:S01]  /*efbe0*/  @P6 STG.E [R68.64], R229 ;  /* 0x000000e544006986 */ /* 0x000fe2000c101904 */
[----:B------:R-:W-:Y:S01]  /*efbf0*/  ISETP.LT.AND P3, PT, R111, c[0x0][0x178], !P2 ;  /* 0x00005e006f007a0c */ /* 0x000fe20005761270 */
[----:B------:R3:W-:Y:S01]  /*efc00*/  @P5 STG.E [R72.64], R33 ;  /* 0x0000002148005986 */ /* 0x0007e2000c101904 */
[----:B------:R-:W-:-:S02]  /*efc10*/  ISETP.LT.AND P2, PT, R186, c[0x0][0x178], !P2 ;  /* 0x00005e00ba007a0c */ /* 0x000fc40005741270 */
[----:B------:R-:W-:Y:S02]  /*efc20*/  ISETP.LT.AND P5, PT, R150, c[0x0][0x178], !P1 ;  /* 0x00005e0096007a0c */ /* 0x000fe40004fa1270 */
[----:B----4-:R-:W-:Y:S02]  /*efc30*/  IADD3 R177, R105, c[0x0][0x198], RZ ;  /* 0x0000660069b17a10 */ /* 0x010fe40007ffe0ff */
[----:B------:R-:W-:Y:S02]  /*efc40*/  IADD3 R101, R252, 0x1c7, RZ ;  /* 0x000001c7fc657810 */ /* 0x000fe40007ffe0ff */
[----:B------:R-:W-:Y:S02]  /*efc50*/  ISETP.LT.AND P0, PT, R151, c[0x0][0x178], !P1 ;  /* 0x00005e0097007a0c */ /* 0x000fe40004f01270 */
[----:B------:R-:W-:Y:S01]  /*efc60*/  ISETP.LT.AND P4, PT, R111, c[0x0][0x178], !P1 ;  /* 0x00005e006f007a0c */ /* 0x000fe20004f81270 */
[----:B-1----:R-:W-:-:S04]  /*efc70*/  IMAD.WIDE R36, R105, 0x4, R4 ;  /* 0x0000000469247825 */ /* 0x002fc800078e0204 */
[----:B--2---:R-:W-:-:S04]  /*efc80*/  IMAD.WIDE R2, R105, 0x4, R6 ;  /* 0x0000000469027825 */ /* 0x004fc800078e0206 */
[----:B---3--:R-:W-:Y:S01]  /*efc90*/  IMAD.WIDE R40, R177, 0x4, R174 ;  /* 0x00000004b1287825 */ /* 0x008fe200078e02ae */
[----:B------:R-:W-:Y:S02]  /*efca0*/  ISETP.GE.AND P6, PT, R101, c[0x0][0x17c], PT ;  /* 0x00005f0065007a0c */ /* 0x000fe40003fc6270 */
[----:B------:R-:W-:Y:S01]  /*efcb0*/  ISETP.LT.AND P1, PT, R186, c[0x0][0x178], !P1 ;  /* 0x00005e00ba007a0c */ /* 0x000fe20004f21270 */
[----:B------:R1:W-:Y:S01]  /*efcc0*/  @P3 STG.E [R2.64], R65 ;  /* 0x0000004102003986 */ /* 0x0003e2000c101904 */
[----:B------:R2:W-:Y:S02]  /*efcd0*/  @P2 STG.E [R36.64], R97 ;  /* 0x0000006124002986 */ /* 0x0005e4000c101904 */
[----:B------:R3:W-:Y:S01]  /*efce0*/  @P5 STG.E [R40.64], R220 ;  /* 0x000000dc28005986 */ /* 0x0007e2000c101904 */
[----:B------:R-:W-:Y:S01]  /*efcf0*/  ISETP.LT.AND P2, PT, R150, c[0x0][0x178], !P6 ;  /* 0x00005e0096007a0c */ /* 0x000fe20007741270 */
[----:B------:R-:W-:Y:S01]  /*efd00*/  IMAD.WIDE R32, R177, 0x4, R172 ;  /* 0x00000004b1207825 */ /* 0x000fe200078e02ac */
[----:B------:R-:W-:-:S03]  /*efd10*/  ISETP.LT.AND P5, PT, R151, c[0x0][0x178], !P6 ;  /* 0x00005e0097007a0c */ /* 0x000fc600077a1270 */
[C---:B------:R-:W-:Y:S01]  /*efd20*/  IMAD.WIDE R68, R177.reuse, 0x4, R6 ;  /* 0x00000004b1447825 */ /* 0x040fe200078e0206 */
[----:B------:R-:W-:Y:S02]  /*efd30*/  IADD3 R73, R177, c[0x0][0x198], RZ ;  /* 0x00006600b1497a10 */ /* 0x000fe40007ffe0ff */
[----:B------:R-:W-:Y:S01]  /*efd40*/  IADD3 R100, R252, 0x1c8, RZ ;  /* 0x000001c8fc647810 */ /* 0x000fe20007ffe0ff */
[----:B------:R4:W-:Y:S01]  /*efd50*/  @P0 STG.E [R32.64], R28 ;  /* 0x0000001c20000986 */ /* 0x0009e2000c101904 */
[----:B------:R-:W-:Y:S01]  /*efd60*/  @P4 STG.E [R68.64], R60 ;  /* 0x0000003c44004986 */ /* 0x000fe2000c101904 */
[----:B------:R-:W-:Y:S01]  /*efd70*/  ISETP.LT.AND P4, PT, R111, c[0x0][0x178], !P6 ;  /* 0x00005e006f007a0c */ /* 0x000fe20007781270 */
[----:B-1----:R-:W-:-:S04]  /*efd80*/  IMAD.WIDE R2, R177, 0x4, R4 ;  /* 0x00000004b1027825 */ /* 0x002fc800078e0204 */
[----:B--2---:R-:W-:-:S04]  /*efd90*/  IMAD.WIDE R36, R73, 0x4, R174 ;  /* 0x0000000449247825 */ /* 0x004fc800078e02ae */
[----:B---3--:R-:W-:Y:S01]  /*efda0*/  IMAD.WIDE R40, R73, 0x4, R172 ;  /* 0x0000000449287825 */ /* 0x008fe200078e02ac */
[----:B------:R-:W-:Y:S02]  /*efdb0*/  ISETP.LT.AND P6, PT, R186, c[0x0][0x178], !P6 ;  /* 0x00005e00ba007a0c */ /* 0x000fe400077c1270 */
[----:B------:R-:W-:Y:S02]  /*efdc0*/  ISETP.GE.AND P3, PT, R100, c[0x0][0x17c], PT ;  /* 0x00005f0064007a0c */ /* 0x000fe40003f66270 */
[----:B------:R-:W-:Y:S01]  /*efdd0*/  IADD3 R64, R252, 0x1c9, RZ ;  /* 0x000001c9fc407810 */ /* 0x000fe20007ffe0ff */
[----:B------:R1:W-:Y:S01]  /*efde0*/  @P1 STG.E [R2.64], R92 ;  /* 0x0000005c02001986 */ /* 0x0003e2000c101904 */
[----:B------:R-:W-:Y:S02]  /*efdf0*/  @P2 STG.E [R36.64], R221 ;  /* 0x000000dd24002986 */ /* 0x000fe4000c101904 */
[----:B------:R2:W-:Y:S01]  /*efe00*/  @P5 STG.E [R40.64], R29 ;  /* 0x0000001d28005986 */ /* 0x0005e2000c101904 */
[----:B------:R-:W-:-:S02]  /*efe10*/  ISETP.LT.AND P5, PT, R150, c[0x0][0x178], !P3 ;  /* 0x00005e0096007a0c */ /* 0x000fc40005fa1270 */
[----:B------:R-:W-:Y:S01]  /*efe20*/  ISETP.GE.AND P0, PT, R64, c[0x0][0x17c], PT ;  /* 0x00005f0040007a0c */ /* 0x000fe20003f06270 */
[----:B----4-:R-:W-:Y:S01]  /*efe30*/  IMAD.WIDE R32, R73, 0x4, R6 ;  /* 0x0000000449207825 */ /* 0x010fe200078e0206 */
[----:B------:R-:W-:-:S03]  /*efe40*/  ISETP.LT.AND P1, PT, R151, c[0x0][0x178], !P3 ;  /* 0x00005e0097007a0c */ /* 0x000fc60005f21270 */
[----:B------:R-:W-:Y:S01]  /*efe50*/  IMAD.WIDE R64, R73, 0x4, R4 ;  /* 0x0000000449407825 */ /* 0x000fe200078e0204 */
[----:B------:R-:W-:Y:S02]  /*efe60*/  ISETP.LT.AND P2, PT, R111, c[0x0][0x178], !P3 ;  /* 0x00005e006f007a0c */ /* 0x000fe40005f41270 */
[----:B------:R-:W-:Y:S02]  /*efe70*/  IADD3 R73, R73, c[0x0][0x198], RZ ;  /* 0x0000660049497a10 */ /* 0x000fe40007ffe0ff */
[----:B------:R-:W-:Y:S01]  /*efe80*/  IADD3 R28, R252, 0x1ca, RZ ;  /* 0x000001cafc1c7810 */ /* 0x000fe20007ffe0ff */
[----:B------:R3:W-:Y:S01]  /*efe90*/  @P4 STG.E [R32.64], R61 ;  /* 0x0000003d20004986 */ /* 0x0007e2000c101904 */
[----:B------:R-:W-:Y:S01]  /*efea0*/  @P6 STG.E [R64.64], R93 ;  /* 0x0000005d40006986 */ /* 0x000fe2000c101904 */
[----:B------:R-:W-:Y:S02]  /*efeb0*/  ISETP.LT.AND P3, PT, R186, c[0x0][0x178], !P3 ;  /* 0x00005e00ba007a0c */ /* 0x000fe40005f61270 */
[----:B------:R-:W-:Y:S01]  /*efec0*/  ISETP.GE.AND P4, PT, R28, c[0x0][0x17c], PT ;  /* 0x00005f001c007a0c */ /* 0x000fe20003f86270 */
[----:B-1----:R-:W-:Y:S01]  /*efed0*/  IMAD.WIDE R2, R73, 0x4, R174 ;  /* 0x0000000449027825 */ /* 0x002fe200078e02ae */
[----:B------:R-:W-:-:S03]  /*efee0*/  ISETP.LT.AND P6, PT, R150, c[0x0][0x178], !P0 ;  /* 0x00005e0096007a0c */ /* 0x000fc600047c1270 */
[----:B--2---:R-:W-:-:S04]  /*efef0*/  IMAD.WIDE R28, R73, 0x4, R172 ;  /* 0x00000004491c7825 */ /* 0x004fc800078e02ac */
[C---:B------:R-:W-:Y:S01]  /*eff00*/  IMAD.WIDE R36, R73.reuse, 0x4, R6 ;  /* 0x0000000449247825 */ /* 0x040fe200078e0206 */
[----:B------:R-:W-:Y:S01]  /*eff10*/  IADD3 R69, R73, c[0x0][0x198], RZ ;  /* 0x0000660049457a10 */ /* 0x000fe20007ffe0ff */
[----:B------:R1:W-:Y:S02]  /*eff20*/  @P5 STG.E [R2.64], R240 ;  /* 0x000000f002005986 */ /* 0x0003e4000c101904 */
[----:B------:R2:W-:Y:S01]  /*eff30*/  @P1 STG.E [R28.64], R24 ;  /* 0x000000181c001986 */ /* 0x0005e2000c101904 */
[----:B------:R-:W-:Y:S01]  /*eff40*/  ISETP.LT.AND P5, PT, R151, c[0x0][0x178], !P0 ;  /* 0x00005e0097007a0c */ /* 0x000fe200047a1270 */
[----:B------:R-:W-:Y:S02]  /*eff50*/  @P2 STG.E [R36.64], R56 ;  /* 0x0000003824002986 */ /* 0x000fe4000c101904 */
[----:B---3--:R-:W-:-:S04]  /*eff60*/  IMAD.WIDE R32, R73, 0x4, R4 ;  /* 0x0000000449207825 */ /* 0x008fc800078e0204 */
[----:B------:R-:W-:Y:S01]  /*eff70*/  IMAD.WIDE R40, R69, 0x4, R174 ;  /* 0x0000000445287825 */ /* 0x000fe200078e02ae */
[----:B------:R-:W-:-:S03]  /*eff80*/  ISETP.LT.AND P2, PT, R111, c[0x0][0x178], !P0 ;  /* 0x00005e006f007a0c */ /* 0x000fc60004741270 */
[----:B------:R-:W-:Y:S01]  /*eff90*/  ISETP.LT.AND P0, PT, R186, c[0x0][0x178], !P0 ;  /* 0x00005e00ba007a0c */ /* 0x000fe20004701270 */
[----:B------:R3:W-:Y:S01]  /*effa0*/  @P3 STG.E [R32.64], R88 ;  /* 0x0000005820003986 */ /* 0x0007e2000c101904 */
[----:B------:R-:W-:Y:S01]  /*effb0*/  @P6 STG.E [R40.64], R241 ;  /* 0x000000f128006986 */ /* 0x000fe2000c101904 */
[----:B------:R-:W-:Y:S01]  /*effc0*/  ISETP.LT.AND P6, PT, R150, c[0x0][0x178], !P4 ;  /* 0x00005e0096007a0c */ /* 0x000fe200067c1270 */
[----:B------:R-:W-:Y:S01]  /*effd0*/  IMAD.WIDE R60, R69, 0x4, R172 ;  /* 0x00000004453c7825 */ /* 0x000fe200078e02ac */
[----:B------:R-:W-:-:S03]  /*effe0*/  ISETP.LT.AND P3, PT, R151, c[0x0][0x178], !P4 ;  /* 0x00005e0097007a0c */ /* 0x000fc60006761270 */
[C---:B-1----:R-:W-:Y:S01]  /*efff0*/  IMAD.WIDE R2, R69.reuse, 0x4, R6 ;  /* 0x0000000445027825 */ /* 0x042fe200078e0206 */
[----:B------:R-:W-:Y:S02]  /*f0000*/  IADD3 R65, R69, c[0x0][0x198], RZ ;  /* 0x0000660045417a10 */ /* 0x000fe40007ffe0ff */
[C---:B--2---:R-:W-:Y:S02]  /*f0010*/  IADD3 R24, R252.reuse, 0x1cc, RZ ;  /* 0x000001ccfc187810 */ /* 0x044fe40007ffe0ff */
[----:B------:R-:W-:Y:S01]  /*f0020*/  IADD3 R64, R252, 0x1cb, RZ ;  /* 0x000001cbfc407810 */ /* 0x000fe20007ffe0ff */
[----:B------:R1:W-:Y:S01]  /*f0030*/  @P5 STG.E [R60.64], R25 ;  /* 0x000000193c005986 */ /* 0x0003e2000c101904 */
[----:B------:R-:W-:Y:S01]  /*f0040*/  ISETP.LT.AND P5, PT, R111, c[0x0][0x178], !P4 ;  /* 0x00005e006f007a0c */ /* 0x000fe200067a1270 */
[----:B------:R-:W-:-:S04]  /*f0050*/  IMAD.WIDE R28, R69, 0x4, R4 ;  /* 0x00000004451c7825 */ /* 0x000fc800078e0204 */
[----:B------:R2:W-:Y:S01]  /*f0060*/  @P2 STG.E [R2.64], R57 ;  /* 0x0000003902002986 */ /* 0x0005e2000c101904 */
[----:B------:R-:W-:Y:S01]  /*f0070*/  ISETP.LT.AND P4, PT, R186, c[0x0][0x178], !P4 ;  /* 0x00005e00ba007a0c */ /* 0x000fe20006781270 */
[C---:B---3--:R-:W-:Y:S01]  /*f0080*/  IMAD.WIDE R32, R65.reuse, 0x4, R174 ;  /* 0x0000000441207825 */ /* 0x048fe200078e02ae */
[----:B------:R-:W-:Y:S02]  /*f0090*/  ISETP.GE.AND P2, PT, R24, c[0x0][0x17c], PT ;  /* 0x00005f0018007a0c */ /* 0x000fe40003f46270 */
[----:B------:R-:W-:Y:S01]  /*f00a0*/  ISETP.GE.AND P1, PT, R64, c[0x0][0x17c], PT ;  /* 0x00005f0040007a0c */ /* 0x000fe20003f26270 */
[----:B------:R3:W-:Y:S01]  /*f00b0*/  @P0 STG.E [R28.64], R89 ;  /* 0x000000591c000986 */ /* 0x0007e2000c101904 */
[----:B-1----:R-:W-:-:S03]  /*f00c0*/  IMAD.WIDE R24, R65, 0x4, R172 ;  /* 0x0000000441187825 */ /* 0x002fc600078e02ac */
[----:B------:R-:W-:Y:S01]  /*f00d0*/  @P6 STG.E [R32.64], R232 ;  /* 0x000000e820006986 */ /* 0x000fe2000c101904 */
[----:B------:R-:W-:Y:S01]  /*f00e0*/  ISETP.LT.AND P0, PT, R150, c[0x0][0x178], !P1 ;  /* 0x00005e0096007a0c */ /* 0x000fe20004f01270 */
[----:B------:R-:W-:-:S04]  /*f00f0*/  IMAD.WIDE R36, R65, 0x4, R6 ;  /* 0x0000000441247825 */ /* 0x000fc800078e0206 */
[----:B------:R-:W-:Y:S01]  /*f0100*/  IMAD.WIDE R40, R65, 0x4, R4 ;  /* 0x0000000441287825 */ /* 0x000fe200078e0204 */
[----:B------:R1:W-:Y:S01]  /*f0110*/  @P3 STG.E [R24.64], R20 ;  /* 0x0000001418003986 */ /* 0x0003e2000c101904 */
[----:B------:R-:W-:Y:S02]  /*f0120*/  ISETP.LT.AND P3, PT, R151, c[0x0][0x178], !P1 ;  /* 0x00005e0097007a0c */ /* 0x000fe40004f61270 */
[----:B------:R-:W-:Y:S01]  /*f0130*/  IADD3 R65, R65, c[0x0][0x198], RZ ;  /* 0x0000660041417a10 */ /* 0x000fe20007ffe0ff */
[----:B------:R4:W-:Y:S01]  /*f0140*/  @P5 STG.E [R36.64], R52 ;  /* 0x0000003424005986 */ /* 0x0009e2000c101904 */
[----:B------:R-:W-:Y:S01]  /*f0150*/  ISETP.LT.AND P6, PT, R111, c[0x0][0x178], !P1 ;  /* 0x00005e006f007a0c */ /* 0x000fe20004fc1270 */
[----:B------:R4:W-:Y:S01]  /*f0160*/  @P4 STG.E [R40.64], R84 ;  /* 0x0000005428004986 */ /* 0x0009e2000c101904 */
[----:B------:R-:W-:Y:S01]  /*f0170*/  ISETP.LT.AND P1, PT, R186, c[0x0][0x178], !P1 ;  /* 0x00005e00ba007a0c */ /* 0x000fe20004f21270 */
[----:B--2---:R-:W-:Y:S01]  /*f0180*/  IMAD.WIDE R2, R65, 0x4, R174 ;  /* 0x0000000441027825 */ /* 0x004fe200078e02ae */
[----:B------:R-:W-:-:S02]  /*f0190*/  ISETP.LT.AND P4, PT, R150, c[0x0][0x178], !P2 ;  /* 0x00005e0096007a0c */ /* 0x000fc40005781270 */
[----:B---3--:R-:W-:Y:S02]  /*f01a0*/  IADD3 R28, R252, 0x1cd, RZ ;  /* 0x000001cdfc1c7810 */ /* 0x008fe40007ffe0ff */
[----:B------:R-:W-:Y:S01]  /*f01b0*/  ISETP.LT.AND P5, PT, R151, c[0x0][0x178], !P2 ;  /* 0x00005e0097007a0c */ /* 0x000fe200057a1270 */
[C---:B-1----:R-:W-:Y:S01]  /*f01c0*/  IMAD.WIDE R24, R65.reuse, 0x4, R172 ;  /* 0x0000000441187825 */ /* 0x042fe200078e02ac */
[C---:B------:R-:W-:Y:S01]  /*f01d0*/  IADD3 R57, R65.reuse, c[0x0][0x198], RZ ;  /* 0x0000660041397a10 */ /* 0x040fe20007ffe0ff */
[----:B------:R1:W-:Y:S01]  /*f01e0*/  @P0 STG.E [R2.64], R233 ;  /* 0x000000e902000986 */ /* 0x0003e2000c101904 */
[----:B------:R-:W-:Y:S01]  /*f01f0*/  ISETP.GE.AND P0, PT, R28, c[0x0][0x17c], PT ;  /* 0x00005f001c007a0c */ /* 0x000fe20003f06270 */
[----:B------:R-:W-:-:S04]  /*f0200*/  IMAD.WIDE R28, R65, 0x4, R6 ;  /* 0x00000004411c7825 */ /* 0x000fc800078e0206 */
[----:B------:R-:W-:Y:S02]  /*f0210*/  @P3 STG.E [R24.64], R21 ;  /* 0x0000001518003986 */ /* 0x000fe4000c101904 */
[----:B------:R-:W-:Y:S01]  /*f0220*/  IMAD.WIDE R32, R65, 0x4, R4 ;  /* 0x0000000441207825 */ /* 0x000fe200078e0204 */
[----:B------:R-:W-:-:S03]  /*f0230*/  ISETP.LT.AND P3, PT, R111, c[0x0][0x178], !P2 ;  /* 0x00005e006f007a0c */ /* 0x000fc60005761270 */
[----:B----4-:R-:W-:-:S04]  /*f0240*/  IMAD.WIDE R36, R57, 0x4, R174 ;  /* 0x0000000439247825 */ /* 0x010fc800078e02ae */
[----:B------:R-:W-:Y:S01]  /*f0250*/  IMAD.WIDE R40, R57, 0x4, R172 ;  /* 0x0000000439287825 */ /* 0x000fe200078e02ac */
[----:B------:R2:W-:Y:S03]  /*f0260*/  @P6 STG.E [R28.64], R53 ;  /* 0x000000351c006986 */ /* 0x0005e6000c101904 */
[----:B------:R3:W-:Y:S01]  /*f0270*/  @P1 STG.E [R32.64], R85 ;  /* 0x0000005520001986 */ /* 0x0007e2000c101904 */
[----:B------:R-:W-:Y:S01]  /*f0280*/  ISETP.LT.AND P2, PT, R186, c[0x0][0x178], !P2 ;  /* 0x00005e00ba007a0c */ /* 0x000fe20005741270 */
[----:B------:R4:W-:Y:S01]  /*f0290*/  @P4 STG.E [R36.64], R224 ;  /* 0x000000e024004986 */ /* 0x0009e2000c101904 */
[----:B------:R-:W-:Y:S01]  /*f02a0*/  ISETP.LT.AND P6, PT, R150, c[0x0][0x178], !P0 ;  /* 0x00005e0096007a0c */ /* 0x000fe200047c1270 */
[----:B------:R-:W-:Y:S01]  /*f02b0*/  @P5 STG.E [R40.64], R16 ;  /* 0x0000001028005986 */ /* 0x000fe2000c101904 */
[----:B------:R-:W-:Y:S02]  /*f02c0*/  ISETP.LT.AND P4, PT, R151, c[0x0][0x178], !P0 ;  /* 0x00005e0097007a0c */ /* 0x000fe40004781270 */
[----:B------:R-:W-:Y:S01]  /*f02d0*/  IADD3 R20, R252, 0x1ce, RZ ;  /* 0x000001cefc147810 */ /* 0x000fe20007ffe0ff */
[----:B-1----:R-:W-:Y:S01]  /*f02e0*/  IMAD.WIDE R2, R57, 0x4, R6 ;  /* 0x0000000439027825 */ /* 0x002fe200078e0206 */
[----:B------:R-:W-:-:S02]  /*f02f0*/  ISETP.LT.AND P5, PT, R111, c[0x0][0x178], !P0 ;  /* 0x00005e006f007a0c */ /* 0x000fc400047a1270 */
[C---:B--2---:R-:W-:Y:S02]  /*f0300*/  IADD3 R53, R57.reuse, c[0x0][0x198], RZ ;  /* 0x0000660039357a10 */ /* 0x044fe40007ffe0ff */
[----:B------:R-:W-:Y:S02]  /*f0310*/  IADD3 R28, R252, 0x1cf, RZ ;  /* 0x000001cffc1c7810 */ /* 0x000fe40007ffe0ff */
[----:B------:R-:W-:Y:S01]  /*f0320*/  ISETP.GE.AND P1, PT, R20, c[0x0][0x17c], PT ;  /* 0x00005f0014007a0c */ /* 0x000fe20003f26270 */
[----:B------:R1:W-:Y:S01]  /*f0330*/  @P3 STG.E [R2.64], R48 ;  /* 0x0000003002003986 */ /* 0x0003e2000c101904 */
[----:B------:R-:W-:-:S04]  /*f0340*/  IMAD.WIDE R20, R57, 0x4, R4 ;  /* 0x0000000439147825 */ /* 0x000fc800078e0204 */
[----:B------:R-:W-:Y:S01]  /*f0350*/  IMAD.WIDE R24, R53, 0x4, R174 ;  /* 0x0000000435187825 */ /* 0x000fe200078e02ae */
[----:B------:R-:W-:-:S03]  /*f0360*/  ISETP.GE.AND P3, PT, R28, c[0x0][0x17c], PT ;  /* 0x00005f001c007a0c */ /* 0x000fc60003f66270 */
[----:B------:R-:W-:-:S04]  /*f0370*/  IMAD.WIDE R28, R53, 0x4, R172 ;  /* 0x00000004351c7825 */ /* 0x000fc800078e02ac */
[----:B---3--:R-:W-:Y:S01]  /*f0380*/  IMAD.WIDE R32, R53, 0x4, R6 ;  /* 0x0000000435207825 */ /* 0x008fe200078e0206 */
[----:B------:R2:W-:Y:S03]  /*f0390*/  @P2 STG.E [R20.64], R80 ;  /* 0x0000005014002986 */ /* 0x0005e6000c101904 */
[----:B------:R-:W-:Y:S01]  /*f03a0*/  @P6 STG.E [R24.64], R225 ;  /* 0x000000e118006986 */ /* 0x000fe2000c101904 */
[----:B------:R-:W-:Y:S01]  /*f03b0*/  ISETP.LT.AND P0, PT, R186, c[0x0][0x178], !P0 ;  /* 0x00005e00ba007a0c */ /* 0x000fe20004701270 */
[----:B------:R3:W-:Y:S01]  /*f03c0*/  @P4 STG.E [R28.64], R17 ;  /* 0x000000111c004986 */ /* 0x0007e2000c101904 */
[----:B------:R3:W-:Y:S01]  /*f03d0*/  @P5 STG.E [R32.64], R49 ;  /* 0x0000003120005986 */ /* 0x0007e2000c101904 */
[----:B------:R-:W-:Y:S02]  /*f03e0*/  ISETP.LT.AND P4, PT, R150, c[0x0][0x178], !P1 ;  /* 0x00005e0096007a0c */ /* 0x000fe40004f81270 */
[----:B------:R-:W-:-:S02]  /*f03f0*/  ISETP.LT.AND P5, PT, R151, c[0x0][0x178], !P1 ;  /* 0x00005e0097007a0c */ /* 0x000fc40004fa1270 */
[----:B----4-:R-:W-:Y:S02]  /*f0400*/  IADD3 R37, R53, c[0x0][0x198], RZ ;  /* 0x0000660035257a10 */ /* 0x010fe40007ffe0ff */
[----:B------:R-:W-:Y:S01]  /*f0410*/  ISETP.LT.AND P2, PT, R111, c[0x0][0x178], !P1 ;  /* 0x00005e006f007a0c */ /* 0x000fe20004f41270 */
[----:B-1----:R-:W-:Y:S01]  /*f0420*/  IMAD.WIDE R2, R53, 0x4, R4 ;  /* 0x0000000435027825 */ /* 0x002fe200078e0204 */
[----:B------:R-:W-:Y:S02]  /*f0430*/  ISETP.LT.AND P1, PT, R186, c[0x0][0x178], !P1 ;  /* 0x00005e00ba007a0c */ /* 0x000fe40004f21270 */
[----:B------:R-:W-:Y:S01]  /*f0440*/  ISETP.LT.AND P6, PT, R150, c[0x0][0x178], !P3 ;  /* 0x00005e0096007a0c */ /* 0x000fe20005fc1270 */
[----:B--2---:R-:W-:-:S04]  /*f0450*/  IMAD.WIDE R20, R37, 0x4, R174 ;  /* 0x0000000425147825 */ /* 0x004fc800078e02ae */
[C---:B---3--:R-:W-:Y:S01]  /*f0460*/  IMAD.WIDE R16, R37.reuse, 0x4, R172 ;  /* 0x0000000425107825 */ /* 0x048fe200078e02ac */
[C---:B------:R-:W-:Y:S01]  /*f0470*/  IADD3 R41, R37.reuse, c[0x0][0x198], RZ ;  /* 0x0000660025297a10 */ /* 0x040fe20007ffe0ff */
[----:B------:R1:W-:Y:S02]  /*f0480*/  @P0 STG.E [R2.64], R81 ;  /* 0x0000005102000986 */ /* 0x0003e4000c101904 */
[----:B------:R-:W-:Y:S01]  /*f0490*/  @P4 STG.E [R20.64], R8 ;  /* 0x0000000814004986 */ /* 0x000fe2000c101904 */
[----:B------:R-:W-:Y:S01]  /*f04a0*/  IADD3 R36, R252, 0x1d0, RZ ;  /* 0x000001d0fc247810 */ /* 0x000fe20007ffe0ff */
[C---:B------:R-:W-:Y:S01]  /*f04b0*/  IMAD.WIDE R24, R37.reuse, 0x4, R6 ;  /* 0x0000000425187825 */ /* 0x040fe200078e0206 */
[----:B------:R2:W-:Y:S03]  /*f04c0*/  @P5 STG.E [R16.64], R12 ;  /* 0x0000000c10005986 */ /* 0x0005e6000c101904 */
[----:B------:R-:W-:Y:S01]  /*f04d0*/  IMAD.WIDE R28, R37, 0x4, R4 ;  /* 0x00000004251c7825 */ /* 0x000fe200078e0204 */
[----:B------:R-:W-:-:S03]  /*f04e0*/  ISETP.LT.AND P5, PT, R151, c[0x0][0x178], !P3 ;  /* 0x00005e0097007a0c */ /* 0x000fc60005fa1270 */
[----:B------:R-:W-:Y:S01]  /*f04f0*/  IMAD.WIDE R32, R41, 0x4, R174 ;  /* 0x0000000429207825 */ /* 0x000fe200078e02ae */
[----:B------:R-:W-:Y:S01]  /*f0500*/  ISETP.GE.AND P0, PT, R36, c[0x0][0x17c], PT ;  /* 0x00005f0024007a0c */ /* 0x000fe20003f06270 */
[----:B------:R-:W-:Y:S01]  /*f0510*/  @P2 STG.E [R24.64], R44 ;  /* 0x0000002c18002986 */ /* 0x000fe2000c101904 */
[----:B------:R-:W-:Y:S01]  /*f0520*/  ISETP.LT.AND P4, PT, R111, c[0x0][0x178], !P3 ;  /* 0x00005e006f007a0c */ /* 0x000fe20005f81270 */
[----:B------:R-:W-:Y:S02]  /*f0530*/  @P1 STG.E [R28.64], R76 ;  /* 0x0000004c1c001986 */ /* 0x000fe4000c101904 */
[----:B------:R3:W-:Y:S01]  /*f0540*/  @P6 STG.E [R32.64], R9 ;  /* 0x0000000920006986 */ /* 0x0007e2000c101904 */
[----:B------:R-:W-:Y:S02]  /*f0550*/  ISETP.LT.AND P3, PT, R186, c[0x0][0x178], !P3 ;  /* 0x00005e00ba007a0c */ /* 0x000fe40005f61270 */
[----:B------:R-:W-:Y:S01]  /*f0560*/  ISETP.LT.AND P6, PT, R150, c[0x0][0x178], !P0 ;  /* 0x00005e0096007a0c */ /* 0x000fe200047c1270 */
[----:B-1----:R-:W-:Y:S01]  /*f0570*/  IMAD.WIDE R2, R41, 0x4, R172 ;  /* 0x0000000429027825 */ /* 0x002fe200078e02ac */
[----:B------:R-:W-:-:S02]  /*f0580*/  ISETP.LT.AND P2, PT, R151, c[0x0][0x178], !P0 ;  /* 0x00005e0097007a0c */ /* 0x000fc40004741270 */
[C---:B------:R-:W-:Y:S02]  /*f0590*/  IADD3 R37, R41.reuse, c[0x0][0x198], RZ ;  /* 0x0000660029257a10 */ /* 0x040fe40007ffe0ff */
[----:B------:R-:W-:Y:S01]  /*f05a0*/  IADD3 R36, R252, 0x1d1, RZ ;  /* 0x000001d1fc247810 */ /* 0x000fe20007ffe0ff */
[----:B--2---:R-:W-:Y:S01]  /*f05b0*/  IMAD.WIDE R16, R41, 0x4, R6 ;  /* 0x0000000429107825 */ /* 0x004fe200078e0206 */
[----:B------:R1:W-:Y:S01]  /*f05c0*/  @P5 STG.E [R2.64], R13 ;  /* 0x0000000d02005986 */ /* 0x0003e2000c101904 */
[----:B------:R-:W-:Y:S02]  /*f05d0*/  ISETP.LT.AND P5, PT, R111, c[0x0][0x178], !P0 ;  /* 0x00005e006f007a0c */ /* 0x000fe400047a1270 */
[----:B------:R-:W-:-:S04]  /*f05e0*/  IMAD.WIDE R20, R37, 0x4, R174 ;  /* 0x0000000425147825 */ /* 0x000fc800078e02ae */
[----:B---3--:R-:W-:Y:S01]  /*f05f0*/  IMAD.WIDE R8, R41, 0x4, R4 ;  /* 0x0000000429087825 */ /* 0x008fe200078e0204 */
[----:B------:R-:W-:-:S03]  /*f0600*/  ISETP.GE.AND P1, PT, R36, c[0x0][0x17c], PT ;  /* 0x00005f0024007a0c */ /* 0x000fc60003f26270 */
[C---:B------:R-:W-:Y:S01]  /*f0610*/  IMAD.WIDE R24, R37.reuse, 0x4, R172 ;  /* 0x0000000425187825 */ /* 0x040fe200078e02ac */
[----:B------:R-:W-:Y:S01]  /*f0620*/  @P4 STG.E [R16.64], R45 ;  /* 0x0000002d10004986 */ /* 0x000fe2000c101904 */
[----:B------:R-:W-:Y:S02]  /*f0630*/  IADD3 R12, R252, 0x1d2, RZ ;  /* 0x000001d2fc0c7810 */ /* 0x000fe40007ffe0ff */
[----:B------:R2:W-:Y:S02]  /*f0640*/  @P3 STG.E [R8.64], R77 ;  /* 0x0000004d08003986 */ /* 0x0005e4000c101904 */
[----:B------:R3:W-:Y:S01]  /*f0650*/  @P6 STG.E [R20.64], R249 ;  /* 0x000000f914006986 */ /* 0x0007e2000c101904 */
[----:B------:R-:W-:Y:S02]  /*f0660*/  ISETP.LT.AND P0, PT, R186, c[0x0][0x178], !P0 ;  /* 0x00005e00ba007a0c */ /* 0x000fe40004701270 */
[----:B------:R-:W-:Y:S01]  /*f0670*/  ISETP.LT.AND P6, PT, R150, c[0x0][0x178], !P1 ;  /* 0x00005e0096007a0c */ /* 0x000fe20004fc1270 */
[----:B------:R4:W-:Y:S01]  /*f0680*/  @P2 STG.E [R24.64], R42 ;  /* 0x0000002a18002986 */ /* 0x0009e2000c101904 */
[----:B-1----:R-:W-:Y:S01]  /*f0690*/  IMAD.WIDE R2, R37, 0x4, R6 ;  /* 0x0000000425027825 */ /* 0x002fe200078e0206 */
[----:B------:R-:W-:-:S02]  /*f06a0*/  ISETP.LT.AND P3, PT, R151, c[0x0][0x178], !P1 ;  /* 0x00005e0097007a0c */ /* 0x000fc40004f61270 */
[----:B------:R-:W-:Y:S02]  /*f06b0*/  ISETP.GE.AND P4, PT, R12, c[0x0][0x17c], PT ;  /* 0x00005f000c007a0c */ /* 0x000fe40003f86270 */
[----:B------:R-:W-:Y:S01]  /*f06c0*/  ISETP.LT.AND P2, PT, R111, c[0x0][0x178], !P1 ;  /* 0x00005e006f007a0c */ /* 0x000fe20004f41270 */
[----:B------:R-:W-:Y:S01]  /*f06d0*/  IADD3 R12, R252, 0x1d3, RZ ;  /* 0x000001d3fc0c7810 */ /* 0x000fe20007ffe0ff */
[C---:B------:R-:W-:Y:S02]  /*f06e0*/  IADD3 R29, R37.reuse, c[0x0][0x198], RZ ;  /* 0x00006600251d7a10 */ /* 0x040fe40007ffe0ff */
[----:B------:R-:W-:Y:S01]  /*f06f0*/  ISETP.LT.AND P1, PT, R186, c[0x0][0x178], !P1 ;  /* 0x00005e00ba007a0c */ /* 0x000fe20004f21270 */
[----:B------:R1:W-:Y:S01]  /*f0700*/  @P5 STG.E [R2.64], R74 ;  /* 0x0000004a02005986 */ /* 0x0003e2000c101904 */
[----:B--2---:R-:W-:Y:S01]  /*f0710*/  IMAD.WIDE R8, R37, 0x4, R4 ;  /* 0x0000000425087825 */ /* 0x004fe200078e0204 */
[----:B------:R-:W-:-:S03]  /*f0720*/  ISETP.GE.AND P5, PT, R12, c[0x0][0x17c], PT ;  /* 0x00005f000c007a0c */ /* 0x000fc60003fa6270 */
[----:B------:R-:W-:-:S04]  /*f0730*/  IMAD.WIDE R12, R29, 0x4, R174 ;  /* 0x000000041d0c7825 */ /* 0x000fc800078e02ae */
[----:B------:R-:W-:-:S04]  /*f0740*/  IMAD.WIDE R16, R29, 0x4, R172 ;  /* 0x000000041d107825 */ /* 0x000fc800078e02ac */
[C---:B---3--:R-:W-:Y:S01]  /*f0750*/  IMAD.WIDE R20, R29.reuse, 0x4, R6 ;  /* 0x000000041d147825 */ /* 0x048fe200078e0206 */
[----:B------:R2:W-:Y:S03]  /*f0760*/  @P0 STG.E [R8.64], R106 ;  /* 0x0000006a08000986 */ /* 0x0005e6000c101904 */
[----:B----4-:R-:W-:-:S04]  /*f0770*/  IMAD.WIDE R24, R29, 0x4, R4 ;  /* 0x000000041d187825 */ /* 0x010fc800078e0204 */
[----:B------:R3:W-:Y:S02]  /*f0780*/  @P6 STG.E [R12.64], R248 ;  /* 0x000000f80c006986 */ /* 0x0007e4000c101904 */
[----:B------:R4:W-:Y:S01]  /*f0790*/  @P3 STG.E [R16.64], R43 ;  /* 0x0000002b10003986 */ /* 0x0009e2000c101904 */
[----:B------:R3:W-:Y:S01]  /*f07a0*/  @P2 STG.E [R20.64], R75 ;  /* 0x0000004b14002986 */ /* 0x0007e2000c101904 */
[----:B------:R-:W-:Y:S01]  /*f07b0*/  ISETP.LT.AND P2, PT, R150, c[0x0][0x178], !P4 ;  /* 0x00005e0096007a0c */ /* 0x000fe20006741270 */
[----:B------:R-:W-:Y:S01]  /*f07c0*/  @P1 STG.E [R24.64], R107 ;  /* 0x0000006b18001986 */ /* 0x000fe2000c101904 */
[----:B------:R-:W-:Y:S02]  /*f07d0*/  ISETP.LT.AND P3, PT, R151, c[0x0][0x178], !P4 ;  /* 0x00005e0097007a0c */ /* 0x000fe40006761270 */
[----:B------:R-:W-:Y:S02]  /*f07e0*/  ISETP.LT.AND P1, PT, R111, c[0x0][0x178], !P4 ;  /* 0x00005e006f007a0c */ /* 0x000fe40006721270 */
[----:B------:R-:W-:Y:S01]  /*f07f0*/  IADD3 R29, R29, c[0x0][0x198], RZ ;  /* 0x000066001d1d7a10 */ /* 0x000fe20007ffe0ff */
[----:B------:R-:W-:Y:S01]  /*f0800*/  ISETP.LT.AND P4, PT, R186, c[0x0][0x178], !P4 ;  /* 0x00005e00ba007a0c */ /* 0x000fe20006781270 */
[----:B------:R-:W-:-:S03]  /*f0810*/  ISETP.LT.AND P6, PT, R150, c[0x0][0x178], !P5 ;  /* 0x00005e0096007a0c */ /* 0x000fc60006fc1270 */
[----:B-1----:R-:W-:-:S04]  /*f0820*/  IMAD.WIDE R2, R29, 0x4, R174 ;  /* 0x000000041d027825 */ /* 0x002fc800078e02ae */
[----:B--2---:R-:W-:-:S04]  /*f0830*/  IMAD.WIDE R8, R29, 0x4, R172 ;  /* 0x000000041d087825 */ /* 0x004fc800078e02ac */
[C---:B---3--:R-:W-:Y:S01]  /*f0840*/  IMAD.WIDE R12, R29.reuse, 0x4, R6 ;  /* 0x000000041d0c7825 */ /* 0x048fe200078e0206 */
[C---:B------:R-:W-:Y:S02]  /*f0850*/  IADD3 R33, R29.reuse, c[0x0][0x198], RZ ;  /* 0x000066001d217a10 */ /* 0x040fe40007ffe0ff */
[----:B------:R-:W-:Y:S01]  /*f0860*/  IADD3 R28, R252, 0x1d4, RZ ;  /* 0x000001d4fc1c7810 */ /* 0x000fe20007ffe0ff */
[----:B------:R1:W-:Y:S01]  /*f0870*/  @P2 STG.E [R2.64], R238 ;  /* 0x000000ee02002986 */ /* 0x0003e2000c101904 */
[----:B------:R2:W-:Y:S02]  /*f0880*/  @P3 STG.E [R8.64], R38 ;  /* 0x0000002608003986 */ /* 0x0005e4000c101904 */
[----:B----4-:R-:W-:-:S04]  /*f0890*/  IMAD.WIDE R16, R29, 0x4, R4 ;  /* 0x000000041d107825 */ /* 0x010fc800078e0204 */
[----:B------:R3:W-:Y:S02]  /*f08a0*/  @P1 STG.E [R12.64], R70 ;  /* 0x000000460c001986 */ /* 0x0007e4000c101904 */
[----:B------:R-:W-:Y:S01]  /*f08b0*/  IMAD.WIDE R20, R33, 0x4, R174 ;  /* 0x0000000421147825 */ /* 0x000fe200078e02ae */
[----:B------:R-:W-:Y:S02]  /*f08c0*/  ISETP.LT.AND P1, PT, R151, c[0x0][0x178], !P5 ;  /* 0x00005e0097007a0c */ /* 0x000fe40006f21270 */
[----:B------:R-:W-:Y:S02]  /*f08d0*/  ISETP.LT.AND P3, PT, R111, c[0x0][0x178], !P5 ;  /* 0x00005e006f007a0c */ /* 0x000fe40006f61270 */
[----:B------:R-:W-:Y:S01]  /*f08e0*/  ISETP.GE.AND P0, PT, R28, c[0x0][0x17c], PT ;  /* 0x00005f001c007a0c */ /* 0x000fe20003f06270 */
[----:B------:R-:W-:Y:S01]  /*f08f0*/  ISETP.LT.AND P5, PT, R186, c[0x0][0x178], !P5 ;  /* 0x00005e00ba007a0c */ /* 0x000fe20006fa1270 */
[----:B------:R4:W-:Y:S01]  /*f0900*/  @P4 STG.E [R16.64], R102 ;  /* 0x0000006610004986 */ /* 0x0009e2000c101904 */
[----:B------:R4:W-:Y:S01]  /*f0910*/  @P6 STG.E [R20.64], R239 ;  /* 0x000000ef14006986 */ /* 0x0009e2000c101904 */
[----:B------:R-:W-:Y:S01]  /*f0920*/  ISETP.LT.AND P6, PT, R150, c[0x0][0x178], !P0 ;  /* 0x00005e0096007a0c */ /* 0x000fe200047c1270 */
[C---:B-1----:R-:W-:Y:S01]  /*f0930*/  IMAD.WIDE R2, R33.reuse, 0x4, R172 ;  /* 0x0000000421027825 */ /* 0x042fe200078e02ac */
[----:B------:R-:W-:-:S03]  /*f0940*/  IADD3 R29, R33, c[0x0][0x198], RZ ;  /* 0x00006600211d7a10 */ /* 0x000fc60007ffe0ff */
[----:B--2---:R-:W-:Y:S01]  /*f0950*/  IMAD.WIDE R8, R33, 0x4, R6 ;  /* 0x0000000421087825 */ /* 0x004fe200078e0206 */
[----:B------:R-:W-:-:S03]  /*f0960*/  IADD3 R24, R252, 0x1d5, RZ ;  /* 0x000001d5fc187810 */ /* 0x000fc60007ffe0ff */
[----:B---3--:R-:W-:Y:S01]  /*f0970*/  IMAD.WIDE R12, R33, 0x4, R4 ;  /* 0x00000004210c7825 */ /* 0x008fe200078e0204 */
[----:B------:R-:W-:Y:S01]  /*f0980*/  ISETP.LT.AND P4, PT, R151, c[0x0][0x178], !P0 ;  /* 0x00005e0097007a0c */ /* 0x000fe20004781270 */
[----:B------:R1:W-:Y:S01]  /*f0990*/  @P1 STG.E [R2.64], R39 ;  /* 0x0000002702001986 */ /* 0x0003e2000c101904 */
[----:B------:R-:W-:Y:S01]  /*f09a0*/  ISETP.GE.AND P2, PT, R24, c[0x0][0x17c], PT ;  /* 0x00005f0018007a0c */ /* 0x000fe20003f46270 */
[----:B------:R2:W-:Y:S02]  /*f09b0*/  @P3 STG.E [R8.64], R71 ;  /* 0x0000004708003986 */ /* 0x0005e4000c101904 */
[----:B----4-:R-:W-:Y:S01]  /*f09c0*/  IMAD.WIDE R16, R29, 0x4, R174 ;  /* 0x000000041d107825 */ /* 0x010fe200078e02ae */
[----:B------:R3:W-:Y:S01]  /*f09d0*/  @P5 STG.E [R12.64], R103 ;  /* 0x000000670c005986 */ /* 0x0007e2000c101904 */
[----:B------:R-:W-:Y:S02]  /*f09e0*/  ISETP.LT.AND P5, PT, R111, c[0x0][0x178], !P0 ;  /* 0x00005e006f007a0c */ /* 0x000fe400047a1270 */
[----:B------:R-:W-:Y:S01]  /*f09f0*/  ISETP.LT.AND P0, PT, R186, c[0x0][0x178], !P0 ;  /* 0x00005e00ba007a0c */ /* 0x000fe20004701270 */
[----:B------:R-:W-:Y:S01]  /*f0a00*/  ISETP.LT.AND P1, PT, R150, c[0x0][0x178], !P2 ;  /* 0x00005e0096007a0c */ /* 0x000fe20005721270 */
[----:B------:R4:W-:Y:S01]  /*f0a10*/  @P6 STG.E [R16.64], R230 ;  /* 0x000000e610006986 */ /* 0x0009e2000c101904 */
[----:B------:R-:W-:Y:S01]  /*f0a20*/  ISETP.LT.AND P3, PT, R151, c[0x0][0x178], !P2 ;  /* 0x00005e0097007a0c */ /* 0x000fe20005761270 */
[----:B------:R-:W-:-:S04]  /*f0a30*/  IMAD.WIDE R20, R29, 0x4, R172 ;  /* 0x000000041d147825 */ /* 0x000fc800078e02ac */
[----:B-1----:R-:W-:Y:S01]  /*f0a40*/  IMAD.WIDE R2, R29, 0x4, R6 ;  /* 0x000000041d027825 */ /* 0x002fe200078e0206 */
[----:B------:R-:W-:-:S03]  /*f0a50*/  ISETP.LT.AND P6, PT, R111, c[0x0][0x178], !P2 ;  /* 0x00005e006f007a0c */ /* 0x000fc600057c1270 */
[C---:B--2---:R-:W-:Y:S01]  /*f0a60*/  IMAD.WIDE R8, R29.reuse, 0x4, R4 ;  /* 0x000000041d087825 */ /* 0x044fe200078e0204 */
[----:B------:R-:W-:Y:S02]  /*f0a70*/  IADD3 R29, R29, c[0x0][0x198], RZ ;  /* 0x000066001d1d7a10 */ /* 0x000fe40007ffe0ff */
[----:B------:R-:W-:Y:S01]  /*f0a80*/  IADD3 R25, R252, 0x1d6, RZ ;  /* 0x000001d6fc197810 */ /* 0x000fe20007ffe0ff */
[----:B------:R1:W-:Y:S02]  /*f0a90*/  @P4 STG.E [R20.64], R34 ;  /* 0x0000002214004986 */ /* 0x0003e4000c101904 */
[----:B---3--:R-:W-:-:S04]  /*f0aa0*/  IMAD.WIDE R12, R29, 0x4, R174 ;  /* 0x000000041d0c7825 */ /* 0x008fc800078e02ae */
[----:B----4-:R-:W-:Y:S01]  /*f0ab0*/  IMAD.WIDE R16, R29, 0x4, R172 ;  /* 0x000000041d107825 */ /* 0x010fe200078e02ac */
[----:B------:R-:W-:Y:S01]  /*f0ac0*/  ISETP.GE.AND P4, PT, R25, c[0x0][0x17c], PT ;  /* 0x00005f0019007a0c */ /* 0x000fe20003f86270 */
[----:B------:R2:W-:Y:S02]  /*f0ad0*/  @P5 STG.E [R2.64], R66 ;  /* 0x0000004202005986 */ /* 0x0005e4000c101904 */
[----:B------:R3:W-:Y:S01]  /*f0ae0*/  @P0 STG.E [R8.64], R98 ;  /* 0x0000006208000986 */ /* 0x0007e2000c101904 */
[----:B------:R-:W-:Y:S01]  /*f0af0*/  ISETP.LT.AND P2, PT, R186, c[0x0][0x178], !P2 ;  /* 0x00005e00ba007a0c */ /* 0x000fe20005741270 */
[----:B------:R4:W-:Y:S02]  /*f0b00*/  @P1 STG.E [R12.64], R231 ;  /* 0x000000e70c001986 */ /* 0x0009e4000c101904 */
[----:B-1----:R-:W-:Y:S01]  /*f0b10*/  IMAD.WIDE R20, R29, 0x4, R6 ;  /* 0x000000041d147825 */ /* 0x002fe200078e0206 */
[----:B------:R-:W-:Y:S01]  /*f0b20*/  ISETP.LT.AND P0, PT, R150, c[0x0][0x178], !P4 ;  /* 0x00005e0096007a0c */ /* 0x000fe20006701270 */
[----:B------:R1:W-:Y:S03]  /*f0b30*/  @P3 STG.E [R16.64], R35 ;  /* 0x0000002310003986 */ /* 0x0003e6000c101904 */
[----:B------:R1:W-:Y:S01]  /*f0b40*/  @P6 STG.E [R20.64], R67 ;  /* 0x0000004314006986 */ /* 0x0003e2000c101904 */
[----:B------:R-:W-:-:S02]  /*f0b50*/  ISETP.LT.AND P1, PT, R151, c[0x0][0x178], !P4 ;  /* 0x00005e0097007a0c */ /* 0x000fc40006721270 */
[----:B------:R-:W-:Y:S02]  /*f0b60*/  ISETP.LT.AND P6, PT, R111, c[0x0][0x178], !P4 ;  /* 0x00005e006f007a0c */ /* 0x000fe400067c1270 */
[C---:B------:R-:W-:Y:S02]  /*f0b70*/  IADD3 R25, R29.reuse, c[0x0][0x198], RZ ;  /* 0x000066001d197a10 */ /* 0x040fe40007ffe0ff */
[----:B------:R-:W-:Y:S01]  /*f0b80*/  IADD3 R24, R252, 0x1d7, RZ ;  /* 0x000001d7fc187810 */ /* 0x000fe20007ffe0ff */
[----:B--2---:R-:W-:-:S04]  /*f0b90*/  IMAD.WIDE R2, R29, 0x4, R4 ;  /* 0x000000041d027825 */ /* 0x004fc800078e0204 */
[----:B---3--:R-:W-:-:S04]  /*f0ba0*/  IMAD.WIDE R8, R25, 0x4, R174 ;  /* 0x0000000419087825 */ /* 0x008fc800078e02ae */
[----:B----4-:R-:W-:Y:S01]  /*f0bb0*/  IMAD.WIDE R12, R25, 0x4, R172 ;  /* 0x00000004190c7825 */ /* 0x010fe200078e02ac */
[----:B------:R-:W-:-:S03]  /*f0bc0*/  ISETP.GE.AND P5, PT, R24, c[0x0][0x17c], PT ;  /* 0x00005f0018007a0c */ /* 0x000fc60003fa6270 */
[----:B-1----:R-:W-:Y:S01]  /*f0bd0*/  IMAD.WIDE R16, R25, 0x4, R6 ;  /* 0x0000000419107825 */ /* 0x002fe200078e0206 */
[----:B------:R1:W-:Y:S01]  /*f0be0*/  @P2 STG.E [R2.64], R99 ;  /* 0x0000006302002986 */ /* 0x0003e2000c101904 */
[----:B------:R-:W-:Y:S02]  /*f0bf0*/  ISETP.LT.AND P4, PT, R186, c[0x0][0x178], !P4 ;  /* 0x00005e00ba007a0c */ /* 0x000fe40006781270 */
[----:B------:R2:W-:Y:S01]  /*f0c00*/  @P0 STG.E [R8.64], R222 ;  /* 0x000000de08000986 */ /* 0x0005e2000c101904 */
[----:B------:R-:W-:Y:S01]  /*f0c10*/  ISETP.LT.AND P0, PT, R150, c[0x0][0x178], !P5 ;  /* 0x00005e0096007a0c */ /* 0x000fe20006f01270 */
[----:B------:R3:W-:Y:S01]  /*f0c20*/  @P1 STG.E [R12.64], R30 ;  /* 0x0000001e0c001986 */ /* 0x0007e2000c101904 */
[----:B------:R4:W-:Y:S01]  /*f0c30*/  @P6 STG.E [R16.64], R62 ;  /* 0x0000003e10006986 */ /* 0x0009e2000c101904 */
[----:B------:R-:W-:Y:S02]  /*f0c40*/  ISETP.LT.AND P1, PT, R151, c[0x0][0x178], !P5 ;  /* 0x00005e0097007a0c */ /* 0x000fe40006f21270 */
[----:B------:R-:W-:-:S02]  /*f0c50*/  ISETP.LT.AND P6, PT, R111, c[0x0][0x178], !P5 ;  /* 0x00005e006f007a0c */ /* 0x000fc40006fc1270 */
[C---:B------:R-:W-:Y:S01]  /*f0c60*/  IADD3 R29, R25.reuse, c[0x0][0x198], RZ ;  /* 0x00006600191d7a10 */ /* 0x040fe20007ffe0ff */
[----:B------:R-:W-:Y:S01]  /*f0c70*/  ISETP.LT.AND P5, PT, R186, c[0x0][0x178], !P5 ;  /* 0x00005e00ba007a0c */ /* 0x000fe20006fa1270 */
[----:B------:R-:W-:Y:S01]  /*f0c80*/  IADD3 R24, R252, 0x1d8, RZ ;  /* 0x000001d8fc187810 */ /* 0x000fe20007ffe0ff */
[----:B------:R-:W-:-:S04]  /*f0c90*/  IMAD.WIDE R20, R25, 0x4, R4 ;  /* 0x0000000419147825 */ /* 0x000fc800078e0204 */
[----:B-1----:R-:W-:-:S04]  /*f0ca0*/  IMAD.WIDE R2, R29, 0x4, R174 ;  /* 0x000000041d027825 */ /* 0x002fc800078e02ae */
[----:B--2---:R-:W-:-:S04]  /*f0cb0*/  IMAD.WIDE R8, R29, 0x4, R172 ;  /* 0x000000041d087825 */ /* 0x004fc800078e02ac */
[----:B---3--:R-:W-:Y:S01]  /*f0cc0*/  IMAD.WIDE R12, R29, 0x4, R6 ;  /* 0x000000041d0c7825 */ /* 0x008fe200078e0206 */
[----:B------:R-:W-:-:S03]  /*f0cd0*/  ISETP.GE.AND P3, PT, R24, c[0x0][0x17c], PT ;  /* 0x00005f0018007a0c */ /* 0x000fc60003f66270 */
[----:B----4-:R-:W-:Y:S01]  /*f0ce0*/  IMAD.WIDE R16, R29, 0x4, R4 ;  /* 0x000000041d107825 */ /* 0x010fe200078e0204 */
[----:B------:R-:W-:Y:S01]  /*f0cf0*/  IADD3 R24, R252, 0x1d9, RZ ;  /* 0x000001d9fc187810 */ /* 0x000fe20007ffe0ff */
[----:B------:R1:W-:Y:S02]  /*f0d00*/  @P4 STG.E [R20.64], R94 ;  /* 0x0000005e14004986 */ /* 0x0003e4000c101904 */
[----:B------:R2:W-:Y:S02]  /*f0d10*/  @P0 STG.E [R2.64], R223 ;  /* 0x000000df02000986 */ /* 0x0005e4000c101904 */
[----:B------:R3:W-:Y:S01]  /*f0d20*/  @P1 STG.E [R8.64], R31 ;  /* 0x0000001f08001986 */ /* 0x0007e2000c101904 */
[----:B------:R-:W-:Y:S01]  /*f0d30*/  ISETP.LT.AND P4, PT, R150, c[0x0][0x178], !P3 ;  /* 0x00005e0096007a0c */ /* 0x000fe20005f81270 */
[----:B------:R4:W-:Y:S01]  /*f0d40*/  @P6 STG.E [R12.64], R63 ;  /* 0x0000003f0c006986 */ /* 0x0009e2000c101904 */
[----:B------:R-:W-:Y:S02]  /*f0d50*/  ISETP.GE.AND P2, PT, R24, c[0x0][0x17c], PT ;  /* 0x00005f0018007a0c */ /* 0x000fe40003f46270 */
[----:B------:R-:W-:Y:S01]  /*f0d60*/  ISETP.LT.AND P1, PT, R151, c[0x0][0x178], !P3 ;  /* 0x00005e0097007a0c */ /* 0x000fe20005f21270 */
[----:B------:R4:W-:Y:S01]  /*f0d70*/  @P5 STG.E [R16.64], R95 ;  /* 0x0000005f10005986 */ /* 0x0009e2000c101904 */
[----:B------:R-:W-:-:S02]  /*f0d80*/  ISETP.LT.AND P5, PT, R111, c[0x0][0x178], !P3 ;  /* 0x00005e006f007a0c */ /* 0x000fc40005fa1270 */
[----:B------:R-:W-:Y:S01]  /*f0d90*/  IADD3 R25, R29, c[0x0][0x198], RZ ;  /* 0x000066001d197a10 */ /* 0x000fe20007ffe0ff */
[----:B------:R-:W-:Y:S01]  /*f0da0*/  ISETP.LT.AND P3, PT, R186, c[0x0][0x178], !P3 ;  /* 0x00005e00ba007a0c */ /* 0x000fe20005f61270 */
[----:B------:R-:W-:Y:S02]  /*f0db0*/  ISETP.LT.AND P6, PT, R150, c[0x0][0x178], !P2 ;  /* 0x00005e0096007a0c */ /* 0x000fe400057c1270 */
[C---:B------:R-:W-:Y:S01]  /*f0dc0*/  IADD3 R29, R25.reuse, c[0x0][0x198], RZ ;  /* 0x00006600191d7a10 */ /* 0x040fe20007ffe0ff */
[----:B-1----:R-:W-:-:S04]  /*f0dd0*/  IMAD.WIDE R20, R25, 0x4, R174 ;  /* 0x0000000419147825 */ /* 0x002fc800078e02ae */
[----:B--2---:R-:W-:-:S04]  /*f0de0*/  IMAD.WIDE R2, R25, 0x4, R172 ;  /* 0x0000000419027825 */ /* 0x004fc800078e02ac */
[----:B---3--:R-:W-:Y:S01]  /*f0df0*/  IMAD.WIDE R8, R25, 0x4, R6 ;  /* 0x0000000419087825 */ /* 0x008fe200078e0206 */
[----:B------:R-:W-:-:S03]  /*f0e00*/  IADD3 R24, R252, 0x1da, RZ ;  /* 0x000001dafc187810 */ /* 0x000fc60007ffe0ff */
[----:B----4-:R-:W-:Y:S01]  /*f0e10*/  IMAD.WIDE R12, R25, 0x4, R4 ;  /* 0x00000004190c7825 */ /* 0x010fe200078e0204 */
[----:B------:R1:W-:Y:S03]  /*f0e20*/  @P4 STG.E [R20.64], R242 ;  /* 0x000000f214004986 */ /* 0x0003e6000c101904 */
[----:B------:R-:W-:-:S04]  /*f0e30*/  IMAD.WIDE R16, R29, 0x4, R174 ;  /* 0x000000041d107825 */ /* 0x000fc800078e02ae */
[----:B------:R2:W-:Y:S01]  /*f0e40*/  @P1 STG.E [R2.64], R26 ;  /* 0x0000001a02001986 */ /* 0x0005e2000c101904 */
[----:B------:R-:W-:Y:S01]  /*f0e50*/  ISETP.GE.AND P0, PT, R24, c[0x0][0x17c], PT ;  /* 0x00005f0018007a0c */ /* 0x000fe20003f06270 */
[----:B------:R3:W-:Y:S01]  /*f0e60*/  @P5 STG.E [R8.64], R58 ;  /* 0x0000003a08005986 */ /* 0x0007e2000c101904 */
[----:B------:R-:W-:Y:S01]  /*f0e70*/  ISETP.LT.AND P4, PT, R151, c[0x0][0x178], !P2 ;  /* 0x00005e0097007a0c */ /* 0x000fe20005781270 */
[----:B------:R4:W-:Y:S01]  /*f0e80*/  @P3 STG.E [R12.64], R90 ;  /* 0x0000005a0c003986 */ /* 0x0009e2000c101904 */
[----:B------:R-:W-:Y:S01]  /*f0e90*/  ISETP.LT.AND P3, PT, R111, c[0x0][0x178], !P2 ;  /* 0x00005e006f007a0c */ /* 0x000fe20005761270 */
[----:B------:R4:W-:Y:S01]  /*f0ea0*/  @P6 STG.E [R16.64], R243 ;  /* 0x000000f310006986 */ /* 0x0009e2000c101904 */
[----:B------:R-:W-:Y:S02]  /*f0eb0*/  ISETP.LT.AND P2, PT, R186, c[0x0][0x178], !P2 ;  /* 0x00005e00ba007a0c */ /* 0x000fe40005741270 */
[----:B------:R-:W-:Y:S02]  /*f0ec0*/  ISETP.LT.AND P6, PT, R150, c[0x0][0x178], !P0 ;  /* 0x00005e0096007a0c */ /* 0x000fe400047c1270 */
[----:B------:R-:W-:-:S02]  /*f0ed0*/  ISETP.LT.AND P5, PT, R151, c[0x0][0x178], !P0 ;  /* 0x00005e0097007a0c */ /* 0x000fc400047a1270 */
[C---:B------:R-:W-:Y:S01]  /*f0ee0*/  IADD3 R25, R29.reuse, c[0x0][0x198], RZ ;  /* 0x000066001d197a10 */ /* 0x040fe20007ffe0ff */
[----:B-1----:R-:W-:Y:S01]  /*f0ef0*/  IMAD.WIDE R20, R29, 0x4, R172 ;  /* 0x000000041d147825 */ /* 0x002fe200078e02ac */
[----:B------:R-:W-:-:S03]  /*f0f00*/  IADD3 R24, R252, 0x1db, RZ ;  /* 0x000001dbfc187810 */ /* 0x000fc60007ffe0ff */
[----:B--2---:R-:W-:-:S04]  /*f0f10*/  IMAD.WIDE R2, R29, 0x4, R6 ;  /* 0x000000041d027825 */ /* 0x004fc800078e0206 */
[----:B---3--:R-:W-:-:S04]  /*f0f20*/  IMAD.WIDE R8, R29, 0x4, R4 ;  /* 0x000000041d087825 */ /* 0x008fc800078e0204 */
[----:B----4-:R-:W-:-:S04]  /*f0f30*/  IMAD.WIDE R12, R25, 0x4, R174 ;  /* 0x00000004190c7825 */ /* 0x010fc800078e02ae */
[----:B------:R-:W-:Y:S01]  /*f0f40*/  IMAD.WIDE R16, R25, 0x4, R172 ;  /* 0x0000000419107825 */ /* 0x000fe200078e02ac */
[----:B------:R-:W-:Y:S01]  /*f0f50*/  ISETP.GE.AND P1, PT, R24, c[0x0][0x17c], PT ;  /* 0x00005f0018007a0c */ /* 0x000fe20003f26270 */
[----:B------:R1:W-:Y:S02]  /*f0f60*/  @P4 STG.E [R20.64], R27 ;  /* 0x0000001b14004986 */ /* 0x0003e4000c101904 */
[----:B------:R2:W-:Y:S01]  /*f0f70*/  @P3 STG.E [R2.64], R59 ;  /* 0x0000003b02003986 */ /* 0x0005e2000c101904 */
[----:B------:R-:W-:Y:S01]  /*f0f80*/  ISETP.LT.AND P4, PT, R111, c[0x0][0x178], !P0 ;  /* 0x00005e006f007a0c */ /* 0x000fe20004781270 */
[----:B------:R3:W-:Y:S01]  /*f0f90*/  @P2 STG.E [R8.64], R91 ;  /* 0x0000005b08002986 */ /* 0x0007e2000c101904 */
[----:B------:R4:W-:Y:S01]  /*f0fa0*/  @P6 STG.E [R12.64], R234 ;  /* 0x000000ea0c006986 */ /* 0x0009e2000c101904 */
[----:B------:R-:W-:Y:S01]  /*f0fb0*/  ISETP.LT.AND P0, PT, R186, c[0x0][0x178], !P0 ;  /* 0x00005e00ba007a0c */ /* 0x000fe20004701270 */
[----:B------:R4:W-:Y:S01]  /*f0fc0*/  @P5 STG.E [R16.64], R22 ;  /* 0x0000001610005986 */ /* 0x0009e2000c101904 */
[----:B------:R-:W-:-:S02]  /*f0fd0*/  ISETP.LT.AND P6, PT, R150, c[0x0][0x178], !P1 ;  /* 0x00005e0096007a0c */ /* 0x000fc40004fc1270 */
[----:B------:R-:W-:Y:S02]  /*f0fe0*/  ISETP.LT.AND P5, PT, R151, c[0x0][0x178], !P1 ;  /* 0x00005e0097007a0c */ /* 0x000fe40004fa1270 */
[----:B------:R-:W-:Y:S02]  /*f0ff0*/  ISETP.LT.AND P2, PT, R111, c[0x0][0x178], !P1 ;  /* 0x00005e006f007a0c */ /* 0x000fe40004f41270 */
[C---:B-1----:R-:W-:Y:S01]  /*f1000*/  IADD3 R27, R25.reuse, c[0x0][0x198], RZ ;  /* 0x00006600191b7a10 */ /* 0x042fe20007ffe0ff */
[----:B------:R-:W-:-:S04]  /*f1010*/  IMAD.WIDE R20, R25, 0x4, R6 ;  /* 0x0000000419147825 */ /* 0x000fc800078e0206 */
[----:B--2---:R-:W-:Y:S01]  /*f1020*/  IMAD.WIDE R2, R25, 0x4, R4 ;  /* 0x0000000419027825 */ /* 0x004fe200078e0204 */
[----:B------:R-:W-:-:S03]  /*f1030*/  IADD3 R24, R252, 0x1dc, RZ ;  /* 0x000001dcfc187810 */ /* 0x000fc60007ffe0ff */
[----:B---3--:R-:W-:-:S04]  /*f1040*/  IMAD.WIDE R8, R27, 0x4, R174 ;  /* 0x000000041b087825 */ /* 0x008fc800078e02ae */
[----:B----4-:R-:W-:-:S04]  /*f1050*/  IMAD.WIDE R12, R27, 0x4, R172 ;  /* 0x000000041b0c7825 */ /* 0x010fc800078e02ac */
[----:B------:R-:W-:Y:S01]  /*f1060*/  IMAD.WIDE R16, R27, 0x4, R6 ;  /* 0x000000041b107825 */ /* 0x000fe200078e0206 */
[----:B------:R1:W-:Y:S01]  /*f1070*/  @P4 STG.E [R20.64], R54 ;  /* 0x0000003614004986 */ /* 0x0003e2000c101904 */
[----:B------:R-:W-:Y:S02]  /*f1080*/  ISETP.GE.AND P3, PT, R24, c[0x0][0x17c], PT ;  /* 0x00005f0018007a0c */ /* 0x000fe40003f66270 */
[----:B------:R2:W-:Y:S01]  /*f1090*/  @P0 STG.E [R2.64], R86 ;  /* 0x0000005602000986 */ /* 0x0005e2000c101904 */
[----:B------:R-:W-:Y:S01]  /*f10a0*/  ISETP.LT.AND P4, PT, R186, c[0x0][0x178], !P1 ;  /* 0x00005e00ba007a0c */ /* 0x000fe20004f81270 */
[----:B------:R3:W-:Y:S01]  /*f10b0*/  @P6 STG.E [R8.64], R235 ;  /* 0x000000eb08006986 */ /* 0x0007e2000c101904 */
[----:B------:R4:W-:Y:S02]  /*f10c0*/  @P5 STG.E [R12.64], R23 ;  /* 0x000000170c005986 */ /* 0x0009e4000c101904 */
[----:B------:R2:W-:Y:S01]  /*f10d0*/  @P2 STG.E [R16.64], R55 ;  /* 0x0000003710002986 */ /* 0x0005e2000c101904 */
[----:B------:R-:W-:-:S02]  /*f10e0*/  ISETP.LT.AND P2, PT, R150, c[0x0][0x178], !P3 ;  /* 0x00005e0096007a0c */ /* 0x000fc40005f41270 */
[----:B------:R-:W-:Y:S02]  /*f10f0*/  IADD3 R24, R252, 0x1dd, RZ ;  /* 0x000001ddfc187810 */ /* 0x000fe40007ffe0ff */
[----:B------:R-:W-:Y:S01]  /*f1100*/  ISETP.LT.AND P0, PT, R151, c[0x0][0x178], !P3 ;  /* 0x00005e0097007a0c */ /* 0x000fe20005f01270 */
[C---:B-1----:R-:W-:Y:S01]  /*f1110*/  IMAD.WIDE R20, R27.reuse, 0x4, R4 ;  /* 0x000000041b147825 */ /* 0x042fe200078e0204 */
[----:B------:R-:W-:Y:S02]  /*f1120*/  IADD3 R27, R27, c[0x0][0x198], RZ ;  /* 0x000066001b1b7a10 */ /* 0x000fe40007ffe0ff */
[----:B------:R-:W-:Y:S01]  /*f1130*/  ISETP.LT.AND P5, PT, R111, c[0x0][0x178], !P3 ;  /* 0x00005e006f007a0c */ /* 0x000fe20005fa1270 */
[----:B------:R-:W-:Y:S01]  /*f1140*/  ISETP.LT.AND P3, PT, R186, c[0x0][0x178], !P3 ;  /* 0x00005e00ba007a0c */ /* 0x000fe20005f61270 */
[----:B------:R-:W-:Y:S01]  /*f1150*/  ISETP.GE.AND P1, PT, R24, c[0x0][0x17c], PT ;  /* 0x00005f0018007a0c */ /* 0x000fe20003f26270 */
[C---:B--2---:R-:W-:Y:S01]  /*f1160*/  IMAD.WIDE R2, R27.reuse, 0x4, R174 ;  /* 0x000000041b027825 */ /* 0x044fe200078e02ae */
[----:B------:R-:W-:Y:S02]  /*f1170*/  @P4 STG.E [R20.64], R87 ;  /* 0x0000005714004986 */ /* 0x000fe4000c101904 */
[----:B------:R-:W-:Y:S01]  /*f1180*/  ISETP.LT.AND P4, PT, R150, c[0x0][0x178], !P1 ;  /* 0x00005e0096007a0c */ /* 0x000fe20004f81270 */
[----:B---3--:R-:W-:-:S04]  /*f1190*/  IMAD.WIDE R8, R27, 0x4, R172 ;  /* 0x000000041b087825 */ /* 0x008fc800078e02ac */
[C---:B----4-:R-:W-:Y:S01]  /*f11a0*/  IMAD.WIDE R12, R27.reuse, 0x4, R6 ;  /* 0x000000041b0c7825 */ /* 0x050fe200078e0206 */
[----:B------:R1:W-:Y:S01]  /*f11b0*/  @P2 STG.E [R2.64], R226 ;  /* 0x000000e202002986 */ /* 0x0003e2000c101904 */
[----:B------:R-:W-:Y:S02]  /*f11c0*/  IADD3 R22, R252, 0x1de, RZ ;  /* 0x000001defc167810 */ /* 0x000fe40007ffe0ff */
[C---:B------:R-:W-:Y:S01]  /*f11d0*/  IADD3 R25, R27.reuse, c[0x0][0x198], RZ ;  /* 0x000066001b197a10 */ /* 0x040fe20007ffe0ff */
[----:B------:R-:W-:Y:S01]  /*f11e0*/  IMAD.WIDE R16, R27, 0x4, R4 ;  /* 0x000000041b107825 */ /* 0x000fe200078e0204 */
[----:B------:R-:W-:Y:S01]  /*f11f0*/  ISETP.LT.AND P2, PT, R151, c[0x0][0x178], !P1 ;  /* 0x00005e0097007a0c */ /* 0x000fe20004f41270 */
[----:B------:R2:W-:Y:S01]  /*f1200*/  @P0 STG.E [R8.64], R18 ;  /* 0x0000001208000986 */ /* 0x0005e2000c101904 */
[----:B------:R-:W-:Y:S01]  /*f1210*/  ISETP.GE.AND P6, PT, R22, c[0x0][0x17c], PT ;  /* 0x00005f0016007a0c */ /* 0x000fe20003fc6270 */
[----:B------:R3:W-:Y:S02]  /*f1220*/  @P5 STG.E [R12.64], R50 ;  /* 0x000000320c005986 */ /* 0x0007e4000c101904 */
[----:B------:R-:W-:Y:S01]  /*f1230*/  IMAD.WIDE R22, R25, 0x4, R174 ;  /* 0x0000000419167825 */ /* 0x000fe200078e02ae */
[----:B------:R-:W-:Y:S01]  /*f1240*/  @P3 STG.E [R16.64], R82 ;  /* 0x0000005210003986 */ /* 0x000fe2000c101904 */
[----:B------:R-:W-:-:S02]  /*f1250*/  ISETP.LT.AND P3, PT, R111, c[0x0][0x178], !P1 ;  /* 0x00005e006f007a0c */ /* 0x000fc40004f61270 */
[----:B------:R-:W-:Y:S02]  /*f1260*/  ISETP.LT.AND P1, PT, R186, c[0x0][0x178], !P1 ;  /* 0x00005e00ba007a0c */ /* 0x000fe40004f21270 */
[----:B-1----:R-:W-:Y:S01]  /*f1270*/  IMAD.WIDE R2, R25, 0x4, R172 ;  /* 0x0000000419027825 */ /* 0x002fe200078e02ac */
[----:B------:R1:W-:Y:S01]  /*f1280*/  @P4 STG.E [R22.64], R227 ;  /* 0x000000e316004986 */ /* 0x0003e2000c101904 */
[----:B------:R-:W-:Y:S02]  /*f1290*/  ISETP.LT.AND P5, PT, R150, c[0x0][0x178], !P6 ;  /* 0x00005e0096007a0c */ /* 0x000fe400077a1270 */
[----:B------:R-:W-:Y:S02]  /*f12a0*/  ISETP.LT.AND P4, PT, R151, c[0x0][0x178], !P6 ;  /* 0x00005e0097007a0c */ /* 0x000fe40007781270 */
[----:B------:R-:W-:Y:S02]  /*f12b0*/  IADD3 R20, R252, 0x1df, RZ ;  /* 0x000001dffc147810 */ /* 0x000fe40007ffe0ff */
[C---:B------:R-:W-:Y:S01]  /*f12c0*/  IADD3 R27, R25.reuse, c[0x0][0x198], RZ ;  /* 0x00006600191b7a10 */ /* 0x040fe20007ffe0ff */
[----:B------:R4:W-:Y:S01]  /*f12d0*/  @P2 STG.E [R2.64], R19 ;  /* 0x0000001302002986 */ /* 0x0009e2000c101904 */
[----:B--2---:R-:W-:-:S04]  /*f12e0*/  IMAD.WIDE R8, R25, 0x4, R6 ;  /* 0x0000000419087825 */ /* 0x004fc800078e0206 */
[----:B------:R-:W2:Y:S04]  /*f12f0*/  LDS.128 R16, [R0] ;  /* 0x0000000000107984 */ /* 0x000ea80000000c00 */
[----:B---3--:R-:W-:Y:S01]  /*f1300*/  IMAD.WIDE R12, R25, 0x4, R4 ;  /* 0x00000004190c7825 */ /* 0x008fe200078e0204 */
[----:B------:R-:W-:-:S03]  /*f1310*/  ISETP.GE.AND P0, PT, R20, c[0x0][0x17c], PT ;  /* 0x00005f0014007a0c */ /* 0x000fc60003f06270 */
[----:B------:R-:W-:-:S04]  /*f1320*/  IMAD.WIDE R20, R27, 0x4, R174 ;  /* 0x000000041b147825 */ /* 0x000fc800078e02ae */
[----:B-1----:R-:W-:Y:S01]  /*f1330*/  IMAD.WIDE R22, R27, 0x4, R172 ;  /* 0x000000041b167825 */ /* 0x002fe200078e02ac */
[----:B------:R1:W-:Y:S03]  /*f1340*/  @P3 STG.E [R8.64], R51 ;  /* 0x0000003308003986 */ /* 0x0003e6000c101904 */
[----:B------:R3:W-:Y:S01]  /*f1350*/  @P1 STG.E [R12.64], R83 ;  /* 0x000000530c001986 */ /* 0x0007e2000c101904 */
[----:B------:R-:W-:Y:S01]  /*f1360*/  ISETP.LT.AND P1, PT, R111, c[0x0][0x178], !P6 ;  /* 0x00005e006f007a0c */ /* 0x000fe20007721270 */
[----:B------:R-:W-:Y:S01]  /*f1370*/  ISETP.LT.AND P6, PT, R186, c[0x0][0x178], !P6 ;  /* 0x00005e00ba007a0c */ /* 0x000fe200077c1270 */
[----:B------:R3:W-:Y:S01]  /*f1380*/  @P5 STG.E [R20.64], R10 ;  /* 0x0000000a14005986 */ /* 0x0007e2000c101904 */
[----:B------:R-:W-:Y:S01]  /*f1390*/  ISETP.LT.AND P3, PT, R150, c[0x0][0x178], !P0 ;  /* 0x00005e0096007a0c */ /* 0x000fe20004761270 */
[----:B------:R3:W-:Y:S01]  /*f13a0*/  @P4 STG.E [R22.64], R14 ;  /* 0x0000000e16004986 */ /* 0x0007e2000c101904 */
[----:B------:R-:W-:-:S02]  /*f13b0*/  ISETP.LT.AND P4, PT, R151, c[0x0][0x178], !P0 ;  /* 0x00005e0097007a0c */ /* 0x000fc40004781270 */
[----:B------:R-:W-:Y:S02]  /*f13c0*/  IADD3 R29, R27, c[0x0][0x198], RZ ;  /* 0x000066001b1d7a10 */ /* 0x000fe40007ffe0ff */
[----:B------:R-:W-:Y:S02]  /*f13d0*/  ISETP.LT.AND P2, PT, R111, c[0x0][0x178], !P0 ;  /* 0x00005e006f007a0c */ /* 0x000fe40004741270 */
[----:B------:R-:W-:Y:S01]  /*f13e0*/  IADD3 R25, R252, 0x1e0, RZ ;  /* 0x000001e0fc197810 */ /* 0x000fe20007ffe0ff */
[----:B----4-:R-:W-:Y:S01]  /*f13f0*/  IMAD.WIDE R2, R27, 0x4, R6 ;  /* 0x000000041b027825 */ /* 0x010fe200078e0206 */
[----:B------:R-:W-:-:S03]  /*f1400*/  ISETP.LT.AND P0, PT, R186, c[0x0][0x178], !P0 ;  /* 0x00005e00ba007a0c */ /* 0x000fc60004701270 */
[----:B-1----:R-:W-:-:S04]  /*f1410*/  IMAD.WIDE R8, R27, 0x4, R4 ;  /* 0x000000041b087825 */ /* 0x002fc800078e0204 */
[----:B---3--:R-:W-:Y:S01]  /*f1420*/  IMAD.WIDE R12, R29, 0x4, R174 ;  /* 0x000000041d0c7825 */ /* 0x008fe200078e02ae */
[----:B------:R-:W-:-:S03]  /*f1430*/  ISETP.GE.AND P5, PT, R25, c[0x0][0x17c], PT ;  /* 0x00005f0019007a0c */ /* 0x000fc60003fa6270 */
[C---:B------:R-:W-:Y:S01]  /*f1440*/  IMAD.WIDE R20, R29.reuse, 0x4, R172 ;  /* 0x000000041d147825 */ /* 0x040fe200078e02ac */
[----:B------:R1:W-:Y:S03]  /*f1450*/  @P1 STG.E [R2.64], R46 ;  /* 0x0000002e02001986 */ /* 0x0003e6000c101904 */
[----:B------:R-:W-:Y:S02]  /*f1460*/  @P6 STG.E [R8.64], R78 ;  /* 0x0000004e08006986 */ /* 0x000fe4000c101904 */
[----:B------:R-:W-:-:S04]  /*f1470*/  IMAD.WIDE R22, R29, 0x4, R6 ;  /* 0x000000041d167825 */ /* 0x000fc800078e0206 */
[----:B------:R3:W-:Y:S01]  /*f1480*/  @P3 STG.E [R12.64], R11 ;  /* 0x0000000b0c003986 */ /* 0x0007e2000c101904 */
[----:B------:R-:W-:Y:S01]  /*f1490*/  ISETP.LT.AND P3, PT, R150, c[0x0][0x178], !P5 ;  /* 0x00005e0096007a0c */ /* 0x000fe20006f61270 */
[----:B------:R4:W-:Y:S01]  /*f14a0*/  @P4 STG.E [R20.64], R15 ;  /* 0x0000000f14004986 */ /* 0x0009e2000c101904 */
[----:B------:R-:W-:Y:S02]  /*f14b0*/  IADD3 R10, R252, 0x1e3, RZ ;  /* 0x000001e3fc0a7810 */ /* 0x000fe40007ffe0ff */
[----:B------:R-:W-:Y:S02]  /*f14c0*/  ISETP.LT.AND P4, PT, R151, c[0x0][0x178], !P5 ;  /* 0x00005e0097007a0c */ /* 0x000fe40006f81270 */
[----:B------:R-:W-:Y:S02]  /*f14d0*/  LOP3.LUT R250, R0, 0x20, RZ, 0x3c, !PT ;  /* 0x0000002000fa7812 */ /* 0x000fe400078e3cff */
[----:B------:R-:W-:Y:S01]  /*f14e0*/  IADD3 R24, R252, 0x1e1, RZ ;  /* 0x000001e1fc187810 */ /* 0x000fe20007ffe0ff */
[C---:B-1----:R-:W-:Y:S01]  /*f14f0*/  IMAD.WIDE R2, R29.reuse, 0x4, R4 ;  /* 0x000000041d027825 */ /* 0x042fe200078e0204 */
[----:B------:R-:W-:-:S02]  /*f1500*/  IADD3 R27, R29, c[0x0][0x198], RZ ;  /* 0x000066001d1b7a10 */ /* 0x000fc40007ffe0ff */
[----:B------:R-:W-:Y:S01]  /*f1510*/  ISETP.LT.AND P6, PT, R111, c[0x0][0x178], !P5 ;  /* 0x00005e006f007a0c */ /* 0x000fe20006fc1270 */
[----:B------:R-:W-:Y:S01]  /*f1520*/  @P2 STG.E [R22.64], R47 ;  /* 0x0000002f16002986 */ /* 0x000fe2000c101904 */
[----:B------:R-:W-:Y:S01]  /*f1530*/  ISETP.LT.AND P5, PT, R186, c[0x0][0x178], !P5 ;  /* 0x00005e00ba007a0c */ /* 0x000fe20006fa1270 */
[----:B------:R1:W-:Y:S01]  /*f1540*/  @P0 STG.E [R2.64], R79 ;  /* 0x0000004f02000986 */ /* 0x0003e2000c101904 */
[----:B------:R-:W-:Y:S02]  /*f1550*/  IADD3 R14, R252, 0x1e2, RZ ;  /* 0x000001e2fc0e7810 */ /* 0x000fe40007ffe0ff */
[----:B------:R-:W-:Y:S02]  /*f1560*/  ISETP.GE.AND P0, PT, R10, c[0x0][0x17c], PT ;  /* 0x00005f000a007a0c */ /* 0x000fe40003f06270 */
[----:B------:R-:W-:Y:S01]  /*f1570*/  ISETP.GE.AND P1, PT, R24, c[0x0][0x17c], PT ;  /* 0x00005f0018007a0c */ /* 0x000fe20003f26270 */
[----:B------:R-:W1:Y:S01]  /*f1580*/  LDS.128 R8, [R250] ;  /* 0x00000000fa087984 */ /* 0x000e620000000c00 */
[----:B------:R-:W-:Y:S01]  /*f1590*/  IMAD.WIDE R24, R27, 0x4, R174 ;  /* 0x000000041b187825 */ /* 0x000fe200078e02ae */
[----:B------:R-:W-:-:S03]  /*f15a0*/  ISETP.GE.AND P2, PT, R14, c[0x0][0x17c], PT ;  /* 0x00005f000e007a0c */ /* 0x000fc60003f46270 */
[----:B---3--:R-:W-:-:S04]  /*f15b0*/  IMAD.WIDE R12, R27, 0x4, R172 ;  /* 0x000000041b0c7825 */ /* 0x008fc800078e02ac */
[----:B----4-:R-:W-:-:S04]  /*f15c0*/  IMAD.WIDE R14, R27, 0x4, R6 ;  /* 0x000000041b0e7825 */ /* 0x010fc800078e0206 */
[C---:B------:R-:W-:Y:S01]  /*f15d0*/  IMAD.WIDE R20, R27.reuse, 0x4, R4 ;  /* 0x000000041b147825 */ /* 0x040fe200078e0204 */
[----:B------:R3:W-:Y:S01]  /*f15e0*/  @P3 STG.E [R24.64], R136 ;  /* 0x0000008818003986 */ /* 0x0007e2000c101904 */
[----:B------:R-:W-:Y:S02]  /*f15f0*/  ISETP.LT.AND P3, PT, R150, c[0x0][0x178], !P1 ;  /* 0x00005e0096007a0c */ /* 0x000fe40004f61270 */
[----:B------:R-:W-:Y:S02]  /*f1600*/  @P4 STG.E [R12.64], R168 ;  /* 0x000000a80c004986 */ /* 0x000fe4000c101904 */
[----:B------:R-:W-:Y:S01]  /*f1610*/  @P6 STG.E [R14.64], R188 ;  /* 0x000000bc0e006986 */ /* 0x000fe2000c101904 */
[----:B------:R-:W-:Y:S02]  /*f1620*/  IADD3 R29, R27, c[0x0][0x198], RZ ;  /* 0x000066001b1d7a10 */ /* 0x000fe40007ffe0ff */
[----:B------:R-:W-:Y:S01]  /*f1630*/  ISETP.LT.AND P4, PT, R151, c[0x0][0x178], !P1 ;  /* 0x00005e0097007a0c */ /* 0x000fe20004f81270 */
[----:B--2---:R2:W-:Y:S01]  /*f1640*/  @P5 STG.E [R20.64], R16 ;  /* 0x0000001014005986 */ /* 0x0045e2000c101904 */
[----:B------:R-:W-:Y:S01]  /*f1650*/  ISETP.LT.AND P5, PT, R111, c[0x0][0x178], !P1 ;  /* 0x00005e006f007a0c */ /* 0x000fe20004fa1270 */
[----:B------:R-:W-:-:S02]  /*f1660*/  ISETP.LT.AND P1, PT, R186, c[0x0][0x178], !P1 ;  /* 0x00005e00ba007a0c */ /* 0x000fc40004f21270 */
[C---:B-1----:R-:W-:Y:S01]  /*f1670*/  IMAD.WIDE R2, R29.reuse, 0x4, R174 ;  /* 0x000000041d027825 */ /* 0x042fe200078e02ae */
[----:B------:R-:W-:Y:S02]  /*f1680*/  ISETP.LT.AND P6, PT, R150, c[0x0][0x178], !P2 ;  /* 0x00005e0096007a0c */ /* 0x000fe400057c1270 */
[C---:B------:R-:W-:Y:S01]  /*f1690*/  IADD3 R31, R29.reuse, c[0x0][0x198], RZ ;  /* 0x000066001d1f7a10 */ /* 0x040fe20007ffe0ff */
[----:B------:R-:W-:-:S04]  /*f16a0*/  IMAD.WIDE R22, R29, 0x4, R172 ;  /* 0x000000041d167825 */ /* 0x000fc800078e02ac */
[C---:B---3--:R-:W-:Y:S01]  /*f16b0*/  IMAD.WIDE R24, R29.reuse, 0x4, R6 ;  /* 0x000000041d187825 */ /* 0x048fe200078e0206 */
[----:B------:R1:W-:Y:S03]  /*f16c0*/  @P3 STG.E [R2.64], R137 ;  /* 0x0000008902003986 */ /* 0x0003e6000c101904 */
[----:B------:R-:W-:Y:S01]  /*f16d0*/  IMAD.WIDE R26, R29, 0x4, R4 ;  /* 0x000000041d1a7825 */ /* 0x000fe200078e0204 */
[----:B------:R-:W-:Y:S02]  /*f16e0*/  ISETP.LT.AND P3, PT, R151, c[0x0][0x178], !P2 ;  /* 0x00005e0097007a0c */ /* 0x000fe40005761270 */
[----:B------:R-:W-:Y:S01]  /*f16f0*/  LOP3.LUT R249, R0, 0x40, RZ, 0x3c, !PT ;  /* 0x0000004000f97812 */ /* 0x000fe200078e3cff */
[----:B--2---:R-:W-:Y:S01]  /*f1700*/  IMAD.WIDE R20, R31, 0x4, R174 ;  /* 0x000000041f147825 */ /* 0x004fe200078e02ae */
[----:B------:R-:W-:Y:S03]  /*f1710*/  @P4 STG.E [R22.64], R169 ;  /* 0x000000a916004986 */ /* 0x000fe6000c101904 */
[----:B------:R-:W-:Y:S02]  /*f1720*/  @P5 STG.E [R24.64], R189 ;  /* 0x000000bd18005986 */ /* 0x000fe4000c101904 */
[----:B------:R2:W-:Y:S01]  /*f1730*/  @P1 STG.E [R26.64], R17 ;  /* 0x000000111a001986 */ /* 0x0005e2000c101904 */
[----:B------:R-:W-:Y:S01]  /*f1740*/  ISETP.LT.AND P1, PT, R111, c[0x0][0x178], !P2 ;  /* 0x00005e006f007a0c */ /* 0x000fe20005721270 */
[----:B------:R-:W-:Y:S01]  /*f1750*/  ISETP.LT.AND P2, PT, R186, c[0x0][0x178], !P2 ;  /* 0x00005e00ba007a0c */ /* 0x000fe20005741270 */
[----:B------:R-:W3:Y:S04]  /*f1760*/  LDS.128 R12, [R249] ;  /* 0x00000000f90c7984 */ /* 0x000ee80000000c00 */
[----:B------:R4:W-:Y:S01]  /*f1770*/  @P6 STG.E [R20.64], R132 ;  /* 0x0000008414006986 */ /* 0x0009e2000c101904 */
[----:B------:R-:W-:Y:S01]  /*f1780*/  ISETP.LT.AND P5, PT, R150, c[0x0][0x178], !P0 ;  /* 0x00005e0096007a0c */ /* 0x000fe200047a1270 */
[----:B-1----:R-:W-:Y:S01]  /*f1790*/  IMAD.WIDE R2, R31, 0x4, R172 ;  /* 0x000000041f027825 */ /* 0x002fe200078e02ac */
[----:B------:R-:W-:-:S02]  /*f17a0*/  ISETP.LT.AND P6, PT, R151, c[0x0][0x178], !P0 ;  /* 0x00005e0097007a0c */ /* 0x000fc400047c1270 */
[C---:B------:R-:W-:Y:S02]  /*f17b0*/  IADD3 R29, R31.reuse, c[0x0][0x198], RZ ;  /* 0x000066001f1d7a10 */ /* 0x040fe40007ffe0ff */
[----:B------:R-:W-:Y:S01]  /*f17c0*/  IADD3 R28, R252, 0x1e4, RZ ;  /* 0x000001e4fc1c7810 */ /* 0x000fe20007ffe0ff */
[----:B------:R1:W-:Y:S01]  /*f17d0*/  @P3 STG.E [R2.64], R164 ;  /* 0x000000a402003986 */ /* 0x0003e2000c101904 */
[----:B--2---:R-:W-:Y:S01]  /*f17e0*/  IMAD.WIDE R16, R31, 0x4, R6 ;  /* 0x000000041f107825 */ /* 0x004fe200078e0206 */
[----:B------:R-:W-:-:S03]  /*f17f0*/  ISETP.LT.AND P3, PT, R111, c[0x0][0x178], !P0 ;  /* 0x00005e006f007a0c */ /* 0x000fc60004761270 */
[----:B------:R-:W-:-:S04]  /*f1800*/  IMAD.WIDE R22, R29, 0x4, R174 ;  /* 0x000000041d167825 */ /* 0x000fc800078e02ae */
[----:B----4-:R-:W-:Y:S01]  /*f1810*/  IMAD.WIDE R20, R31, 0x4, R4 ;  /* 0x000000041f147825 */ /* 0x010fe200078e0204 */
[----:B------:R-:W-:-:S03]  /*f1820*/  ISETP.GE.AND P4, PT, R28, c[0x0][0x17c], PT ;  /* 0x00005f001c007a0c */ /* 0x000fc60003f86270 */
[----:B------:R-:W-:Y:S01]  /*f1830*/  IMAD.WIDE R24, R29, 0x4, R172 ;  /* 0x000000041d187825 */ /* 0x000fe200078e02ac */
[----:B------:R2:W-:Y:S03]  /*f1840*/  @P1 STG.E [R16.64], R196 ;  /* 0x000000c410001986 */ /* 0x0005e6000c101904 */
[----:B------:R-:W-:Y:S01]  /*f1850*/  @P2 STG.E [R20.64], R8 ;  /* 0x0000000814002986 */ /* 0x000fe2000c101904 */
[----:B------:R-:W-:Y:S02]  /*f1860*/  ISETP.LT.AND P0, PT, R186, c[0x0][0x178], !P0 ;  /* 0x00005e00ba007a0c */ /* 0x000fe40004701270 */
[----:B------:R-:W-:Y:S01]  /*f1870*/  LOP3.LUT R248, R0, 0x60, RZ, 0x3c, !PT ;  /* 0x0000006000f87812 */ /* 0x000fe200078e3cff */
[----:B------:R-:W-:Y:S01]  /*f1880*/  @P5 STG.E [R22.64], R133 ;  /* 0x0000008516005986 */ /* 0x000fe2000c101904 */
[----:B------:R-:W-:Y:S01]  /*f1890*/  ISETP.LT.AND P2, PT, R150, c[0x0][0x178], !P4 ;  /* 0x00005e0096007a0c */ /* 0x000fe20006741270 */
[----:B------:R4:W-:Y:S01]  /*f18a0*/  @P6 STG.E [R24.64], R165 ;  /* 0x000000a518006986 */ /* 0x0009e2000c101904 */
[----:B------:R-:W-:Y:S01]  /*f18b0*/  ISETP.LT.AND P5, PT, R151, c[0x0][0x178], !P4 ;  /* 0x00005e0097007a0c */ /* 0x000fe200067a1270 */
[----:B-1----:R-:W-:Y:S01]  /*f18c0*/  IMAD.WIDE R2, R29, 0x4, R6 ;  /* 0x000000041d027825 */ /* 0x002fe200078e0206 */
[----:B------:R-:W-:-:S02]  /*f18d0*/  ISETP.LT.AND P6, PT, R111, c[0x0][0x178], !P4 ;  /* 0x00005e006f007a0c */ /* 0x000fc400067c1270 */
[----:B------:R-:W-:Y:S02]  /*f18e0*/  IADD3 R31, R29, c[0x0][0x198], RZ ;  /* 0x000066001d1f7a10 */ /* 0x000fe40007ffe0ff */
[C---:B------:R-:W-:Y:S01]  /*f18f0*/  IADD3 R26, R252.reuse, 0x1e6, RZ ;  /* 0x000001e6fc1a7810 */ /* 0x040fe20007ffe0ff */
[----:B------:R-:W1:Y:S01]  /*f1900*/  LDS.128 R20, [R248] ;  /* 0x00000000f8147984 */ /* 0x000e620000000c00 */
[----:B------:R-:W-:-:S03]  /*f1910*/  IADD3 R28, R252, 0x1e5, RZ ;  /* 0x000001e5fc1c7810 */ /* 0x000fc60007ffe0ff */
[----:B------:R3:W-:Y:S01]  /*f1920*/  @P3 STG.E [R2.64], R197 ;  /* 0x000000c502003986 */ /* 0x0007e2000c101904 */
[----:B--2---:R-:W-:Y:S01]  /*f1930*/  IMAD.WIDE R16, R29, 0x4, R4 ;  /* 0x000000041d107825 */ /* 0x004fe200078e0204 */
[----:B------:R-:W-:-:S03]  /*f1940*/  ISETP.GE.AND P3, PT, R26, c[0x0][0x17c], PT ;  /* 0x00005f001a007a0c */ /* 0x000fc60003f66270 */
[----:B----4-:R-:W-:Y:S01]  /*f1950*/  IMAD.WIDE R24, R31, 0x4, R174 ;  /* 0x000000041f187825 */ /* 0x010fe200078e02ae */
[----:B------:R-:W-:-:S03]  /*f1960*/  ISETP.GE.AND P1, PT, R28, c[0x0][0x17c], PT ;  /* 0x00005f001c007a0c */ /* 0x000fc60003f26270 */
[----:B------:R-:W-:-:S04]  /*f1970*/  IMAD.WIDE R26, R31, 0x4, R172 ;  /* 0x000000041f1a7825 */ /* 0x000fc800078e02ac */
[----:B------:R-:W-:Y:S01]  /*f1980*/  IMAD.WIDE R28, R31, 0x4, R6 ;  /* 0x000000041f1c7825 */ /* 0x000fe200078e0206 */
[----:B------:R2:W-:Y:S01]  /*f1990*/  @P0 STG.E [R16.64], R9 ;  /* 0x0000000910000986 */ /* 0x0005e2000c101904 */
[----:B------:R-:W-:Y:S02]  /*f19a0*/  ISETP.LT.AND P4, PT, R186, c[0x0][0x178], !P4 ;  /* 0x00005e00ba007a0c */ /* 0x000fe40006781270 */
[----:B------:R-:W-:Y:S02]  /*f19b0*/  @P2 STG.E [R24.64], R124 ;  /* 0x0000007c18002986 */ /* 0x000fe4000c101904 */
[----:B------:R-:W-:Y:S01]  /*f19c0*/  @P5 STG.E [R26.64], R140 ;  /* 0x0000008c1a005986 */ /* 0x000fe2000c101904 */
[----:B------:R-:W-:Y:S01]  /*f19d0*/  ISETP.LT.AND P0, PT, R150, c[0x0][0x178], !P1 ;  /* 0x00005e0096007a0c */ /* 0x000fe20004f01270 */
[----:B------:R4:W-:Y:S01]  /*f19e0*/  @P6 STG.E [R28.64], R204 ;  /* 0x000000cc1c006986 */ /* 0x0009e2000c101904 */
[----:B------:R-:W-:Y:S01]  /*f19f0*/  ISETP.LT.AND P5, PT, R151, c[0x0][0x178], !P1 ;  /* 0x00005e0097007a0c */ /* 0x000fe20004fa1270 */
[----:B---3--:R-:W-:Y:S01]  /*f1a00*/  IMAD.WIDE R2, R31, 0x4, R4 ;  /* 0x000000041f027825 */ /* 0x008fe200078e0204 */
[----:B------:R-:W-:-:S02]  /*f1a10*/  ISETP.LT.AND P6, PT, R111, c[0x0][0x178], !P1 ;  /* 0x00005e006f007a0c */ /* 0x000fc40004fc1270 */
[----:B------:R-:W-:Y:S02]  /*f1a20*/  IADD3 R8, R252, 0x1e7, RZ ;  /* 0x000001e7fc087810 */ /* 0x000fe40007ffe0ff */
[----:B------:R-:W-:Y:S02]  /*f1a30*/  IADD3 R31, R31, c[0x0][0x198], RZ ;  /* 0x000066001f1f7a10 */ /* 0x000fe40007ffe0ff */
[----:B------:R-:W-:-:S03]  /*f1a40*/  ISETP.GE.AND P2, PT, R8, c[0x0][0x17c], PT ;  /* 0x00005f0008007a0c */ /* 0x000fc60003f46270 */
[----:B--2---:R-:W-:-:S04]  /*f1a50*/  IMAD.WIDE R8, R31, 0x4, R174 ;  /* 0x000000041f087825 */ /* 0x004fc800078e02ae */
[----:B------:R-:W-:-:S04]  /*f1a60*/  IMAD.WIDE R16, R31, 0x4, R172 ;  /* 0x000000041f107825 */ /* 0x000fc800078e02ac */
[----:B----4-:R-:W-:Y:S01]  /*f1a70*/  IMAD.WIDE R28, R31, 0x4, R6 ;  /* 0x000000041f1c7825 */ /* 0x010fe200078e0206 */
        /* <DEDUP_REMOVED lines=9> */
[----:B------:R-:W-:Y:S02]  /*f1b10*/  ISETP.LT.AND P3, PT, R186, c[0x0][0x178], !P3 ;  /* 0x00005e00ba007a0c */ /* 0x000fe40005f61270 */
[----:B--2---:R-:W-:-:S04]  /*f1b20*/  IMAD.WIDE R2, R31, 0x4, R4 ;  /* 0x000000041f027825 */ /* 0x004fc800078e0204 */
[----:B------:R-:W-:-:S04]  /*f1b30*/  IMAD.WIDE R30, R33, 0x4, R174 ;  /* 0x00000004211e7825 */ /* 0x000fc800078e02ae */
[----:B---3--:R-:W-:Y:S01]  /*f1b40*/  IMAD.WIDE R8, R33, 0x4, R172 ;  /* 0x0000000421087825 */ /* 0x008fe200078e02ac */
[----:B------:R-:W-:-:S03]  /*f1b50*/  IADD3 R24, R252, 0x1e8, RZ ;  /* 0x000001e8fc187810 */ /* 0x000fc60007ffe0ff */
[----:B----4-:R-:W-:-:S04]  /*f1b60*/  IMAD.WIDE R16, R33, 0x4, R6 ;  /* 0x0000000421107825 */ /* 0x010fc800078e0206 */
[----:B-1----:R-:W-:Y:S01]  /*f1b70*/  IMAD.WIDE R28, R33, 0x4, R4 ;  /* 0x00000004211c7825 */ /* 0x002fe200078e0204 */
[----:B------:R1:W-:Y:S03]  /*f1b80*/  @P1 STG.E [R2.64], R13 ;  /* 0x0000000d02001986 */ /* 0x0003e6000c101904 */
[----:B------:R-:W-:Y:S02]  /*f1b90*/  @P4 STG.E [R30.64], R128 ;  /* 0x000000801e004986 */ /* 0x000fe4000c101904 */
[----:B------:R2:W-:Y:S01]  /*f1ba0*/  @P5 STG.E [R8.64], R156 ;  /* 0x0000009c08005986 */ /* 0x0005e2000c101904 */
[----:B------:R-:W-:Y:S01]  /*f1bb0*/  ISETP.GE.AND P0, PT, R24, c[0x0][0x17c], PT ;  /* 0x00005f0018007a0c */ /* 0x000fe20003f06270 */
[----:B------:R3:W-:Y:S01]  /*f1bc0*/  @P6 STG.E [R16.64], R212 ;  /* 0x000000d410006986 */ /* 0x0007e2000c101904 */
[----:B------:R-:W-:-:S03]  /*f1bd0*/  ISETP.LT.AND P4, PT, R150, c[0x0][0x178], !P2 ;  /* 0x00005e0096007a0c */ /* 0x000fc60005781270 */
[----:B------:R-:W4:Y:S01]  /*f1be0*/  LDS.128 R24, [R0+0x800] ;  /* 0x0008000000187984 */ /* 0x000f220000000c00 */
[----:B------:R-:W-:Y:S01]  /*f1bf0*/  @P3 STG.E [R28.64], R20 ;  /* 0x000000141c003986 */ /* 0x000fe2000c101904 */
[----:B------:R-:W-:Y:S02]  /*f1c00*/  ISETP.LT.AND P3, PT, R151, c[0x0][0x178], !P2 ;  /* 0x00005e0097007a0c */ /* 0x000fe40005761270 */
[----:B------:R-:W-:Y:S02]  /*f1c10*/  ISETP.LT.AND P5, PT, R111, c[0x0][0x178], !P2 ;  /* 0x00005e006f007a0c */ /* 0x000fe400057a1270 */
[----:B------:R-:W-:Y:S02]  /*f1c20*/  IADD3 R33, R33, c[0x0][0x198], RZ ;  /* 0x0000660021217a10 */ /* 0x000fe40007ffe0ff */
[----:B------:R-:W-:Y:S02]  /*f1c30*/  IADD3 R12, R252, 0x1e9, RZ ;  /* 0x000001e9fc0c7810 */ /* 0x000fe40007ffe0ff */
[----:B------:R-:W-:Y:S01]  /*f1c40*/  ISETP.LT.AND P6, PT, R150, c[0x0][0x178], !P0 ;  /* 0x00005e0096007a0c */ /* 0x000fe200047c1270 */
[----:B------:R-:W4:Y:S01]  /*f1c50*/  LDS.128 R28, [R250+0x800] ;  /* 0x00080000fa1c7984 */ /* 0x000f220000000c00 */
[----:B-1----:R-:W-:Y:S01]  /*f1c60*/  IMAD.WIDE R2, R33, 0x4, R174 ;  /* 0x0000000421027825 */ /* 0x002fe200078e02ae */
[----:B------:R-:W-:-:S03]  /*f1c70*/  ISETP.GE.AND P1, PT, R12, c[0x0][0x17c], PT ;  /* 0x00005f000c007a0c */ /* 0x000fc60003f26270 */
[----:B--2---:R-:W-:-:S04]  /*f1c80*/  IMAD.WIDE R8, R33, 0x4, R172 ;  /* 0x0000000421087825 */ /* 0x004fc800078e02ac */
[----:B------:R-:W-:Y:S01]  /*f1c90*/  IMAD.WIDE R12, R33, 0x4, R6 ;  /* 0x00000004210c7825 */ /* 0x000fe200078e0206 */
[----:B------:R-:W-:Y:S01]  /*f1ca0*/  ISETP.LT.AND P2, PT, R186, c[0x0][0x178], !P2 ;  /* 0x00005e00ba007a0c */ /* 0x000fe20005741270 */
[----:B------:R1:W-:Y:S02]  /*f1cb0*/  @P4 STG.E [R2.64], R129 ;  /* 0x0000008102004986 */ /* 0x0003e4000c101904 */
[----:B------:R2:W-:Y:S01]  /*f1cc0*/  @P3 STG.E [R8.64], R157 ;  /* 0x0000009d08003986 */ /* 0x0005e2000c101904 */
[----:B------:R-:W-:Y:S01]  /*f1cd0*/  ISETP.LT.AND P3, PT, R151, c[0x0][0x178], !P0 ;  /* 0x00005e0097007a0c */ /* 0x000fe20004761270 */
[----:B------:R2:W-:Y:S01]  /*f1ce0*/  @P5 STG.E [R12.64], R213 ;  /* 0x000000d50c005986 */ /* 0x0005e2000c101904 */
[----:B------:R-:W-:Y:S02]  /*f1cf0*/  ISETP.LT.AND P5, PT, R111, c[0x0][0x178], !P0 ;  /* 0x00005e006f007a0c */ /* 0x000fe400047a1270 */
[C---:B------:R-:W-:Y:S01]  /*f1d00*/  IADD3 R35, R33.reuse, c[0x0][0x198], RZ ;  /* 0x0000660021237a10 */ /* 0x040fe20007ffe0ff */
[----:B---3--:R-:W-:-:S04]  /*f1d10*/  IMAD.WIDE R16, R33, 0x4, R4 ;  /* 0x0000000421107825 */ /* 0x008fc800078e0204 */
[----:B------:R-:W-:-:S04]  /*f1d20*/  IMAD.WIDE R32, R35, 0x4, R174 ;  /* 0x0000000423207825 */ /* 0x000fc800078e02ae */
[----:B-1----:R-:W-:-:S04]  /*f1d30*/  IMAD.WIDE R2, R35, 0x4, R172 ;  /* 0x0000000423027825 */ /* 0x002fc800078e02ac */
[----:B--2---:R-:W-:Y:S01]  /*f1d40*/  IMAD.WIDE R8, R35, 0x4, R6 ;  /* 0x0000000423087825 */ /* 0x004fe200078e0206 */
[----:B------:R1:W-:Y:S03]  /*f1d50*/  @P2 STG.E [R16.64], R21 ;  /* 0x0000001510002986 */ /* 0x0003e6000c101904 */
[----:B------:R-:W-:Y:S01]  /*f1d60*/  @P6 STG.E [R32.64], R120 ;  /* 0x0000007820006986 */ /* 0x000fe2000c101904 */
[----:B------:R-:W-:Y:S02]  /*f1d70*/  ISETP.LT.AND P0, PT, R186, c[0x0][0x178], !P0 ;  /* 0x00005e00ba007a0c */ /* 0x000fe40004701270 */
[----:B------:R-:W-:Y:S01]  /*f1d80*/  ISETP.LT.AND P6, PT, R150, c[0x0][0x178], !P1 ;  /* 0x00005e0096007a0c */ /* 0x000fe20004fc1270 */
[----:B------:R2:W-:Y:S01]  /*f1d90*/  @P3 STG.E [R2.64], R152 ;  /* 0x0000009802003986 */ /* 0x0005e2000c101904 */
[----:B------:R-:W-:Y:S01]  /*f1da0*/  ISETP.LT.AND P3, PT, R151, c[0x0][0x178], !P1 ;  /* 0x00005e0097007a0c */ /* 0x000fe20004f61270 */
[----:B------:R3:W-:Y:S01]  /*f1db0*/  @P5 STG.E [R8.64], R192 ;  /* 0x000000c008005986 */ /* 0x0007e2000c101904 */
[----:B------:R-:W-:-:S02]  /*f1dc0*/  ISETP.LT.AND P5, PT, R111, c[0x0][0x178], !P1 ;  /* 0x00005e006f007a0c */ /* 0x000fc40004fa1270 */
[C---:B------:R-:W-:Y:S01]  /*f1dd0*/  IADD3 R37, R35.reuse, c[0x0][0x198], RZ ;  /* 0x0000660023257a10 */ /* 0x040fe20007ffe0ff */
[----:B------:R-:W-:Y:S01]  /*f1de0*/  ISETP.LT.AND P1, PT, R186, c[0x0][0x178], !P1 ;  /* 0x00005e00ba007a0c */ /* 0x000fe20004f21270 */
[----:B------:R-:W-:Y:S01]  /*f1df0*/  IADD3 R0, R252, 0x1ea, RZ ;  /* 0x000001eafc007810 */ /* 0x000fe20007ffe0ff */
[----:B------:R-:W-:-:S04]  /*f1e00*/  IMAD.WIDE R12, R35, 0x4, R4 ;  /* 0x00000004230c7825 */ /* 0x000fc800078e0204 */
[----:B-1----:R-:W-:-:S04]  /*f1e10*/  IMAD.WIDE R16, R37, 0x4, R174 ;  /* 0x0000000425107825 */ /* 0x002fc800078e02ae */
[----:B------:R-:W-:-:S04]  /*f1e20*/  IMAD.WIDE R20, R37, 0x4, R6 ;  /* 0x0000000425147825 */ /* 0x000fc800078e0206 */
[----:B--2---:R-:W-:Y:S01]  /*f1e30*/  IMAD.WIDE R2, R37, 0x4, R172 ;  /* 0x0000000425027825 */ /* 0x004fe200078e02ac */
[----:B------:R-:W-:-:S03]  /*f1e40*/  ISETP.GE.AND P4, PT, R0, c[0x0][0x17c], PT ;  /* 0x00005f0000007a0c */ /* 0x000fc60003f86270 */
[----:B------:R-:W-:Y:S01]  /*f1e50*/  IADD3 R0, R252, 0x1eb, RZ ;  /* 0x000001ebfc007810 */ /* 0x000fe20007ffe0ff */
[----:B----4-:R1:W-:Y:S01]  /*f1e60*/  @P0 STG.E [R12.64], R24 ;  /* 0x000000180c000986 */ /* 0x0103e2000c101904 */
[----:B---3--:R-:W-:-:S04]  /*f1e70*/  IMAD.WIDE R8, R37, 0x4, R4 ;  /* 0x0000000425087825 */ /* 0x008fc800078e0204 */
[----:B------:R2:W-:Y:S02]  /*f1e80*/  @P6 STG.E [R16.64], R121 ;  /* 0x0000007910006986 */ /* 0x0005e4000c101904 */
[----:B------:R3:W-:Y:S01]  /*f1e90*/  @P3 STG.E [R2.64], R153 ;  /* 0x0000009902003986 */ /* 0x0007e2000c101904 */
[----:B------:R-:W-:Y:S02]  /*f1ea0*/  ISETP.GE.AND P2, PT, R0, c[0x0][0x17c], PT ;  /* 0x00005f0000007a0c */ /* 0x000fe40003f46270 */
[----:B------:R-:W-:Y:S01]  /*f1eb0*/  ISETP.LT.AND P0, PT, R150, c[0x0][0x178], !P4 ;  /* 0x00005e0096007a0c */ /* 0x000fe20006701270 */
[----:B------:R-:W-:Y:S01]  /*f1ec0*/  @P5 STG.E [R20.64], R193 ;  /* 0x000000c114005986 */ /* 0x000fe2000c101904 */
[----:B------:R-:W-:Y:S01]  /*f1ed0*/  ISETP.LT.AND P6, PT, R151, c[0x0][0x178], !P4 ;  /* 0x00005e0097007a0c */ /* 0x000fe200067c1270 */
[----:B------:R4:W-:Y:S01]  /*f1ee0*/  @P1 STG.E [R8.64], R25 ;  /* 0x0000001908001986 */ /* 0x0009e2000c101904 */
[----:B------:R-:W-:Y:S02]  /*f1ef0*/  ISETP.LT.AND P1, PT, R111, c[0x0][0x178], !P4 ;  /* 0x00005e006f007a0c */ /* 0x000fe40006721270 */
[----:B------:R-:W-:Y:S01]  /*f1f00*/  IADD3 R39, R37, c[0x0][0x198], RZ ;  /* 0x0000660025277a10 */ /* 0x000fe20007ffe0ff */
[----:B------:R-:W-:Y:S01]  /*f1f10*/  ISETP.LT.AND P4, PT, R186, c[0x0][0x178], !P4 ;  /* 0x00005e00ba007a0c */ /* 0x000fe20006781270 */
[----:B------:R-:W-:Y:S01]  /*f1f20*/  ISETP.LT.AND P5, PT, R150, c[0x0][0x178], !P2 ;  /* 0x00005e0096007a0c */ /* 0x000fe200057a1270 */
[----:B------:R-:W4:Y:S01]  /*f1f30*/  LDS.128 R32, [R249+0x800] ;  /* 0x00080000f9207984 */ /* 0x000f220000000c00 */
[C---:B------:R-:W-:Y:S01]  /*f1f40*/  IADD3 R37, R39.reuse, c[0x0][0x198], RZ ;  /* 0x0000660027257a10 */ /* 0x040fe20007ffe0ff */
[----:B-1----:R-:W-:-:S04]  /*f1f50*/  IMAD.WIDE R12, R39, 0x4, R174 ;  /* 0x00000004270c7825 */ /* 0x002fc800078e02ae */
        /* <DEDUP_REMOVED lines=16> */
[C---:B------:R-:W-:Y:S01]  /*f2060*/  IADD3 R25, R37.reuse, c[0x0][0x198], RZ ;  /* 0x0000660025197a10 */ /* 0x040fe20007ffe0ff */
[----:B-1----:R-:W-:-:S04]  /*f2070*/  IMAD.WIDE R12, R37, 0x4, R172 ;  /* 0x00000004250c7825 */ /* 0x002fc800078e02ac */
[----:B--2---:R-:W-:-:S04]  /*f2080*/  IMAD.WIDE R16, R37, 0x4, R6 ;  /* 0x0000000425107825 */ /* 0x004fc800078e0206 */
[----:B---3--:R-:W-:Y:S01]  /*f2090*/  IMAD.WIDE R2, R37, 0x4, R4 ;  /* 0x0000000425027825 */ /* 0x008fe200078e0204 */
[----:B------:R-:W-:Y:S01]  /*f20a0*/  IADD3 R0, R252, 0x1ed, RZ ;  /* 0x000001edfc007810 */ /* 0x000fe20007ffe0ff */
[----:B------:R-:W1:Y:S02]  /*f20b0*/  LDS.128 R36, [R248+0x800] ;  /* 0x00080000f8247984 */ /* 0x000e640000000c00 */
[----:B----4-:R-:W-:-:S04]  /*f20c0*/  IMAD.WIDE R8, R25, 0x4, R174 ;  /* 0x0000000419087825 */ /* 0x010fc800078e02ae */
[----:B------:R-:W-:Y:S01]  /*f20d0*/  IMAD.WIDE R20, R25, 0x4, R172 ;  /* 0x0000000419147825 */ /* 0x000fe200078e02ac */
[----:B------:R-:W-:Y:S01]  /*f20e0*/  ISETP.GE.AND P0, PT, R0, c[0x0][0x17c], PT ;  /* 0x00005f0000007a0c */ /* 0x000fe20003f06270 */
[----:B------:R2:W-:Y:S02]  /*f20f0*/  @P6 STG.E [R12.64], R161 ;  /* 0x000000a10c006986 */ /* 0x0005e4000c101904 */
[----:B------:R-:W-:Y:S01]  /*f2100*/  @P1 STG.E [R16.64], R201 ;  /* 0x000000c910001986 */ /* 0x000fe2000c101904 */
        /* <DEDUP_REMOVED lines=8> */
[C---:B------:R-:W-:Y:S02]  /*f2190*/  IADD3 R41, R25.reuse, c[0x0][0x198], RZ ;  /* 0x0000660019297a10 */ /* 0x040fe40007ffe0ff */
[----:B------:R-:W-:Y:S01]  /*f21a0*/  IADD3 R0, R252, 0x1ee, RZ ;  /* 0x000001eefc007810 */ /* 0x000fe20007ffe0ff */
[----:B--2---:R-:W-:-:S04]  /*f21b0*/  IMAD.WIDE R12, R25, 0x4, R6 ;  /* 0x00000004190c7825 */ /* 0x004fc800078e0206 */
[----:B---3--:R-:W-:-:S04]  /*f21c0*/  IMAD.WIDE R2, R25, 0x4, R4 ;  /* 0x0000000419027825 */ /* 0x008fc800078e0204 */
[----:B----4-:R-:W-:-:S04]  /*f21d0*/  IMAD.WIDE R8, R41, 0x4, R174 ;  /* 0x0000000429087825 */ /* 0x010fc800078e02ae */
[----:B------:R-:W-:-:S04]  /*f21e0*/  IMAD.WIDE R16, R41, 0x4, R172 ;  /* 0x0000000429107825 */ /* 0x000fc800078e02ac */
[----:B------:R-:W-:Y:S01]  /*f21f0*/  IMAD.WIDE R20, R41, 0x4, R6 ;  /* 0x0000000429147825 */ /* 0x000fe200078e0206 */
[----:B------:R-:W-:Y:S01]  /*f2200*/  ISETP.GE.AND P6, PT, R0, c[0x0][0x17c], PT ;  /* 0x00005f0000007a0c */ /* 0x000fe20003fc6270 */
[----:B------:R-:W-:Y:S01]  /*f2210*/  @P1 STG.E [R12.64], R208 ;  /* 0x000000d00c001986 */ /* 0x000fe2000c101904 */
[----:B------:R-:W-:Y:S01]  /*f2220*/  IADD3 R0, R252, 0x1ef, RZ ;  /* 0x000001effc007810 */ /* 0x000fe20007ffe0ff */
[----:B------:R2:W-:Y:S02]  /*f2230*/  @P3 STG.E [R2.64], R32 ;  /* 0x0000002002003986 */ /* 0x0005e4000c101904 */
[----:B------:R3:W-:Y:S01]  /*f2240*/  @P5 STG.E [R8.64], R113 ;  /* 0x0000007108005986 */ /* 0x0007e2000c101904 */
[----:B------:R4:W-:Y:S01]  /*f2250*/  @P4 STG.E [R16.64], R145 ;  /* 0x0000009110004986 */ /* 0x0009e2000c101904 */
[----:B------:R-:W-:Y:S01]  /*f2260*/  ISETP.LT.AND P0, PT, R186, c[0x0][0x178], !P0 ;  /* 0x00005e00ba007a0c */ /* 0x000fe20004701270 */
[----:B------:R1:W-:Y:S01]  /*f2270*/  @P2 STG.E [R20.64], R209 ;  /* 0x000000d114002986 */ /* 0x0003e2000c101904 */
[----:B------:R-:W-:-:S02]  /*f2280*/  ISETP.GE.AND P1, PT, R0, c[0x0][0x17c], PT ;  /* 0x00005f0000007a0c */ /* 0x000fc40003f26270 */
[----:B------:R-:W-:Y:S02]  /*f2290*/  ISETP.LT.AND P2, PT, R150, c[0x0][0x178], !P6 ;  /* 0x00005e0096007a0c */ /* 0x000fe40007741270 */
[----:B------:R-:W-:Y:S01]  /*f22a0*/  ISETP.LT.AND P4, PT, R151, c[0x0][0x178], !P6 ;  /* 0x00005e0097007a0c */ /* 0x000fe20007781270 */
[----:B------:R-:W-:Y:S01]  /*f22b0*/  IMAD.WIDE R24, R41, 0x4, R4 ;  /* 0x0000000429187825 */ /* 0x000fe200078e0204 */
[----:B------:R-:W-:Y:S02]  /*f22c0*/  ISETP.LT.AND P3, PT, R111, c[0x0][0x178], !P6 ;  /* 0x00005e006f007a0c */ /* 0x000fe40007761270 */
[----:B------:R-:W-:Y:S01]  /*f22d0*/  IADD3 R41, R41, c[0x0][0x198], RZ ;  /* 0x0000660029297a10 */ /* 0x000fe20007ffe0ff */
[----:B------:R-:W-:Y:S01]  /*f22e0*/  ISETP.LT.AND P6, PT, R186, c[0x0][0x178], !P6 ;  /* 0x00005e00ba007a0c */ /* 0x000fe200077c1270 */
[----:B------:R-:W-:Y:S02]  /*f22f0*/  ISETP.LT.AND P5, PT, R150, c[0x0][0x178], !P1 ;  /* 0x00005e0096007a0c */ /* 0x000fe40004fa1270 */
[C---:B------:R-:W-:Y:S01]  /*f2300*/  IADD3 R29, R41.reuse, c[0x0][0x198], RZ ;  /* 0x00006600291d7a10 */ /* 0x040fe20007ffe0ff */
[----:B--2---:R-:W-:-:S04]  /*f2310*/  IMAD.WIDE R2, R41, 0x4, R174 ;  /* 0x0000000429027825 */ /* 0x004fc800078e02ae */
[----:B---3--:R-:W-:-:S04]  /*f2320*/  IMAD.WIDE R8, R41, 0x4, R172 ;  /* 0x0000000429087825 */ /* 0x008fc800078e02ac */
[----:B------:R-:W-:Y:S01]  /*f2330*/  IMAD.WIDE R12, R41, 0x4, R6 ;  /* 0x00000004290c7825 */ /* 0x000fe200078e0206 */
[----:B------:R-:W-:-:S03]  /*f2340*/  IADD3 R0, R252, 0x1f0, RZ ;  /* 0x000001f0fc007810 */ /* 0x000fc60007ffe0ff */
[----:B----4-:R-:W-:Y:S01]  /*f2350*/  IMAD.WIDE R16, R41, 0x4, R4 ;  /* 0x0000000429107825 */ /* 0x010fe200078e0204 */
[----:B------:R2:W-:Y:S03]  /*f2360*/  @P0 STG.E [R24.64], R33 ;  /* 0x0000002118000986 */ /* 0x0005e6000c101904 */
[----:B-1----:R-:W-:-:S04]  /*f2370*/  IMAD.WIDE R20, R29, 0x4, R174 ;  /* 0x000000041d147825 */ /* 0x002fc800078e02ae */
[----:B------:R1:W-:Y:S02]  /*f2380*/  @P2 STG.E [R2.64], R108 ;  /* 0x0000006c02002986 */ /* 0x0003e4000c101904 */
        /* <DEDUP_REMOVED lines=8> */
[----:B------:R-:W-:Y:S01]  /*f2410*/  ISETP.LT.AND P6, PT, R150, c[0x0][0x178], !P0 ;  /* 0x00005e0096007a0c */ /* 0x000fe200047c1270 */
[----:B------:R-:W-:Y:S01]  /*f2420*/  ISETP.LT.AND P1, PT, R151, c[0x0][0x178], !P0 ;  /* 0x00005e0097007a0c */ /* 0x000fe20004721270 */
[C---:B--2---:R-:W-:Y:S01]  /*f2430*/  IADD3 R25, R29.reuse, c[0x0][0x198], RZ ;  /* 0x000066001d197a10 */ /* 0x044fe20007ffe0ff */
[----:B-1----:R-:W-:-:S04]  /*f2440*/  IMAD.WIDE R2, R29, 0x4, R172 ;  /* 0x000000041d027825 */ /* 0x002fc800078e02ac */
[----:B---3--:R-:W-:Y:S01]  /*f2450*/  IMAD.WIDE R8, R29, 0x4, R6 ;  /* 0x000000041d087825 */ /* 0x008fe200078e0206 */
[----:B------:R-:W-:-:S03]  /*f2460*/  IADD3 R0, R252, 0x1f1, RZ ;  /* 0x000001f1fc007810 */ /* 0x000fc60007ffe0ff */
[----:B----4-:R-:W-:-:S04]  /*f2470*/  IMAD.WIDE R12, R29, 0x4, R4 ;  /* 0x000000041d0c7825 */ /* 0x010fc800078e0204 */
[----:B------:R-:W-:-:S04]  /*f2480*/  IMAD.WIDE R16, R25, 0x4, R174 ;  /* 0x0000000419107825 */ /* 0x000fc800078e02ae */
[----:B------:R-:W-:Y:S01]  /*f2490*/  IMAD.WIDE R20, R25, 0x4, R172 ;  /* 0x0000000419147825 */ /* 0x000fe200078e02ac */
[----:B------:R1:W-:Y:S01]  /*f24a0*/  @P3 STG.E [R2.64], R149 ;  /* 0x0000009502003986 */ /* 0x0003e2000c101904 */
[----:B------:R-:W-:Y:S02]  /*f24b0*/  ISETP.GE.AND P2, PT, R0, c[0x0][0x17c], PT ;  /* 0x00005f0000007a0c */ /* 0x000fe40003f46270 */
[----:B------:R2:W-:Y:S02]  /*f24c0*/  @P4 STG.E [R8.64], R217 ;  /* 0x000000d908004986 */ /* 0x0005e4000c101904 */
[----:B------:R3:W-:Y:S01]  /*f24d0*/  @P5 STG.E [R12.64], R37 ;  /* 0x000000250c005986 */ /* 0x0007e2000c101904 */
[----:B------:R-:W-:Y:S01]  /*f24e0*/  ISETP.LT.AND P5, PT, R111, c[0x0][0x178], !P0 ;  /* 0x00005e006f007a0c */ /* 0x000fe200047a1270 */
[----:B------:R4:W-:Y:S01]  /*f24f0*/  @P6 STG.E [R16.64], R138 ;  /* 0x0000008a10006986 */ /* 0x0009e2000c101904 */
[----:B------:R-:W-:Y:S01]  /*f2500*/  ISETP.LT.AND P0, PT, R186, c[0x0][0x178], !P0 ;  /* 0x00005e00ba007a0c */ /* 0x000fe20004701270 */
[----:B------:R3:W-:Y:S01]  /*f2510*/  @P1 STG.E [R20.64], R170 ;  /* 0x000000aa14001986 */ /* 0x0007e2000c101904 */
[----:B------:R-:W-:-:S02]  /*f2520*/  ISETP.LT.AND P1, PT, R150, c[0x0][0x178], !P2 ;  /* 0x00005e0096007a0c */ /* 0x000fc40005721270 */
[----:B------:R-:W-:Y:S02]  /*f2530*/  ISETP.LT.AND P3, PT, R151, c[0x0][0x178], !P2 ;  /* 0x00005e0097007a0c */ /* 0x000fe40005761270 */
[----:B------:R-:W-:Y:S01]  /*f2540*/  ISETP.LT.AND P6, PT, R111, c[0x0][0x178], !P2 ;  /* 0x00005e006f007a0c */ /* 0x000fe200057c1270 */
[----:B-1----:R-:W-:-:S04]  /*f2550*/  IMAD.WIDE R2, R25, 0x4, R6 ;  /* 0x0000000419027825 */ /* 0x002fc800078e0206 */
[C---:B--2---:R-:W-:Y:S01]  /*f2560*/  IMAD.WIDE R8, R25.reuse, 0x4, R4 ;  /* 0x0000000419087825 */ /* 0x044fe200078e0204 */
[----:B------:R-:W-:Y:S02]  /*f2570*/  IADD3 R25, R25, c[0x0][0x198], RZ ;  /* 0x0000660019197a10 */ /* 0x000fe40007ffe0ff */
[----:B------:R-:W-:-:S03]  /*f2580*/  IADD3 R24, R252, 0x1f2, RZ ;  /* 0x000001f2fc187810 */ /* 0x000fc60007ffe0ff */
[----:B---3--:R-:W-:-:S04]  /*f2590*/  IMAD.WIDE R12, R25, 0x4, R174 ;  /* 0x00000004190c7825 */ /* 0x008fc800078e02ae */
[----:B----4-:R-:W-:Y:S01]  /*f25a0*/  IMAD.WIDE R16, R25, 0x4, R172 ;  /* 0x0000000419107825 */ /* 0x010fe200078e02ac */
[----:B------:R-:W-:-:S03]  /*f25b0*/  ISETP.GE.AND P4, PT, R24, c[0x0][0x17c], PT ;  /* 0x00005f0018007a0c */ /* 0x000fc60003f86270 */
[----:B------:R-:W-:Y:S01]  /*f25c0*/  IMAD.WIDE R20, R25, 0x4, R6 ;  /* 0x0000000419147825 */ /* 0x000fe200078e0206 */
[----:B------:R1:W-:Y:S03]  /*f25d0*/  @P5 STG.E [R2.64], R190 ;  /* 0x000000be02005986 */ /* 0x0003e6000c101904 */
[----:B------:R2:W-:Y:S01]  /*f25e0*/  @P0 STG.E [R8.64], R18 ;  /* 0x0000001208000986 */ /* 0x0005e2000c101904 */
[----:B------:R-:W-:Y:S01]  /*f25f0*/  ISETP.LT.AND P2, PT, R186, c[0x0][0x178], !P2 ;  /* 0x00005e00ba007a0c */ /* 0x000fe20005741270 */
[----:B------:R3:W-:Y:S01]  /*f2600*/  @P1 STG.E [R12.64], R139 ;  /* 0x0000008b0c001986 */ /* 0x0007e2000c101904 */
[----:B------:R-:W-:Y:S01]  /*f2610*/  ISETP.LT.AND P0, PT, R150, c[0x0][0x178], !P4 ;  /* 0x00005e0096007a0c */ /* 0x000fe20006701270 */
[----:B------:R4:W-:Y:S01]  /*f2620*/  @P3 STG.E [R16.64], R171 ;  /* 0x000000ab10003986 */ /* 0x0009e2000c101904 */
[----:B------:R4:W-:Y:S01]  /*f2630*/  @P6 STG.E [R20.64], R191 ;  /* 0x000000bf14006986 */ /* 0x0009e2000c101904 */
[----:B------:R-:W-:-:S02]  /*f2640*/  ISETP.LT.AND P1, PT, R151, c[0x0][0x178], !P4 ;  /* 0x00005e0097007a0c */ /* 0x000fc40006721270 */
[----:B------:R-:W-:Y:S02]  /*f2650*/  ISETP.LT.AND P6, PT, R111, c[0x0][0x178], !P4 ;  /* 0x00005e006f007a0c */ /* 0x000fe400067c1270 */
[C---:B------:R-:W-:Y:S02]  /*f2660*/  IADD3 R29, R25.reuse, c[0x0][0x198], RZ ;  /* 0x00006600191d7a10 */ /* 0x040fe40007ffe0ff */
[----:B------:R-:W-:Y:S01]  /*f2670*/  IADD3 R0, R252, 0x1f3, RZ ;  /* 0x000001f3fc007810 */ /* 0x000fe20007ffe0ff */
[----:B-1----:R-:W-:-:S04]  /*f2680*/  IMAD.WIDE R2, R25, 0x4, R4 ;  /* 0x0000000419027825 */ /* 0x002fc800078e0204 */
[----:B--2---:R-:W-:-:S04]  /*f2690*/  IMAD.WIDE R8, R29, 0x4, R174 ;  /* 0x000000041d087825 */ /* 0x004fc800078e02ae */
[----:B---3--:R-:W-:Y:S01]  /*f26a0*/  IMAD.WIDE R12, R29, 0x4, R172 ;  /* 0x000000041d0c7825 */ /* 0x008fe200078e02ac */
[----:B------:R-:W-:-:S03]  /*f26b0*/  ISETP.GE.AND P5, PT, R0, c[0x0][0x17c], PT ;  /* 0x00005f0000007a0c */ /* 0x000fc60003fa6270 */
        /* <DEDUP_REMOVED lines=31> */
[C---:B-1----:R-:W-:Y:S01]  /*f28b0*/  IADD3 R21, R29.reuse, c[0x0][0x198], RZ ;  /* 0x000066001d157a10 */ /* 0x042fe20007ffe0ff */
[----:B------:R-:W-:-:S04]  /*f28c0*/  IMAD.WIDE R18, R29, 0x4, R174 ;  /* 0x000000041d127825 */ /* 0x000fc800078e02ae */
[----:B--2---:R-:W-:-:S04]  /*f28d0*/  IMAD.WIDE R2, R29, 0x4, R172 ;  /* 0x000000041d027825 */ /* 0x004fc800078e02ac */
[----:B---3--:R-:W-:Y:S01]  /*f28e0*/  IMAD.WIDE R8, R29, 0x4, R6 ;  /* 0x000000041d087825 */ /* 0x008fe200078e0206 */
[----:B------:R-:W-:-:S03]  /*f28f0*/  IADD3 R0, R252, 0x1f6, RZ ;  /* 0x000001f6fc007810 */ /* 0x000fc60007ffe0ff */
[----:B----4-:R-:W-:Y:S01]  /*f2900*/  IMAD.WIDE R12, R29, 0x4, R4 ;  /* 0x000000041d0c7825 */ /* 0x010fe200078e0204 */
[----:B------:R1:W-:Y:S03]  /*f2910*/  @P4 STG.E [R18.64], R126 ;  /* 0x0000007e12004986 */ /* 0x0003e6000c101904 */
[----:B------:R-:W-:-:S04]  /*f2920*/  IMAD.WIDE R10, R21, 0x4, R174 ;  /* 0x00000004150a7825 */ /* 0x000fc800078e02ae */
[----:B------:R2:W-:Y:S01]  /*f2930*/  @P1 STG.E [R2.64], R142 ;  /* 0x0000008e02001986 */ /* 0x0005e2000c101904 */
[----:B------:R-:W-:Y:S02]  /*f2940*/  ISETP.GE.AND P0, PT, R0, c[0x0][0x17c], PT ;  /* 0x00005f0000007a0c */ /* 0x000fe40003f06270 */
[----:B------:R-:W-:Y:S01]  /*f2950*/  ISETP.LT.AND P4, PT, R151, c[0x0][0x178], !P2 ;  /* 0x00005e0097007a0c */ /* 0x000fe20005781270 */
[----:B------:R3:W-:Y:S01]  /*f2960*/  @P5 STG.E [R8.64], R206 ;  /* 0x000000ce08005986 */ /* 0x0007e2000c101904 */
[----:B------:R4:W-:Y:S01]  /*f2970*/  @P3 STG.E [R12.64], R14 ;  /* 0x0000000e0c003986 */ /* 0x0009e2000c101904 */
[----:B------:R-:W-:Y:S01]  /*f2980*/  ISETP.LT.AND P3, PT, R111, c[0x0][0x178], !P2 ;  /* 0x00005e006f007a0c */ /* 0x000fe20005761270 */
[----:B------:R4:W-:Y:S01]  /*f2990*/  @P6 STG.E [R10.64], R127 ;  /* 0x0000007f0a006986 */ /* 0x0009e2000c101904 */
[----:B------:R-:W-:Y:S02]  /*f29a0*/  ISETP.LT.AND P2, PT, R186, c[0x0][0x178], !P2 ;  /* 0x00005e00ba007a0c */ /* 0x000fe40005741270 */
[----:B------:R-:W-:-:S02]  /*f29b0*/  ISETP.LT.AND P6, PT, R150, c[0x0][0x178], !P0 ;  /* 0x00005e0096007a0c */ /* 0x000fc400047c1270 */
[----:B------:R-:W-:Y:S02]  /*f29c0*/  ISETP.LT.AND P5, PT, R151, c[0x0][0x178], !P0 ;  /* 0x00005e0097007a0c */ /* 0x000fe400047a1270 */
[C---:B-1----:R-:W-:Y:S01]  /*f29d0*/  IADD3 R19, R21.reuse, c[0x0][0x198], RZ ;  /* 0x0000660015137a10 */ /* 0x042fe20007ffe0ff */
[----:B------:R-:W-:Y:S01]  /*f29e0*/  IMAD.WIDE R16, R21, 0x4, R172 ;  /* 0x0000000415107825 */ /* 0x000fe200078e02ac */
[----:B------:R-:W-:-:S03]  /*f29f0*/  IADD3 R0, R252, 0x1f7, RZ ;  /* 0x000001f7fc007810 */ /* 0x000fc60007ffe0ff */
[----:B--2---:R-:W-:-:S04]  /*f2a00*/  IMAD.WIDE R2, R21, 0x4, R6 ;  /* 0x0000000415027825 */ /* 0x004fc800078e0206 */
[----:B---3--:R-:W-:-:S04]  /*f2a10*/  IMAD.WIDE R8, R21, 0x4, R4 ;  /* 0x0000000415087825 */ /* 0x008fc800078e0204 */
[C---:B----4-:R-:W-:Y:S01]  /*f2a20*/  IMAD.WIDE R12, R19.reuse, 0x4, R174 ;  /* 0x00000004130c7825 */ /* 0x050fe200078e02ae */
[----:B------:R1:W-:Y:S03]  /*f2a30*/  @P4 STG.E [R16.64], R143 ;  /* 0x0000008f10004986 */ /* 0x0003e6000c101904 */
[----:B------:R-:W-:Y:S01]  /*f2a40*/  IMAD.WIDE R10, R19, 0x4, R172 ;  /* 0x00000004130a7825 */ /* 0x000fe200078e02ac */
[----:B------:R-:W-:Y:S02]  /*f2a50*/  ISETP.GE.AND P1, PT, R0, c[0x0][0x17c], PT ;  /* 0x00005f0000007a0c */ /* 0x000fe40003f26270 */
[----:B------:R-:W-:Y:S01]  /*f2a60*/  ISETP.LT.AND P4, PT, R111, c[0x0][0x178], !P0 ;  /* 0x00005e006f007a0c */ /* 0x000fe20004781270 */
[----:B------:R2:W-:Y:S01]  /*f2a70*/  @P3 STG.E [R2.64], R207 ;  /* 0x000000cf02003986 */ /* 0x0005e2000c101904 */
[----:B------:R3:W-:Y:S02]  /*f2a80*/  @P2 STG.E [R8.64], R15 ;  /* 0x0000000f08002986 */ /* 0x0007e4000c101904 */
        /* <DEDUP_REMOVED lines=8> */
[----:B--2---:R-:W-:Y:S01]  /*f2b10*/  IMAD.WIDE R2, R19, 0x4, R4 ;  /* 0x0000000413027825 */ /* 0x004fe200078e0204 */
[----:B------:R-:W-:-:S03]  /*f2b20*/  IADD3 R0, R252, 0x1f8, RZ ;  /* 0x000001f8fc007810 */ /* 0x000fc60007ffe0ff */
[----:B---3--:R-:W-:-:S04]  /*f2b30*/  IMAD.WIDE R8, R21, 0x4, R174 ;  /* 0x0000000415087825 */ /* 0x008fc800078e02ae */
[C---:B----4-:R-:W-:Y:S01]  /*f2b40*/  IMAD.WIDE R12, R21.reuse, 0x4, R6 ;  /* 0x00000004150c7825 */ /* 0x050fe200078e0206 */
[----:B------:R-:W-:Y:S03]  /*f2b50*/  @P4 STG.E [R16.64], R214 ;  /* 0x000000d610004986 */ /* 0x000fe6000c101904 */
[----:B------:R-:W-:Y:S01]  /*f2b60*/  IMAD.WIDE R10, R21, 0x4, R172 ;  /* 0x00000004150a7825 */ /* 0x000fe200078e02ac */
[----:B------:R-:W-:Y:S02]  /*f2b70*/  ISETP.LT.AND P4, PT, R186, c[0x0][0x178], !P1 ;  /* 0x00005e00ba007a0c */ /* 0x000fe40004f81270 */
[----:B------:R-:W-:Y:S01]  /*f2b80*/  ISETP.GE.AND P3, PT, R0, c[0x0][0x17c], PT ;  /* 0x00005f0000007a0c */ /* 0x000fe20003f66270 */
[----:B------:R1:W-:Y:S01]  /*f2b90*/  @P0 STG.E [R2.64], R22 ;  /* 0x0000001602000986 */ /* 0x0003e2000c101904 */
[----:B------:R2:W-:Y:S02]  /*f2ba0*/  @P6 STG.E [R8.64], R131 ;  /* 0x0000008308006986 */ /* 0x0005e4000c101904 */
[----:B------:R3:W-:Y:S02]  /*f2bb0*/  @P5 STG.E [R10.64], R159 ;  /* 0x0000009f0a005986 */ /* 0x0007e4000c101904 */
[----:B------:R4:W-:Y:S01]  /*f2bc0*/  @P2 STG.E [R12.64], R215 ;  /* 0x000000d70c002986 */ /* 0x0009e2000c101904 */
[----:B------:R-:W-:-:S02]  /*f2bd0*/  IADD3 R0, R252, 0x1f9, RZ ;  /* 0x000001f9fc007810 */ /* 0x000fc40007ffe0ff */
[----:B------:R-:W-:Y:S02]  /*f2be0*/  ISETP.LT.AND P2, PT, R150, c[0x0][0x178], !P3 ;  /* 0x00005e0096007a0c */ /* 0x000fe40005f41270 */
[----:B------:R-:W-:Y:S01]  /*f2bf0*/  ISETP.LT.AND P0, PT, R151, c[0x0][0x178], !P3 ;  /* 0x00005e0097007a0c */ /* 0x000fe20005f01270 */
[C---:B------:R-:W-:Y:S01]  /*f2c00*/  IMAD.WIDE R14, R21.reuse, 0x4, R4 ;  /* 0x00000004150e7825 */ /* 0x040fe200078e0204 */
[----:B------:R-:W-:Y:S02]  /*f2c10*/  IADD3 R21, R21, c[0x0][0x198], RZ ;  /* 0x0000660015157a10 */ /* 0x000fe40007ffe0ff */
[----:B------:R-:W-:Y:S02]  /*f2c20*/  ISETP.GE.AND P1, PT, R0, c[0x0][0x17c], PT ;  /* 0x00005f0000007a0c */ /* 0x000fe40003f26270 */
[----:B------:R-:W-:Y:S01]  /*f2c30*/  ISETP.LT.AND P6, PT, R111, c[0x0][0x178], !P3 ;  /* 0x00005e006f007a0c */ /* 0x000fe20005fc1270 */
[----:B------:R-:W-:Y:S01]  /*f2c40*/  ISETP.LT.AND P3, PT, R186, c[0x0][0x178], !P3 ;  /* 0x00005e00ba007a0c */ /* 0x000fe20005f61270 */
[----:B------:R-:W-:Y:S01]  /*f2c50*/  @P4 STG.E [R14.64], R23 ;  /* 0x000000170e004986 */ /* 0x000fe2000c101904 */
[----:B------:R-:W-:Y:S01]  /*f2c60*/  ISETP.LT.AND P4, PT, R150, c[0x0][0x178], !P1 ;  /* 0x00005e0096007a0c */ /* 0x000fe20004f81270 */
[----:B-1----:R-:W-:-:S04]  /*f2c70*/  IMAD.WIDE R2, R21, 0x4, R174 ;  /* 0x0000000415027825 */ /* 0x002fc800078e02ae */
[C---:B--2---:R-:W-:Y:S01]  /*f2c80*/  IMAD.WIDE R8, R21.reuse, 0x4, R172 ;  /* 0x0000000415087825 */ /* 0x044fe200078e02ac */
[----:B------:R-:W-:Y:S02]  /*f2c90*/  IADD3 R0, R252, 0x1fa, RZ ;  /* 0x000001fafc007810 */ /* 0x000fe40007ffe0ff */
[C---:B------:R-:W-:Y:S01]  /*f2ca0*/  IADD3 R19, R21.reuse, c[0x0][0x198], RZ ;  /* 0x0000660015137a10 */ /* 0x040fe20007ffe0ff */
[C---:B---3--:R-:W-:Y:S01]  /*f2cb0*/  IMAD.WIDE R10, R21.reuse, 0x4, R6 ;  /* 0x00000004150a7825 */ /* 0x048fe200078e0206 */
[----:B------:R1:W-:Y:S03]  /*f2cc0*/  @P2 STG.E [R2.64], R122 ;  /* 0x0000007a02002986 */ /* 0x0003e6000c101904 */
[----:B------:R2:W-:Y:S01]  /*f2cd0*/  @P0 STG.E [R8.64], R154 ;  /* 0x0000009a08000986 */ /* 0x0005e2000c101904 */
[----:B------:R-:W-:Y:S01]  /*f2ce0*/  ISETP.GE.AND P5, PT, R0, c[0x0][0x17c], PT ;  /* 0x00005f0000007a0c */ /* 0x000fe20003fa6270 */
[----:B----4-:R-:W-:Y:S01]  /*f2cf0*/  IMAD.WIDE R12, R21, 0x4, R4 ;  /* 0x00000004150c7825 */ /* 0x010fe200078e0204 */
[----:B------:R-:W-:-:S03]  /*f2d00*/  ISETP.LT.AND P0, PT, R151, c[0x0][0x178], !P1 ;  /* 0x00005e0097007a0c */ /* 0x000fc60004f01270 */
[----:B------:R-:W-:Y:S01]  /*f2d10*/  IMAD.WIDE R16, R19, 0x4, R174 ;  /* 0x0000000413107825 */ /* 0x000fe200078e02ae */
[----:B------:R-:W-:-:S03]  /*f2d20*/  ISETP.LT.AND P2, PT, R111, c[0x0][0x178], !P1 ;  /* 0x00005e006f007a0c */ /* 0x000fc60004f41270 */
[----:B------:R-:W-:Y:S01]  /*f2d30*/  ISETP.LT.AND P1, PT, R186, c[0x0][0x178], !P1 ;  /* 0x00005e00ba007a0c */ /* 0x000fe20004f21270 */
[----:B------:R3:W-:Y:S01]  /*f2d40*/  @P6 STG.E [R10.64], R194 ;  /* 0x000000c20a006986 */ /* 0x0007e2000c101904 */
[----:B------:R-:W-:Y:S01]  /*f2d50*/  ISETP.LT.AND P6, PT, R150, c[0x0][0x178], !P5 ;  /* 0x00005e0096007a0c */ /* 0x000fe20006fc1270 */
[----:B------:R4:W-:Y:S02]  /*f2d60*/  @P3 STG.E [R12.64], R26 ;  /* 0x0000001a0c003986 */ /* 0x0009e4000c101904 */
[----:B------:R4:W-:Y:S01]  /*f2d70*/  @P4 STG.E [R16.64], R123 ;  /* 0x0000007b10004986 */ /* 0x0009e2000c101904 */
[----:B------:R-:W-:Y:S02]  /*f2d80*/  ISETP.LT.AND P4, PT, R151, c[0x0][0x178], !P5 ;  /* 0x00005e0097007a0c */ /* 0x000fe40006f81270 */
[C---:B------:R-:W-:Y:S01]  /*f2d90*/  IADD3 R21, R19.reuse, c[0x0][0x198], RZ ;  /* 0x0000660013157a10 */ /* 0x040fe20007ffe0ff */
[----:B-1----:R-:W-:-:S04]  /*f2da0*/  IMAD.WIDE R2, R19, 0x4, R172 ;  /* 0x0000000413027825 */ /* 0x002fc800078e02ac */
[----:B--2---:R-:W-:Y:S01]  /*f2db0*/  IMAD.WIDE R8, R19, 0x4, R6 ;  /* 0x0000000413087825 */ /* 0x004fe200078e0206 */
[----:B------:R-:W-:-:S03]  /*f2dc0*/  IADD3 R0, R252, 0x1fb, RZ ;  /* 0x000001fbfc007810 */ /* 0x000fc60007ffe0ff */
[----:B---3--:R-:W-:-:S04]  /*f2dd0*/  IMAD.WIDE R10, R19, 0x4, R4 ;  /* 0x00000004130a7825 */ /* 0x008fc800078e0204 */
[C---:B----4-:R-:W-:Y:S01]  /*f2de0*/  IMAD.WIDE R12, R21.reuse, 0x4, R174 ;  /* 0x00000004150c7825 */ /* 0x050fe200078e02ae */
[----:B------:R1:W-:Y:S01]  /*f2df0*/  @P0 STG.E [R2.64], R155 ;  /* 0x0000009b02000986 */ /* 0x0003e2000c101904 */
[----:B------:R-:W-:Y:S02]  /*f2e00*/  ISETP.GE.AND P3, PT, R0, c[0x0][0x17c], PT ;  /* 0x00005f0000007a0c */ /* 0x000fe40003f66270 */
[----:B------:R2:W-:Y:S02]  /*f2e10*/  @P2 STG.E [R8.64], R195 ;  /* 0x000000c308002986 */ /* 0x0005e4000c101904 */
[----:B------:R-:W-:Y:S01]  /*f2e20*/  IMAD.WIDE R14, R21, 0x4, R172 ;  /* 0x00000004150e7825 */ /* 0x000fe200078e02ac */
[----:B------:R3:W-:Y:S01]  /*f2e30*/  @P1 STG.E [R10.64], R27 ;  /* 0x0000001b0a001986 */ /* 0x0007e2000c101904 */
[----:B------:R-:W-:Y:S02]  /*f2e40*/  ISETP.LT.AND P1, PT, R111, c[0x0][0x178], !P5 ;  /* 0x00005e006f007a0c */ /* 0x000fe40006f21270 */
[----:B------:R4:W-:Y:S01]  /*f2e50*/  @P6 STG.E [R12.64], R118 ;  /* 0x000000760c006986 */ /* 0x0009e2000c101904 */
[----:B------:R-:W-:-:S02]  /*f2e60*/  ISETP.LT.AND P5, PT, R186, c[0x0][0x178], !P5 ;  /* 0x00005e00ba007a0c */ /* 0x000fc40006fa1270 */
[----:B------:R-:W-:Y:S01]  /*f2e70*/  ISETP.LT.AND P6, PT, R150, c[0x0][0x178], !P3 ;  /* 0x00005e0096007a0c */ /* 0x000fe20005fc1270 */
[----:B------:R4:W-:Y:S01]  /*f2e80*/  @P4 STG.E [R14.64], R162 ;  /* 0x000000a20e004986 */ /* 0x0009e2000c101904 */
[----:B------:R-:W-:Y:S02]  /*f2e90*/  ISETP.LT.AND P0, PT, R151, c[0x0][0x178], !P3 ;  /* 0x00005e0097007a0c */ /* 0x000fe40005f01270 */
[----:B------:R-:W-:Y:S02]  /*f2ea0*/  IADD3 R17, R21, c[0x0][0x198], RZ ;  /* 0x0000660015117a10 */ /* 0x000fe40007ffe0ff */
[----:B------:R-:W-:Y:S02]  /*f2eb0*/  ISETP.LT.AND P4, PT, R111, c[0x0][0x178], !P3 ;  /* 0x00005e006f007a0c */ /* 0x000fe40005f81270 */
[----:B------:R-:W-:Y:S01]  /*f2ec0*/  IADD3 R16, R252, 0x1fc, RZ ;  /* 0x000001fcfc107810 */ /* 0x000fe20007ffe0ff */
[----:B-1----:R-:W-:-:S04]  /*f2ed0*/  IMAD.WIDE R2, R21, 0x4, R6 ;  /* 0x0000000415027825 */ /* 0x002fc800078e0206 */
[----:B--2---:R-:W-:-:S04]  /*f2ee0*/  IMAD.WIDE R8, R21, 0x4, R4 ;  /* 0x0000000415087825 */ /* 0x004fc800078e0204 */
[----:B---3--:R-:W-:Y:S01]  /*f2ef0*/  IMAD.WIDE R10, R17, 0x4, R174 ;  /* 0x00000004110a7825 */ /* 0x008fe200078e02ae */
[----:B------:R-:W-:-:S03]  /*f2f00*/  ISETP.GE.AND P2, PT, R16, c[0x0][0x17c], PT ;  /* 0x00005f0010007a0c */ /* 0x000fc60003f46270 */
[C---:B----4-:R-:W-:Y:S01]  /*f2f10*/  IMAD.WIDE R12, R17.reuse, 0x4, R172 ;  /* 0x00000004110c7825 */ /* 0x050fe200078e02ac */
[----:B------:R1:W-:Y:S03]  /*f2f20*/  @P1 STG.E [R2.64], R202 ;  /* 0x000000ca02001986 */ /* 0x0003e6000c101904 */
[----:B------:R-:W-:-:S04]  /*f2f30*/  IMAD.WIDE R14, R17, 0x4, R6 ;  /* 0x00000004110e7825 */ /* 0x000fc800078e0206 */
[----:B------:R2:W-:Y:S02]  /*f2f40*/  @P5 STG.E [R8.64], R30 ;  /* 0x0000001e08005986 */ /* 0x0005e4000c101904 */
[----:B------:R3:W-:Y:S01]  /*f2f50*/  @P6 STG.E [R10.64], R119 ;  /* 0x000000770a006986 */ /* 0x0007e2000c101904 */
[----:B------:R-:W-:Y:S02]  /*f2f60*/  ISETP.LT.AND P3, PT, R186, c[0x0][0x178], !P3 ;  /* 0x00005e00ba007a0c */ /* 0x000fe40005f61270 */
[----:B------:R-:W-:Y:S02]  /*f2f70*/  ISETP.LT.AND P6, PT, R150, c[0x0][0x178], !P2 ;  /* 0x00005e0096007a0c */ /* 0x000fe400057c1270 */
[----:B------:R-:W-:Y:S01]  /*f2f80*/  ISETP.LT.AND P5, PT, R151, c[0x0][0x178], !P2 ;  /* 0x00005e0097007a0c */ /* 0x000fe200057a1270 */
[----:B------:R4:W-:Y:S01]  /*f2f90*/  @P0 STG.E [R12.64], R163 ;  /* 0x000000a30c000986 */ /* 0x0009e2000c101904 */
[----:B------:R4:W-:Y:S01]  /*f2fa0*/  @P4 STG.E [R14.64], R203 ;  /* 0x000000cb0e004986 */ /* 0x0009e2000c101904 */
[----:B------:R-:W-:-:S02]  /*f2fb0*/  IADD3 R19, R17, c[0x0][0x198], RZ ;  /* 0x0000660011137a10 */ /* 0x000fc40007ffe0ff */
[----:B------:R-:W-:Y:S01]  /*f2fc0*/  ISETP.LT.AND P4, PT, R111, c[0x0][0x178], !P2 ;  /* 0x00005e006f007a0c */ /* 0x000fe20005781270 */
[----:B------:R-:W-:Y:S01]  /*f2fd0*/  ISETP.LT.AND P2, PT, R186, c[0x0][0x178], !P2 ;  /* 0x00005e00ba007a0c */ /* 0x000fe20005741270 */
[----:B------:R-:W-:Y:S01]  /*f2fe0*/  IADD3 R0, R252, 0x1fd, RZ ;  /* 0x000001fdfc007810 */ /* 0x000fe20007ffe0ff */
[----:B-1----:R-:W-:-:S04]  /*f2ff0*/  IMAD.WIDE R2, R17, 0x4, R4 ;  /* 0x0000000411027825 */ /* 0x002fc800078e0204 */
[----:B--2---:R-:W-:-:S04]  /*f3000*/  IMAD.WIDE R8, R19, 0x4, R174 ;  /* 0x0000000413087825 */ /* 0x004fc800078e02ae */
[----:B---3--:R-:W-:Y:S01]  /*f3010*/  IMAD.WIDE R10, R19, 0x4, R172 ;  /* 0x00000004130a7825 */ /* 0x008fe200078e02ac */
[----:B------:R-:W-:-:S03]  /*f3020*/  ISETP.GE.AND P1, PT, R0, c[0x0][0x17c], PT ;  /* 0x00005f0000007a0c */ /* 0x000fc60003f26270 */
[----:B------:R-:W-:Y:S01]  /*f3030*/  IADD3 R0, R252, 0x1fe, RZ ;  /* 0x000001fefc007810 */ /* 0x000fe20007ffe0ff */
[----:B------:R1:W-:Y:S01]  /*f3040*/  @P3 STG.E [R2.64], R31 ;  /* 0x0000001f02003986 */ /* 0x0003e2000c101904 */
[----:B----4-:R-:W-:-:S04]  /*f3050*/  IMAD.WIDE R12, R19, 0x4, R6 ;  /* 0x00000004130c7825 */ /* 0x010fc800078e0206 */
[----:B------:R2:W-:Y:S02]  /*f3060*/  @P6 STG.E [R8.64], R114 ;  /* 0x0000007208006986 */ /* 0x0005e4000c101904 */
[----:B------:R-:W-:Y:S01]  /*f3070*/  IMAD.WIDE R14, R19, 0x4, R4 ;  /* 0x00000004130e7825 */ /* 0x000fe200078e0204 */
[----:B------:R3:W-:Y:S01]  /*f3080*/  @P5 STG.E [R10.64], R146 ;  /* 0x000000920a005986 */ /* 0x0007e2000c101904 */
[----:B------:R-:W-:Y:S02]  /*f3090*/  ISETP.GE.AND P0, PT, R0, c[0x0][0x17c], PT ;  /* 0x00005f0000007a0c */ /* 0x000fe40003f06270 */
[----:B------:R-:W-:Y:S02]  /*f30a0*/  ISETP.LT.AND P5, PT, R150, c[0x0][0x178], !P1 ;  /* 0x00005e0096007a0c */ /* 0x000fe40004fa1270 */
[----:B------:R-:W-:Y:S01]  /*f30b0*/  ISETP.LT.AND P6, PT, R151, c[0x0][0x178], !P1 ;  /* 0x00005e0097007a0c */ /* 0x000fe20004fc1270 */
[----:B------:R4:W-:Y:S01]  /*f30c0*/  @P4 STG.E [R12.64], R210 ;  /* 0x000000d20c004986 */ /* 0x0009e2000c101904 */
[----:B------:R-:W-:-:S02]  /*f30d0*/  ISETP.LT.AND P4, PT, R111, c[0x0][0x178], !P1 ;  /* 0x00005e006f007a0c */ /* 0x000fc40004f81270 */
[----:B------:R-:W-:Y:S01]  /*f30e0*/  IADD3 R17, R19, c[0x0][0x198], RZ ;  /* 0x0000660013117a10 */ /* 0x000fe20007ffe0ff */
[----:B------:R4:W-:Y:S01]  /*f30f0*/  @P2 STG.E [R14.64], R34 ;  /* 0x000000220e002986 */ /* 0x0009e2000c101904 */
[----:B------:R-:W-:Y:S02]  /*f3100*/  ISETP.LT.AND P1, PT, R186, c[0x0][0x178], !P1 ;  /* 0x00005e00ba007a0c */ /* 0x000fe40004f21270 */
[----:B------:R-:W-:Y:S02]  /*f3110*/  ISETP.LT.AND P2, PT, R150, c[0x0][0x178], !P0 ;  /* 0x00005e0096007a0c */ /* 0x000fe40004741270 */
[----:B------:R-:W-:Y:S02]  /*f3120*/  IADD3 R252, R252, 0x1ff, RZ ;  /* 0x000001fffcfc7810 */ /* 0x000fe40007ffe0ff */
[C---:B------:R-:W-:Y:S01]  /*f3130*/  IADD3 R19, R17.reuse, c[0x0][0x198], RZ ;  /* 0x0000660011137a10 */ /* 0x040fe20007ffe0ff */
[----:B-1----:R-:W-:-:S04]  /*f3140*/  IMAD.WIDE R2, R17, 0x4, R174 ;  /* 0x0000000411027825 */ /* 0x002fc800078e02ae */
[----:B--2---:R-:W-:-:S04]  /*f3150*/  IMAD.WIDE R8, R17, 0x4, R172 ;  /* 0x0000000411087825 */ /* 0x004fc800078e02ac */
[----:B---3--:R-:W-:Y:S01]  /*f3160*/  IMAD.WIDE R10, R17, 0x4, R6 ;  /* 0x00000004110a7825 */ /* 0x008fe200078e0206 */
[----:B------:R-:W-:-:S03]  /*f3170*/  ISETP.GE.AND P3, PT, R252, c[0x0][0x17c], PT ;  /* 0x00005f00fc007a0c */ /* 0x000fc60003f66270 */
[----:B----4-:R-:W-:-:S04]  /*f3180*/  IMAD.WIDE R12, R17, 0x4, R4 ;  /* 0x00000004110c7825 */ /* 0x010fc800078e0204 */
[----:B------:R-:W-:Y:S01]  /*f3190*/  IMAD.WIDE R16, R19, 0x4, R174 ;  /* 0x0000000413107825 */ /* 0x000fe200078e02ae */
[----:B------:R1:W-:Y:S03]  /*f31a0*/  @P5 STG.E [R2.64], R115 ;  /* 0x0000007302005986 */ /* 0x0003e6000c101904 */
[----:B------:R2:W-:Y:S01]  /*f31b0*/  @P6 STG.E [R8.64], R147 ;  /* 0x0000009308006986 */ /* 0x0005e2000c101904 */
[----:B------:R-:W-:Y:S01]  /*f31c0*/  ISETP.LT.AND P5, PT, R150, c[0x0][0x178], !P3 ;  /* 0x00005e0096007a0c */ /* 0x000fe20005fa1270 */
[----:B------:R3:W-:Y:S01]  /*f31d0*/  @P4 STG.E [R10.64], R211 ;  /* 0x000000d30a004986 */ /* 0x0007e2000c101904 */
[----:B------:R-:W4:Y:S04]  /*f31e0*/  LDL.LU R150, [R1+0x4488] ;  /* 0x0044880001967983 */ /* 0x000f280000300800 */
[----:B------:R2:W-:Y:S01]  /*f31f0*/  @P1 STG.E [R12.64], R35 ;  /* 0x000000230c001986 */ /* 0x0005e2000c101904 */
[----:B------:R-:W-:-:S02]  /*f3200*/  ISETP.LT.AND P6, PT, R151, c[0x0][0x178], !P3 ;  /* 0x00005e0097007a0c */ /* 0x000fc40005fc1270 */
[----:B------:R-:W-:Y:S01]  /*f3210*/  ISETP.LT.AND P4, PT, R151, c[0x0][0x178], !P0 ;  /* 0x00005e0097007a0c */ /* 0x000fe20004781270 */
[----:B------:R4:W-:Y:S01]  /*f3220*/  @P2 STG.E [R16.64], R110 ;  /* 0x0000006e10002986 */ /* 0x0009e2000c101904 */
[----:B------:R-:W4:Y:S01]  /*f3230*/  LDL.LU R151, [R1+0x4484] ;  /* 0x0044840001977983 */ /* 0x000f220000300800 */
[C---:B------:R-:W-:Y:S02]  /*f3240*/  ISETP.LT.AND P1, PT, R111.reuse, c[0x0][0x178], !P0 ;  /* 0x00005e006f007a0c */ /* 0x040fe40004721270 */
[----:B------:R-:W-:Y:S02]  /*f3250*/  ISETP.LT.AND P2, PT, R111, c[0x0][0x178], !P3 ;  /* 0x00005e006f007a0c */ /* 0x000fe40005f41270 */
[----:B------:R-:W4:Y:S01]  /*f3260*/  LDL.LU R111, [R1+0x4480] ;  /* 0x00448000016f7983 */ /* 0x000f220000300800 */
[----:B------:R-:W-:Y:S02]  /*f3270*/  ISETP.LT.AND P0, PT, R186, c[0x0][0x178], !P0 ;  /* 0x00005e00ba007a0c */ /* 0x000fe40004701270 */
[C---:B------:R-:W-:Y:S01]  /*f3280*/  IADD3 R15, R19.reuse, c[0x0][0x198], RZ ;  /* 0x00006600130f7a10 */ /* 0x040fe20007ffe0ff */
[----:B-1----:R-:W-:-:S04]  /*f3290*/  IMAD.WIDE R2, R19, 0x4, R172 ;  /* 0x0000000413027825 */ /* 0x002fc800078e02ac */
[----:B--2---:R-:W-:-:S04]  /*f32a0*/  IMAD.WIDE R8, R19, 0x4, R6 ;  /* 0x0000000413087825 */ /* 0x004fc800078e0206 */
[----:B---3--:R-:W-:-:S04]  /*f32b0*/  IMAD.WIDE R10, R19, 0x4, R4 ;  /* 0x00000004130a7825 */ /* 0x008fc800078e0204 */
[----:B------:R-:W-:-:S04]  /*f32c0*/  IMAD.WIDE R174, R15, 0x4, R174 ;  /* 0x000000040fae7825 */ /* 0x000fc800078e02ae */
[----:B------:R-:W-:-:S04]  /*f32d0*/  IMAD.WIDE R172, R15, 0x4, R172 ;  /* 0x000000040fac7825 */ /* 0x000fc800078e02ac */
[----:B------:R-:W-:Y:S01]  /*f32e0*/  IMAD.WIDE R6, R15, 0x4, R6 ;  /* 0x000000040f067825 */ /* 0x000fe200078e0206 */
[----:B------:R-:W-:-:S03]  /*f32f0*/  ISETP.LT.AND P3, PT, R186, c[0x0][0x178], !P3 ;  /* 0x00005e00ba007a0c */ /* 0x000fc60005f61270 */
[----:B------:R-:W-:Y:S01]  /*f3300*/  IMAD.WIDE R4, R15, 0x4, R4 ;  /* 0x000000040f047825 */ /* 0x000fe200078e0204 */
[----:B----4-:R1:W-:Y:S03]  /*f3310*/  @P4 STG.E [R2.64], R150 ;  /* 0x0000009602004986 */ /* 0x0103e6000c101904 */
[----:B------:R1:W-:Y:S02]  /*f3320*/  @P1 STG.E [R8.64], R218 ;  /* 0x000000da08001986 */ /* 0x0003e4000c101904 */
[----:B------:R1:W-:Y:S01]  /*f3330*/  @P0 STG.E [R10.64], R38 ;  /* 0x000000260a000986 */ /* 0x0003e2000c101904 */
[----:B------:R1:W-:Y:S01]  /*f3340*/  @P5 STG.E [R174.64], R111 ;  /* 0x0000006fae005986 */ /* 0x0003e2000c101904 */
[----:B------:R1:W-:Y:S02]  /*f3350*/  @P6 STG.E [R172.64], R151 ;  /* 0x00000097ac006986 */ /* 0x0003e4000c101904 */
[----:B------:R1:W-:Y:S02]  /*f3360*/  @P2 STG.E [R6.64], R219 ;  /* 0x000000db06002986 */ /* 0x0003e4000c101904 */
[----:B------:R-:W-:Y:S05]  /*f3370*/  @!P3 EXIT ;  /* 0x000000000000b94d */ /* 0x000fea0003800000 */
[----:B------:R-:W-:Y:S01]  /*f3380*/  STG.E [R4.64], R39 ;  /* 0x0000002704007986 */ /* 0x000fe2000c101904 */
[----:B------:R-:W-:Y:S05]  /*f3390*/  EXIT ;  /* 0x000000000000794d */ /* 0x000fea0003800000 */
.L_x_3:
[----:B------:R-:W-:-:S00]  /*f33a0*/  BRA `(.L_x_3) ;  /* 0xfffffff000007947 */ /* 0x000fc0000383ffff */
[----:B------:R-:W-:-:S00]  /*f33b0*/  NOP ;  /* 0x0000000000007918 */ /* 0x000fc00000000000 */
        /* <DEDUP_REMOVED lines=12> */
.L_x_4:


//--------------------- .nv.shared.matmul_kernel  --------------------------
	.section	.nv.shared.matmul_kernel,"aw",@nobits
	.sectionflags	@""
	.align	16
